	.target	sm_80

	.elftype	@"ET_EXEC"


//--------------------- .note.nv.tkinfo           --------------------------
	.section	.note.nv.tkinfo,"",@"SHT_NOTE"
	.sectionflags	@"SHF_NOTE_NV_TKINFO"
	.tkinfo
        /*0018*/ 	.word	0x00000002
        /*0030*/ 	.string	""
        /*0030*/ 	.string	"ptxas"
        /*0030*/ 	.string	"Cuda compilation tools, release 13.0, V13.0.88"
        /*0030*/ 	.string	"Build cuda_13.0.r13.0/compiler.36424714_0"
        /*0030*/ 	.string	"-v  -suppress-debug-info  -lineinfo  -arch sm_80 "



//--------------------- .note.nv.cuinfo           --------------------------
	.section	.note.nv.cuinfo,"",@"SHT_NOTE"
	.sectionflags	@"SHF_NOTE_NV_CUINFO"
        /*0018*/ 	.short	0x0002
        /*001a*/ 	.short	0x0050
        /*001c*/ 	.short	0x0082
	.zero		2


//--------------------- .nv.info                  --------------------------
	.section	.nv.info,"",@"SHT_CUDA_INFO"
	.align	4


	//----- nvinfo : EIATTR_REGCOUNT
	.align		4
        /*0000*/ 	.byte	0x04, 0x2f
        /*0002*/ 	.short	(.L_1 - .L_0)
	.align		4
.L_0:
        /*0004*/ 	.word	index@(matmul_kernel)
        /*0008*/ 	.word	0x00000020


	//----- nvinfo : EIATTR_FRAME_SIZE
	.align		4
.L_1:
        /*000c*/ 	.byte	0x04, 0x11
        /*000e*/ 	.short	(.L_3 - .L_2)
	.align		4
.L_2:
        /*0010*/ 	.word	index@(matmul_kernel)
        /*0014*/ 	.word	0x00001dc8


	//----- nvinfo : EIATTR_MIN_STACK_SIZE
	.align		4
.L_3:
        /*0018*/ 	.byte	0x04, 0x12
        /*001a*/ 	.short	(.L_5 - .L_4)
	.align		4
.L_4:
        /*001c*/ 	.word	index@(matmul_kernel)
        /*0020*/ 	.word	0x00001dc8
.L_5:


//--------------------- .nv.info.matmul_kernel    --------------------------
	.section	.nv.info.matmul_kernel,"",@"SHT_CUDA_INFO"
	.sectionflags	@""
	.align	4


	//----- nvinfo : EIATTR_CUDA_API_VERSION
	.align		4
        /*0000*/ 	.byte	0x04, 0x37
        /*0002*/ 	.short	(.L_7 - .L_6)
.L_6:
        /*0004*/ 	.word	0x00000082


	//----- nvinfo : EIATTR_SW2861232_WAR
	.align		4
.L_7:
        /*0008*/ 	.byte	0x01, 0x35
	.zero		2


	//----- nvinfo : EIATTR_PARAM_CBANK
	.align		4
        /*000c*/ 	.byte	0x04, 0x0a
        /*000e*/ 	.short	(.L_9 - .L_8)
	.align		4
.L_8:
        /*0010*/ 	.word	index@(.nv.constant0.matmul_kernel)
        /*0014*/ 	.short	0x0160
        /*0016*/ 	.short	0x0050


	//----- nvinfo : EIATTR_CBANK_PARAM_SIZE
	.align		4
.L_9:
        /*0018*/ 	.byte	0x03, 0x19
        /*001a*/ 	.short	0x0050


	//----- nvinfo : EIATTR_KPARAM_INFO
	.align		4
        /*001c*/ 	.byte	0x04, 0x17
        /*001e*/ 	.short	(.L_11 - .L_10)
.L_10:
        /*0020*/ 	.word	0x00000000
        /*0024*/ 	.short	0x000d
        /*0026*/ 	.short	0x0048
        /*0028*/ 	.byte	0x00, 0xf4, 0x21, 0x00


	//----- nvinfo : EIATTR_KPARAM_INFO
	.align		4
.L_11:
        /*002c*/ 	.byte	0x04, 0x17
        /*002e*/ 	.short	(.L_13 - .L_12)
.L_12:
        /*0030*/ 	.word	0x00000000
        /*0034*/ 	.short	0x000c
        /*0036*/ 	.short	0x0040
        /*0038*/ 	.byte	0x00, 0xf4, 0x21, 0x00


	//----- nvinfo : EIATTR_KPARAM_INFO
	.align		4
.L_13:
        /*003c*/ 	.byte	0x04, 0x17
        /*003e*/ 	.short	(.L_15 - .L_14)
.L_14:
        /*0040*/ 	.word	0x00000000
        /*0044*/ 	.short	0x000b
        /*0046*/ 	.short	0x0038
        /*0048*/ 	.byte	0x00, 0xf0, 0x11, 0x00


	//----- nvinfo : EIATTR_KPARAM_INFO
	.align		4
.L_15:
        /*004c*/ 	.byte	0x04, 0x17
        /*004e*/ 	.short	(.L_17 - .L_16)
.L_16:
        /*0050*/ 	.word	0x00000000
        /*0054*/ 	.short	0x000a
        /*0056*/ 	.short	0x0034
        /*0058*/ 	.byte	0x00, 0xf0, 0x11, 0x00


	//----- nvinfo : EIATTR_KPARAM_INFO
	.align		4
.L_17:
        /*005c*/ 	.byte	0x04, 0x17
        /*005e*/ 	.short	(.L_19 - .L_18)
.L_18:
        /*0060*/ 	.word	0x00000000
        /*0064*/ 	.short	0x0009
        /*0066*/ 	.short	0x0030
        /*0068*/ 	.byte	0x00, 0xf0, 0x11, 0x00


	//----- nvinfo : EIATTR_KPARAM_INFO
	.align		4
.L_19:
        /*006c*/ 	.byte	0x04, 0x17
        /*006e*/ 	.short	(.L_21 - .L_20)
.L_20:
        /*0070*/ 	.word	0x00000000
        /*0074*/ 	.short	0x0008
        /*0076*/ 	.short	0x002c
        /*0078*/ 	.byte	0x00, 0xf0, 0x11, 0x00


	//----- nvinfo : EIATTR_KPARAM_INFO
	.align		4
.L_21:
        /*007c*/ 	.byte	0x04, 0x17
        /*007e*/ 	.short	(.L_23 - .L_22)
.L_22:
        /*0080*/ 	.word	0x00000000
        /*0084*/ 	.short	0x0007
        /*0086*/ 	.short	0x0028
        /*0088*/ 	.byte	0x00, 0xf0, 0x11, 0x00


	//----- nvinfo : EIATTR_KPARAM_INFO
	.align		4
.L_23:
        /*008c*/ 	.byte	0x04, 0x17
        /*008e*/ 	.short	(.L_25 - .L_24)
.L_24:
        /*0090*/ 	.word	0x00000000
        /*0094*/ 	.short	0x0006
        /*0096*/ 	.short	0x0024
        /*0098*/ 	.byte	0x00, 0xf0, 0x11, 0x00


	//----- nvinfo : EIATTR_KPARAM_INFO
	.align		4
.L_25:
        /*009c*/ 	.byte	0x04, 0x17
        /*009e*/ 	.short	(.L_27 - .L_26)
.L_26:
        /*00a0*/ 	.word	0x00000000
        /*00a4*/ 	.short	0x0005
        /*00a6*/ 	.short	0x0020
        /*00a8*/ 	.byte	0x00, 0xf0, 0x11, 0x00


	//----- nvinfo : EIATTR_KPARAM_INFO
	.align		4
.L_27:
        /*00ac*/ 	.byte	0x04, 0x17
        /*00ae*/ 	.short	(.L_29 - .L_28)
.L_28:
        /*00b0*/ 	.word	0x00000000
        /*00b4*/ 	.short	0x0004
        /*00b6*/ 	.short	0x001c
        /*00b8*/ 	.byte	0x00, 0xf0, 0x11, 0x00


	//----- nvinfo : EIATTR_KPARAM_INFO
	.align		4
.L_29:
        /*00bc*/ 	.byte	0x04, 0x17
        /*00be*/ 	.short	(.L_31 - .L_30)
.L_30:
        /*00c0*/ 	.word	0x00000000
        /*00c4*/ 	.short	0x0003
        /*00c6*/ 	.short	0x0018
        /*00c8*/ 	.byte	0x00, 0xf0, 0x11, 0x00


	//----- nvinfo : EIATTR_KPARAM_INFO
	.align		4
.L_31:
        /*00cc*/ 	.byte	0x04, 0x17
        /*00ce*/ 	.short	(.L_33 - .L_32)
.L_32:
        /*00d0*/ 	.word	0x00000000
        /*00d4*/ 	.short	0x0002
        /*00d6*/ 	.short	0x0010
        /*00d8*/ 	.byte	0x00, 0xf4, 0x21, 0x00


	//----- nvinfo : EIATTR_KPARAM_INFO
	.align		4
.L_33:
        /*00dc*/ 	.byte	0x04, 0x17
        /*00de*/ 	.short	(.L_35 - .L_34)
.L_34:
        /*00e0*/ 	.word	0x00000000
        /*00e4*/ 	.short	0x0001
        /*00e6*/ 	.short	0x0008
        /*00e8*/ 	.byte	0x00, 0xf4, 0x21, 0x00


	//----- nvinfo : EIATTR_KPARAM_INFO
	.align		4
.L_35:
        /*00ec*/ 	.byte	0x04, 0x17
        /*00ee*/ 	.short	(.L_37 - .L_36)
.L_36:
        /*00f0*/ 	.word	0x00000000
        /*00f4*/ 	.short	0x0000
        /*00f6*/ 	.short	0x0000
        /*00f8*/ 	.byte	0x00, 0xf4, 0x21, 0x00


	//----- nvinfo : EIATTR_MAXREG_COUNT
	.align		4
.L_37:
        /*00fc*/ 	.byte	0x03, 0x1b
        /*00fe*/ 	.short	0x00ff


	//----- nvinfo : EIATTR_NUM_BARRIERS
	.align		4
        /*0100*/ 	.byte	0x02, 0x4c
        /*0102*/ 	.byte	0x01
	.zero		1


	//----- nvinfo : EIATTR_ANNOTATIONS
	.align		4
        /*0104*/ 	.byte	0x04, 0x55
        /*0106*/ 	.short	(.L_39 - .L_38)


	//   ....[0]....
.L_38:
        /*0108*/ 	.word	0x00000001
        /*010c*/ 	.byte	0x40, 0x06, 0x00, 0x00, 0x01, 0x00, 0x00, 0x00, 0xd0, 0x06, 0x00, 0x00, 0x01, 0x00, 0x00, 0x00
        /* <DEDUP_REMOVED lines=3279> */
        /*ce0c*/ 	.byte	0x10, 0x33, 0x03, 0x00, 0x01, 0x00, 0x00, 0x00, 0x20, 0x33, 0x03, 0x00


	//----- nvinfo : EIATTR_MERCURY_ISA_VERSION
	.align		4
.L_39:
        /*ce18*/ 	.byte	0x03, 0x5f
        /*ce1a*/ 	.short	0x0000


	//----- nvinfo : EIATTR_EXIT_INSTR_OFFSETS
	.align		4
        /*ce1c*/ 	.byte	0x04, 0x1c
        /*ce1e*/ 	.short	(.L_41 - .L_40)


	//   ....[0]....
.L_40:
        /*ce20*/ 	.word	0x00033680


	//   ....[1]....
        /*ce24*/ 	.word	0x000336b0


	//----- nvinfo : EIATTR_REQNTID
	.align		4
.L_41:
        /*ce28*/ 	.byte	0x04, 0x10
        /*ce2a*/ 	.short	(.L_43 - .L_42)
.L_42:
        /*ce2c*/ 	.word	0x00000100
        /*ce30*/ 	.word	0x00000001
        /*ce34*/ 	.word	0x00000001
.L_43:


//--------------------- .nv.callgraph             --------------------------
	.section	.nv.callgraph,"",@"SHT_CUDA_CALLGRAPH"
	.align	4
	.sectionentsize	8
	.align		4
        /*0000*/ 	.word	0x00000000
	.align		4
        /*0004*/ 	.word	0xffffffff
	.align		4
        /*0008*/ 	.word	0x00000000
	.align		4
        /*000c*/ 	.word	0xfffffffe
	.align		4
        /*0010*/ 	.word	0x00000000
	.align		4
        /*0014*/ 	.word	0xfffffffd
	.align		4
        /*0018*/ 	.word	0x00000000
	.align		4
        /*001c*/ 	.word	0xfffffffc


//--------------------- .nv.rel.action            --------------------------
	.section	.nv.rel.action,"",@"SHT_CUDA_RELOCINFO"
	.align	8
	.sectionentsize	8
        /*0000*/ 	.byte	0x73, 0x00, 0x00, 0x00, 0x00, 0x00, 0x00, 0x00, 0x00, 0x00, 0x00, 0x11, 0x25, 0x00, 0x05, 0x36


//--------------------- .nv.constant0.matmul_kernel --------------------------
	.section	.nv.constant0.matmul_kernel,"a",@progbits
	.sectionflags	@""
	.align	4
.nv.constant0.matmul_kernel:
	.zero		432


//--------------------- .text.matmul_kernel       --------------------------
	.section	.text.matmul_kernel,"ax",@progbits
	.sectioninfo	@"SHI_REGISTERS=32"
	.align	128
        .global         matmul_kernel
        .type           matmul_kernel,@function
        .size           matmul_kernel,(.L_x_5 - matmul_kernel)
        .other          matmul_kernel,@"STO_CUDA_ENTRY STV_DEFAULT"
matmul_kernel:
.text.matmul_kernel:
[----:B------:R-:W-:-:S03]  /*0000*/  IMAD.MOV.U32 R1, RZ, RZ, c[0x0][0x28] ;  /* 0x00000a00ff017624 */ /* 0x000fc600078e00ff */
[----:B------:R-:W-:Y:S01]  /*0010*/  IMAD.MOV.U32 R0, RZ, RZ, c[0x0][0x17c] ;  /* 0x00005f00ff007624 */ /* 0x000fe200078e00ff */
[----:B------:R-:W0:Y:S01]  /*0020*/  S2R R29, SR_TID.X ;  /* 0x00000000001d7919 */ /* 0x000e220000002100 */
[----:B------:R-:W-:Y:S01]  /*0030*/  IADD3 R1, R1, -0x1dc8, RZ ;  /* 0xffffe23801017810 */ /* 0x000fe20007ffe0ff */
[----:B------:R-:W-:Y:S02]  /*0040*/  ULDC UR4, c[0x0][0x180] ;  /* 0x0000600000047ab9 */ /* 0x000fe40000000800 */
[----:B------:R-:W-:Y:S01]  /*0050*/  IADD3 R0, R0, 0x1ff, RZ ;  /* 0x000001ff00007810 */ /* 0x000fe20007ffe0ff */
[----:B------:R-:W-:-:S03]  /*0060*/  ULDC.64 UR6, c[0x0][0x118] ;  /* 0x0000460000067ab9 */ /* 0x000fc60000000a00 */
[----:B------:R-:W-:-:S04]  /*0070*/  SHF.R.S32.HI R3, RZ, 0x1f, R0 ;  /* 0x0000001fff037819 */ /* 0x000fc80000011400 */
[----:B------:R-:W-:-:S04]  /*0080*/  LEA.HI R3, R3, R0, RZ, 0x9 ;  /* 0x0000000003037211 */ /* 0x000fc800078f48ff */
[----:B------:R-:W-:Y:S02]  /*0090*/  SHF.R.S32.HI R0, RZ, 0x9, R3 ;  /* 0x00000009ff007819 */ /* 0x000fe40000011403 */
[----:B------:R-:W1:Y:S03]  /*00a0*/  S2R R3, SR_CTAID.X ;  /* 0x0000000000037919 */ /* 0x000e660000002500 */
[----:B------:R-:W-:Y:S01]  /*00b0*/  IMAD.SHL.U32 R0, R0, 0x8, RZ ;  /* 0x0000000800007824 */ /* 0x000fe200078e00ff */
[----:B0-----:R-:W-:-:S04]  /*00c0*/  LOP3.LUT R28, R29, 0xff, RZ, 0xc0, !PT ;  /* 0x000000ff1d1c7812 */ /* 0x001fc800078ec0ff */
[-C--:B------:R-:W-:Y:S02]  /*00d0*/  IABS R7, R0.reuse ;  /* 0x0000000000077213 */ /* 0x080fe40000000000 */
[----:B------:R-:W-:Y:S02]  /*00e0*/  IABS R10, R0 ;  /* 0x00000000000a7213 */ /* 0x000fe40000000000 */
[----:B------:R-:W0:Y:S01]  /*00f0*/  I2F.RP R2, R7 ;  /* 0x0000000700027306 */ /* 0x000e220000209400 */
[----:B-1----:R-:W-:-:S07]  /*0100*/  IABS R8, R3 ;  /* 0x0000000300087213 */ /* 0x002fce0000000000 */
[----:B0-----:R-:W0:Y:S02]  /*0110*/  MUFU.RCP R2, R2 ;  /* 0x0000000200027308 */ /* 0x001e240000001000 */
[----:B0-----:R-:W-:Y:S01]  /*0120*/  IADD3 R4, R2, 0xffffffe, RZ ;  /* 0x0ffffffe02047810 */ /* 0x001fe20007ffe0ff */
[----:B------:R-:W-:-:S05]  /*0130*/  IMAD.MOV R2, RZ, RZ, -R10 ;  /* 0x000000ffff027224 */ /* 0x000fca00078e0a0a */
[----:B------:R0:W1:Y:S02]  /*0140*/  F2I.FTZ.U32.TRUNC.NTZ R5, R4 ;  /* 0x0000000400057305 */ /* 0x000064000021f000 */
[----:B0-----:R-:W-:Y:S02]  /*0150*/  IMAD.MOV.U32 R4, RZ, RZ, RZ ;  /* 0x000000ffff047224 */ /* 0x001fe400078e00ff */
[----:B-1----:R-:W-:-:S04]  /*0160*/  IMAD.MOV R6, RZ, RZ, -R5 ;  /* 0x000000ffff067224 */ /* 0x002fc800078e0a05 */
[----:B------:R-:W-:Y:S02]  /*0170*/  IMAD R9, R6, R7, RZ ;  /* 0x0000000706097224 */ /* 0x000fe400078e02ff */
[----:B------:R-:W-:Y:S02]  /*0180*/  IMAD.MOV.U32 R6, RZ, RZ, R8 ;  /* 0x000000ffff067224 */ /* 0x000fe400078e0008 */
[----:B------:R-:W-:-:S06]  /*0190*/  IMAD.HI.U32 R5, R5, R9, R4 ;  /* 0x0000000905057227 */ /* 0x000fcc00078e0004 */
[----:B------:R-:W-:-:S04]  /*01a0*/  IMAD.HI.U32 R5, R5, R6, RZ ;  /* 0x0000000605057227 */ /* 0x000fc800078e00ff */
[----:B------:R-:W-:-:S05]  /*01b0*/  IMAD R2, R5, R2, R6 ;  /* 0x0000000205027224 */ /* 0x000fca00078e0206 */
[----:B------:R-:W-:-:S13]  /*01c0*/  ISETP.GT.U32.AND P1, PT, R7, R2, PT ;  /* 0x000000020700720c */ /* 0x000fda0003f24070 */
[----:B------:R-:W-:Y:S01]  /*01d0*/  @!P1 IMAD.IADD R2, R2, 0x1, -R7 ;  /* 0x0000000102029824 */ /* 0x000fe200078e0a07 */
[----:B------:R-:W-:Y:S02]  /*01e0*/  @!P1 IADD3 R5, R5, 0x1, RZ ;  /* 0x0000000105059810 */ /* 0x000fe40007ffe0ff */
[----:B------:R-:W-:Y:S02]  /*01f0*/  ISETP.NE.AND P1, PT, R0, RZ, PT ;  /* 0x000000ff0000720c */ /* 0x000fe40003f25270 */
[----:B------:R-:W-:Y:S02]  /*0200*/  ISETP.GE.U32.AND P0, PT, R2, R7, PT ;  /* 0x000000070200720c */ /* 0x000fe40003f06070 */
[----:B------:R-:W-:-:S04]  /*0210*/  LOP3.LUT R2, R3, R0, RZ, 0x3c, !PT ;  /* 0x0000000003027212 */ /* 0x000fc800078e3cff */
[----:B------:R-:W-:Y:S01]  /*0220*/  ISETP.GE.AND P2, PT, R2, RZ, PT ;  /* 0x000000ff0200720c */ /* 0x000fe20003f46270 */
[----:B------:R-:W-:-:S05]  /*0230*/  IMAD.MOV.U32 R2, RZ, RZ, c[0x0][0x178] ;  /* 0x00005e00ff027624 */ /* 0x000fca00078e00ff */
[----:B------:R-:W-:Y:S02]  /*0240*/  IADD3 R2, R2, 0x7f, RZ ;  /* 0x0000007f02027810 */ /* 0x000fe40007ffe0ff */
[----:B------:R-:W-:-:S05]  /*0250*/  @P0 IADD3 R5, R5, 0x1, RZ ;  /* 0x0000000105050810 */ /* 0x000fca0007ffe0ff */
[----:B------:R-:W-:Y:S01]  /*0260*/  IMAD.MOV.U32 R4, RZ, RZ, R5 ;  /* 0x000000ffff047224 */ /* 0x000fe200078e0005 */
[----:B------:R-:W-:-:S03]  /*0270*/  SHF.R.S32.HI R5, RZ, 0x1f, R2 ;  /* 0x0000001fff057819 */ /* 0x000fc60000011402 */
[----:B------:R-:W-:Y:S01]  /*0280*/  @!P2 IMAD.MOV R4, RZ, RZ, -R4 ;  /* 0x000000ffff04a224 */ /* 0x000fe200078e0a04 */
[----:B------:R-:W-:Y:S02]  /*0290*/  @!P1 LOP3.LUT R4, RZ, R0, RZ, 0x33, !PT ;  /* 0x00000000ff049212 */ /* 0x000fe400078e33ff */
[----:B------:R-:W-:-:S03]  /*02a0*/  LEA.HI R5, R5, R2, RZ, 0x7 ;  /* 0x0000000205057211 */ /* 0x000fc600078f38ff */
[----:B------:R-:W-:Y:S02]  /*02b0*/  IMAD.SHL.U32 R2, R4, 0x8, RZ ;  /* 0x0000000804027824 */ /* 0x000fe400078e00ff */
[----:B------:R-:W-:-:S03]  /*02c0*/  IMAD.MOV R4, RZ, RZ, -R4 ;  /* 0x000000ffff047224 */ /* 0x000fc600078e0a04 */
[----:B------:R-:W-:Y:S01]  /*02d0*/  LEA.HI.SX32 R5, R5, -R2, 0x19 ;  /* 0x8000000205057211 */ /* 0x000fe200078fcaff */
[----:B------:R-:W-:-:S03]  /*02e0*/  IMAD R9, R0, R4, R3 ;  /* 0x0000000400097224 */ /* 0x000fc600078e0203 */
[----:B------:R-:W-:Y:S02]  /*02f0*/  IMNMX R8, R5, 0x8, PT ;  /* 0x0000000805087817 */ /* 0x000fe40003800200 */
[----:B------:R-:W-:Y:S02]  /*0300*/  IABS R4, R9 ;  /* 0x0000000900047213 */ /* 0x000fe40000000000 */
[----:B------:R-:W-:-:S04]  /*0310*/  IABS R7, R8 ;  /* 0x0000000800077213 */ /* 0x000fc80000000000 */
[----:B------:R-:W0:Y:S08]  /*0320*/  I2F.RP R6, R7 ;  /* 0x0000000700067306 */ /* 0x000e300000209400 */
[----:B0-----:R-:W0:Y:S02]  /*0330*/  MUFU.RCP R6, R6 ;  /* 0x0000000600067308 */ /* 0x001e240000001000 */
[----:B0-----:R-:W-:-:S02]  /*0340*/  IADD3 R5, R6, 0xffffffe, RZ ;  /* 0x0ffffffe06057810 */ /* 0x001fc40007ffe0ff */
[----:B------:R-:W-:-:S04]  /*0350*/  SHF.R.U32.HI R6, RZ, 0x7, R29 ;  /* 0x00000007ff067819 */ /* 0x000fc8000001161d */
[----:B------:R-:W0:Y:S01]  /*0360*/  F2I.FTZ.U32.TRUNC.NTZ R5, R5 ;  /* 0x0000000500057305 */ /* 0x000e22000021f000 */
[----:B------:R-:W-:-:S04]  /*0370*/  SGXT.U32 R11, R6, 0x1 ;  /* 0x00000001060b781a */ /* 0x000fc80000000000 */
[C---:B------:R-:W-:Y:S02]  /*0380*/  LOP3.LUT R6, R11.reuse, 0x6, RZ, 0xfc, !PT ;  /* 0x000000060b067812 */ /* 0x040fe400078efcff */
[C---:B------:R-:W-:Y:S02]  /*0390*/  LOP3.LUT R6, R11.reuse, 0xc, RZ, 0xfc, !PT ;  /* 0x0000000c0b067812 */ /* 0x040fe400078efcff */
[C---:B------:R-:W-:Y:S02]  /*03a0*/  LOP3.LUT R6, R11.reuse, 0x12, RZ, 0xfc, !PT ;  /* 0x000000120b067812 */ /* 0x040fe400078efcff */
[C---:B------:R-:W-:Y:S02]  /*03b0*/  LOP3.LUT R6, R11.reuse, 0x18, RZ, 0xfc, !PT ;  /* 0x000000180b067812 */ /* 0x040fe400078efcff */
[C---:B------:R-:W-:Y:S02]  /*03c0*/  LOP3.LUT R6, R11.reuse, 0x1e, RZ, 0xfc, !PT ;  /* 0x0000001e0b067812 */ /* 0x040fe400078efcff */
[C---:B------:R-:W-:Y:S01]  /*03d0*/  LOP3.LUT R6, R11.reuse, 0x24, RZ, 0xfc, !PT ;  /* 0x000000240b067812 */ /* 0x040fe200078efcff */
[----:B0-----:R-:W-:Y:S01]  /*03e0*/  IMAD.MOV R10, RZ, RZ, -R5 ;  /* 0x000000ffff0a7224 */ /* 0x001fe200078e0a05 */
[----:B------:R-:W-:-:S02]  /*03f0*/  LOP3.LUT R6, R11, 0x2a, RZ, 0xfc, !PT ;  /* 0x0000002a0b067812 */ /* 0x000fc400078efcff */
[C---:B------:R-:W-:Y:S01]  /*0400*/  LOP3.LUT R6, R11.reuse, 0x30, RZ, 0xfc, !PT ;  /* 0x000000300b067812 */ /* 0x040fe200078efcff */
[----:B------:R-:W-:Y:S01]  /*0410*/  IMAD.MOV.U32 R0, RZ, RZ, R10 ;  /* 0x000000ffff007224 */ /* 0x000fe200078e000a */
[----:B------:R-:W-:Y:S02]  /*0420*/  IABS R10, R8 ;  /* 0x00000008000a7213 */ /* 0x000fe40000000000 */
[C---:B------:R-:W-:Y:S01]  /*0430*/  LOP3.LUT R6, R11.reuse, 0x36, RZ, 0xfc, !PT ;  /* 0x000000360b067812 */ /* 0x040fe200078efcff */
[----:B------:R-:W-:Y:S01]  /*0440*/  IMAD R3, R0, R7, RZ ;  /* 0x0000000700037224 */ /* 0x000fe200078e02ff */
[----:B------:R-:W-:Y:S01]  /*0450*/  LOP3.LUT R6, R11, 0x3c, RZ, 0xfc, !PT ;  /* 0x0000003c0b067812 */ /* 0x000fe200078efcff */
[----:B------:R-:W-:Y:S02]  /*0460*/  IMAD.MOV.U32 R0, RZ, RZ, R4 ;  /* 0x000000ffff007224 */ /* 0x000fe400078e0004 */
[----:B------:R-:W-:-:S04]  /*0470*/  IMAD.MOV.U32 R4, RZ, RZ, RZ ;  /* 0x000000ffff047224 */ /* 0x000fc800078e00ff */
[----:B------:R-:W-:-:S04]  /*0480*/  IMAD.HI.U32 R4, R5, R3, R4 ;  /* 0x0000000305047227 */ /* 0x000fc800078e0004 */
[----:B------:R-:W-:Y:S02]  /*0490*/  IMAD.MOV R5, RZ, RZ, -R10 ;  /* 0x000000ffff057224 */ /* 0x000fe400078e0a0a */
[----:B------:R-:W-:-:S04]  /*04a0*/  IMAD.HI.U32 R3, R4, R0, RZ ;  /* 0x0000000004037227 */ /* 0x000fc800078e00ff */
[----:B------:R-:W-:Y:S02]  /*04b0*/  IMAD R0, R3, R5, R0 ;  /* 0x0000000503007224 */ /* 0x000fe400078e0200 */
[----:B------:R-:W-:-:S03]  /*04c0*/  IMAD.MOV.U32 R4, RZ, RZ, c[0x0][0x180] ;  /* 0x00006000ff047624 */ /* 0x000fc600078e00ff */
[----:B------:R-:W-:-:S13]  /*04d0*/  ISETP.GT.U32.AND P1, PT, R7, R0, PT ;  /* 0x000000000700720c */ /* 0x000fda0003f24070 */
[----:B------:R-:W-:Y:S01]  /*04e0*/  @!P1 IMAD.IADD R0, R0, 0x1, -R7 ;  /* 0x0000000100009824 */ /* 0x000fe200078e0a07 */
[----:B------:R-:W-:Y:S02]  /*04f0*/  @!P1 IADD3 R3, R3, 0x1, RZ ;  /* 0x0000000103039810 */ /* 0x000fe40007ffe0ff */
[----:B------:R-:W-:Y:S02]  /*0500*/  ISETP.NE.AND P1, PT, R8, RZ, PT ;  /* 0x000000ff0800720c */ /* 0x000fe40003f25270 */
[----:B------:R-:W-:Y:S02]  /*0510*/  ISETP.GE.U32.AND P0, PT, R0, R7, PT ;  /* 0x000000070000720c */ /* 0x000fe40003f06070 */
[----:B------:R-:W-:Y:S02]  /*0520*/  LOP3.LUT R0, R9, R8, RZ, 0x3c, !PT ;  /* 0x0000000809007212 */ /* 0x000fe400078e3cff */
[----:B------:R-:W-:Y:S02]  /*0530*/  LOP3.LUT R7, R11, 0x4, RZ, 0xfc, !PT ;  /* 0x000000040b077812 */ /* 0x000fe400078efcff */
[----:B------:R-:W-:-:S02]  /*0540*/  ISETP.GE.AND P2, PT, R0, RZ, PT ;  /* 0x000000ff0000720c */ /* 0x000fc40003f46270 */
[C---:B------:R-:W-:Y:S02]  /*0550*/  LOP3.LUT R7, R11.reuse, 0xa, RZ, 0xfc, !PT ;  /* 0x0000000a0b077812 */ /* 0x040fe400078efcff */
[C---:B------:R-:W-:Y:S02]  /*0560*/  LOP3.LUT R7, R11.reuse, 0x10, RZ, 0xfc, !PT ;  /* 0x000000100b077812 */ /* 0x040fe400078efcff */
[----:B------:R-:W-:Y:S02]  /*0570*/  LOP3.LUT R7, R11, 0x16, RZ, 0xfc, !PT ;  /* 0x000000160b077812 */ /* 0x000fe400078efcff */
[----:B------:R-:W-:Y:S02]  /*0580*/  @P0 IADD3 R3, R3, 0x1, RZ ;  /* 0x0000000103030810 */ /* 0x000fe40007ffe0ff */
[C---:B------:R-:W-:Y:S02]  /*0590*/  LOP3.LUT R7, R11.reuse, 0x1c, RZ, 0xfc, !PT ;  /* 0x0000001c0b077812 */ /* 0x040fe400078efcff */
[----:B------:R-:W-:Y:S01]  /*05a0*/  LOP3.LUT R7, R11, 0x22, RZ, 0xfc, !PT ;  /* 0x000000220b077812 */ /* 0x000fe200078efcff */
[----:B------:R-:W-:Y:S01]  /*05b0*/  @!P2 IMAD.MOV R3, RZ, RZ, -R3 ;  /* 0x000000ffff03a224 */ /* 0x000fe200078e0a03 */
[----:B------:R-:W-:-:S02]  /*05c0*/  @!P1 LOP3.LUT R3, RZ, R8, RZ, 0x33, !PT ;  /* 0x00000008ff039212 */ /* 0x000fc400078e33ff */
[C---:B------:R-:W-:Y:S02]  /*05d0*/  LOP3.LUT R7, R11.reuse, 0x28, RZ, 0xfc, !PT ;  /* 0x000000280b077812 */ /* 0x040fe400078efcff */
[C---:B------:R-:W-:Y:S01]  /*05e0*/  LOP3.LUT R7, R11.reuse, 0x2e, RZ, 0xfc, !PT ;  /* 0x0000002e0b077812 */ /* 0x040fe200078efcff */
[----:B------:R-:W-:Y:S01]  /*05f0*/  IMAD.MOV R5, RZ, RZ, -R3 ;  /* 0x000000ffff057224 */ /* 0x000fe200078e0a03 */
[----:B------:R-:W-:Y:S01]  /*0600*/  LOP3.LUT R7, R11, 0x34, RZ, 0xfc, !PT ;  /* 0x000000340b077812 */ /* 0x000fe200078efcff */
[----:B------:R-:W-:Y:S01]  /*0610*/  IMAD.SHL.U32 R3, R3, 0x200, RZ ;  /* 0x0000020003037824 */ /* 0x000fe200078e00ff */
[----:B------:R-:W-:Y:S01]  /*0620*/  LOP3.LUT R7, R11, 0x3a, RZ, 0xfc, !PT ;  /* 0x0000003a0b077812 */ /* 0x000fe200078efcff */
[----:B------:R-:W-:-:S03]  /*0630*/  IMAD R5, R8, R5, R9 ;  /* 0x0000000508057224 */ /* 0x000fc600078e0209 */
[----:B------:R0:W-:Y:S01]  /*0640*/  STL [R1+0x450], R3 ;  /* 0x0004500301007387 */ /* 0x0001e20000100800 */
[----:B------:R-:W-:Y:S01]  /*0650*/  IMAD.IADD R0, R2, 0x1, R5 ;  /* 0x0000000102007824 */ /* 0x000fe200078e0205 */
[----:B------:R-:W-:Y:S02]  /*0660*/  IADD3 R2, R4, 0x3f, RZ ;  /* 0x0000003f04027810 */ /* 0x000fe40007ffe0ff */
[----:B------:R-:W-:Y:S02]  /*0670*/  LOP3.LUT R4, R29, 0x7f, RZ, 0xc0, !PT ;  /* 0x0000007f1d047812 */ /* 0x000fe400078ec0ff */
[----:B------:R-:W-:Y:S02]  /*0680*/  ISETP.GT.AND P0, PT, R2, 0x3f, PT ;  /* 0x0000003f0200780c */ /* 0x000fe40003f04270 */
[C---:B------:R-:W-:Y:S01]  /*0690*/  LOP3.LUT R5, R11.reuse, 0x2, RZ, 0xfc, !PT ;  /* 0x000000020b057812 */ /* 0x040fe200078efcff */
[----:B------:R-:W-:Y:S01]  /*06a0*/  IMAD R0, R0, 0x80, R4 ;  /* 0x0000008000007824 */ /* 0x000fe200078e0204 */
[----:B------:R-:W-:-:S02]  /*06b0*/  LOP3.LUT R5, R11, 0x8, RZ, 0xfc, !PT ;  /* 0x000000080b057812 */ /* 0x000fc400078efcff */
[C---:B------:R-:W-:Y:S02]  /*06c0*/  LOP3.LUT R5, R11.reuse, 0xe, RZ, 0xfc, !PT ;  /* 0x0000000e0b057812 */ /* 0x040fe400078efcff */
[----:B------:R0:W-:Y:S01]  /*06d0*/  STL [R1+0x950], R0 ;  /* 0x0009500001007387 */ /* 0x0001e20000100800 */
[C---:B------:R-:W-:Y:S02]  /*06e0*/  LOP3.LUT R5, R11.reuse, 0x14, RZ, 0xfc, !PT ;  /* 0x000000140b057812 */ /* 0x040fe400078efcff */
[C---:B------:R-:W-:Y:S02]  /*06f0*/  LOP3.LUT R5, R11.reuse, 0x1a, RZ, 0xfc, !PT ;  /* 0x0000001a0b057812 */ /* 0x040fe400078efcff */
[C---:B------:R-:W-:Y:S02]  /*0700*/  LOP3.LUT R5, R11.reuse, 0x20, RZ, 0xfc, !PT ;  /* 0x000000200b057812 */ /* 0x040fe400078efcff */
[C---:B------:R-:W-:Y:S02]  /*0710*/  LOP3.LUT R5, R11.reuse, 0x26, RZ, 0xfc, !PT ;  /* 0x000000260b057812 */ /* 0x040fe400078efcff */
[----:B------:R-:W-:-:S02]  /*0720*/  LOP3.LUT R5, R11, 0x2c, RZ, 0xfc, !PT ;  /* 0x0000002c0b057812 */ /* 0x000fc400078efcff */
[C---:B------:R-:W-:Y:S02]  /*0730*/  LOP3.LUT R5, R11.reuse, 0x32, RZ, 0xfc, !PT ;  /* 0x000000320b057812 */ /* 0x040fe400078efcff */
[C---:B------:R-:W-:Y:S02]  /*0740*/  LOP3.LUT R5, R11.reuse, 0x38, RZ, 0xfc, !PT ;  /* 0x000000380b057812 */ /* 0x040fe400078efcff */
[----:B------:R-:W-:Y:S01]  /*0750*/  LOP3.LUT R5, R11, 0x3e, RZ, 0xfc, !PT ;  /* 0x0000003e0b057812 */ /* 0x000fe200078efcff */
[----:B------:R-:W-:Y:S05]  /*0760*/  @P0 BRA `(.L_x_0) ;  /* 0x0000079000000947 */ /* 0x000fea0003800000 */
[C---:B0-----:R-:W-:Y:S01]  /*0770*/  IMAD.SHL.U32 R2, R29.reuse, 0x80, RZ ;  /* 0x000000801d027824 */ /* 0x041fe200078e00ff */
[----:B------:R-:W-:Y:S01]  /*0780*/  CS2R R24, SRZ ;  /* 0x0000000000187805 */ /* 0x000fe2000001ff00 */
[----:B------:R-:W-:Y:S01]  /*0790*/  IMAD.SHL.U32 R0, R29, 0x20, RZ ;  /* 0x000000201d007824 */ /* 0x000fe200078e00ff */
[----:B------:R-:W-:Y:S01]  /*07a0*/  CS2R R26, SRZ ;  /* 0x00000000001a7805 */ /* 0x000fe2000001ff00 */
[----:B------:R-:W-:Y:S01]  /*07b0*/  CS2R R20, SRZ ;  /* 0x0000000000147805 */ /* 0x000fe2000001ff00 */
[----:B------:R0:W-:Y:S01]  /*07c0*/  STL [R1+0x94c], R2 ;  /* 0x00094c0201007387 */ /* 0x0001e20000100800 */
[----:B------:R-:W-:Y:S01]  /*07d0*/  CS2R R22, SRZ ;  /* 0x0000000000167805 */ /* 0x000fe2000001ff00 */
[----:B------:R-:W-:Y:S01]  /*07e0*/  CS2R R16, SRZ ;  /* 0x0000000000107805 */ /* 0x000fe2000001ff00 */
[----:B------:R-:W-:Y:S01]  /*07f0*/  CS2R R18, SRZ ;  /* 0x0000000000127805 */ /* 0x000fe2000001ff00 */
[----:B------:R0:W-:Y:S01]  /*0800*/  STL [R1+0x9d0], R0 ;  /* 0x0009d00001007387 */ /* 0x0001e20000100800 */
[----:B------:R-:W-:Y:S01]  /*0810*/  CS2R R12, SRZ ;  /* 0x00000000000c7805 */ /* 0x000fe2000001ff00 */
[----:B------:R-:W-:Y:S01]  /*0820*/  CS2R R14, SRZ ;  /* 0x00000000000e7805 */ /* 0x000fe2000001ff00 */
[----:B------:R-:W-:Y:S01]  /*0830*/  CS2R R8, SRZ ;  /* 0x0000000000087805 */ /* 0x000fe2000001ff00 */
[----:B------:R0:W-:Y:S01]  /*0840*/  STL [R1], RZ ;  /* 0x000000ff01007387 */ /* 0x0001e20000100800 */
[----:B------:R-:W-:Y:S01]  /*0850*/  CS2R R10, SRZ ;  /* 0x00000000000a7805 */ /* 0x000fe2000001ff00 */
[----:B------:R-:W-:Y:S01]  /*0860*/  CS2R R4, SRZ ;  /* 0x0000000000047805 */ /* 0x000fe2000001ff00 */
[----:B------:R-:W-:Y:S01]  /*0870*/  CS2R R6, SRZ ;  /* 0x0000000000067805 */ /* 0x000fe2000001ff00 */
[----:B------:R0:W-:Y:S04]  /*0880*/  STL [R1+0x4], RZ ;  /* 0x000004ff01007387 */ /* 0x0001e80000100800 */
        /* <DEDUP_REMOVED lines=101> */
[----:B------:R0:W-:Y:S01]  /*0ee0*/  STL [R1+0x54c], RZ ;  /* 0x00054cff01007387 */ /* 0x0001e20000100800 */
[----:B------:R-:W-:Y:S05]  /*0ef0*/  BRA `(.L_x_1) ;  /* 0x00028c8000007947 */ /* 0x000fea0003800000 */
.L_x_0:
[----:B0-----:R-:W-:Y:S01]  /*0f00*/  IABS R8, c[0x0][0x178] ;  /* 0x00005e0000087a13 */ /* 0x001fe20000000000 */
[----:B------:R-:W-:Y:S01]  /*0f10*/  IMAD.MOV.U32 R15, RZ, RZ, R3 ;  /* 0x000000ffff0f7224 */ /* 0x000fe200078e0003 */
[----:B------:R-:W-:Y:S01]  /*0f20*/  IABS R27, c[0x0][0x17c] ;  /* 0x00005f00001b7a13 */ /* 0x000fe20000000000 */
[----:B------:R-:W-:Y:S01]  /*0f30*/  IMAD.MOV.U32 R14, RZ, RZ, R0 ;  /* 0x000000ffff0e7224 */ /* 0x000fe200078e0000 */
[----:B------:R-:W0:Y:S01]  /*0f40*/  I2F.RP R3, R8 ;  /* 0x0000000800037306 */ /* 0x000e220000209400 */
[----:B------:R-:W-:-:S02]  /*0f50*/  SHF.R.S32.HI R5, RZ, 0x1f, R2 ;  /* 0x0000001fff057819 */ /* 0x000fc40000011402 */
[----:B------:R-:W-:Y:S02]  /*0f60*/  LOP3.LUT P0, RZ, R29, 0x80, RZ, 0xc0, !PT ;  /* 0x000000801dff7812 */ /* 0x000fe4000780c0ff */
[----:B------:R-:W-:Y:S01]  /*0f70*/  LEA.HI R9, R5, R2, RZ, 0x6 ;  /* 0x0000000205097211 */ /* 0x000fe200078f30ff */
[----:B------:R-:W-:Y:S01]  /*0f80*/  IMAD.SHL.U32 R2, R29, 0x2, RZ ;  /* 0x000000021d027824 */ /* 0x000fe200078e00ff */
[----:B------:R-:W-:Y:S01]  /*0f90*/  SHF.R.U32.HI R5, RZ, 0x6, R29 ;  /* 0x00000006ff057819 */ /* 0x000fe2000001161d */
[----:B------:R-:W1:Y:S02]  /*0fa0*/  I2F.RP R0, R27 ;  /* 0x0000001b00007306 */ /* 0x000e640000209400 */
[----:B------:R2:W-:Y:S01]  /*0fb0*/  STL [R1+0x45c], R9 ;  /* 0x00045c0901007387 */ /* 0x0005e20000100800 */
[----:B------:R-:W-:-:S04]  /*0fc0*/  SGXT.U32 R5, R5, 0x2 ;  /* 0x000000020505781a */ /* 0x000fc80000000000 */
[----:B------:R-:W-:Y:S01]  /*0fd0*/  LOP3.LUT R5, R15, R5, RZ, 0xfc, !PT ;  /* 0x000000050f057212 */ /* 0x000fe200078efcff */
[----:B0-----:R-:W0:Y:S03]  /*0fe0*/  MUFU.RCP R3, R3 ;  /* 0x0000000300037308 */ /* 0x001e260000001000 */
[----:B------:R-:W-:Y:S02]  /*0ff0*/  IABS R21, R5 ;  /* 0x0000000500157213 */ /* 0x000fe40000000000 */
[C---:B------:R-:W-:Y:S02]  /*1000*/  ISETP.GE.AND P3, PT, R5.reuse, RZ, PT ;  /* 0x000000ff0500720c */ /* 0x040fe40003f66270 */
[C---:B------:R-:W-:Y:S01]  /*1010*/  LOP3.LUT R18, R5.reuse, 0x1d4, RZ, 0xfc, !PT ;  /* 0x000001d405127812 */ /* 0x040fe200078efcff */
[----:B-1----:R-:W1:Y:S01]  /*1020*/  MUFU.RCP R0, R0 ;  /* 0x0000000000007308 */ /* 0x002e620000001000 */
[----:B------:R-:W-:-:S02]  /*1030*/  LOP3.LUT R19, R5, 0x1d0, RZ, 0xfc, !PT ;  /* 0x000001d005137812 */ /* 0x000fc400078efcff */
[C---:B------:R-:W-:Y:S02]  /*1040*/  LOP3.LUT R17, R5.reuse, 0x1c8, RZ, 0xfc, !PT ;  /* 0x000001c805117812 */ /* 0x040fe400078efcff */
[----:B------:R-:W-:Y:S02]  /*1050*/  LOP3.LUT R24, R5, 0x40, RZ, 0xfc, !PT ;  /* 0x0000004005187812 */ /* 0x000fe400078efcff */
[----:B0-----:R-:W-:-:S06]  /*1060*/  IADD3 R3, R3, 0xffffffe, RZ ;  /* 0x0ffffffe03037810 */ /* 0x001fcc0007ffe0ff */
[----:B------:R-:W2:Y:S01]  /*1070*/  F2I.FTZ.U32.TRUNC.NTZ R3, R3 ;  /* 0x0000000300037305 */ /* 0x000ea2000021f000 */
[----:B-1----:R-:W-:-:S07]  /*1080*/  IADD3 R0, R0, 0xffffffe, RZ ;  /* 0x0ffffffe00007810 */ /* 0x002fce0007ffe0ff */
[----:B------:R0:W1:Y:S01]  /*1090*/  F2I.FTZ.U32.TRUNC.NTZ R7, R0 ;  /* 0x0000000000077305 */ /* 0x000062000021f000 */
[----:B--2---:R-:W-:Y:S01]  /*10a0*/  IMAD.MOV R9, RZ, RZ, -R3 ;  /* 0x000000ffff097224 */ /* 0x004fe200078e0a03 */
[----:B0-----:R-:W-:-:S03]  /*10b0*/  LOP3.LUT R0, R29, 0x7, RZ, 0xc0, !PT ;  /* 0x000000071d007812 */ /* 0x001fc600078ec0ff */
[----:B------:R-:W-:Y:S02]  /*10c0*/  IMAD R9, R9, R8, RZ ;  /* 0x0000000809097224 */ /* 0x000fe400078e02ff */
[C---:B------:R-:W-:Y:S02]  /*10d0*/  IMAD R11, R0.reuse, 0x110, RZ ;  /* 0x00000110000b7824 */ /* 0x040fe400078e02ff */
[----:B------:R-:W-:Y:S02]  /*10e0*/  IMAD.SHL.U32 R10, R0, 0x10, RZ ;  /* 0x00000010000a7824 */ /* 0x000fe400078e00ff */
[----:B-1----:R-:W-:Y:S01]  /*10f0*/  IMAD.MOV R6, RZ, RZ, -R7 ;  /* 0x000000ffff067224 */ /* 0x002fe200078e0a07 */
[--C-:B------:R-:W-:Y:S02]  /*1100*/  LOP3.LUT R11, R11, 0x10, R2.reuse, 0x78, !PT ;  /* 0x000000100b0b7812 */ /* 0x100fe400078e7802 */
[----:B------:R-:W-:Y:S01]  /*1110*/  LOP3.LUT R10, R10, 0x30, R2, 0x78, !PT ;  /* 0x000000300a0a7812 */ /* 0x000fe200078e7802 */
[----:B------:R-:W-:-:S02]  /*1120*/  IMAD.MOV.U32 R2, RZ, RZ, RZ ;  /* 0x000000ffff027224 */ /* 0x000fc400078e00ff */
[----:B------:R0:W-:Y:S02]  /*1130*/  STL [R1+0x58c], R11 ;  /* 0x00058c0b01007387 */ /* 0x0001e40000100800 */
[----:B------:R-:W-:Y:S02]  /*1140*/  IMAD.HI.U32 R9, R3, R9, R2 ;  /* 0x0000000903097227 */ /* 0x000fe400078e0002 */
[----:B------:R1:W-:Y:S02]  /*1150*/  STL [R1+0x1dc], R10 ;  /* 0x0001dc0a01007387 */ /* 0x0003e40000100800 */
[----:B------:R-:W-:Y:S02]  /*1160*/  IMAD R2, R6, R27, RZ ;  /* 0x0000001b06027224 */ /* 0x000fe400078e02ff */
[----:B------:R-:W-:Y:S02]  /*1170*/  IMAD.MOV.U32 R6, RZ, RZ, RZ ;  /* 0x000000ffff067224 */ /* 0x000fe400078e00ff */
[----:B0-----:R-:W-:-:S02]  /*1180*/  IMAD.SHL.U32 R11, R29, 0x20, RZ ;  /* 0x000000201d0b7824 */ /* 0x001fc400078e00ff */
[----:B------:R-:W-:Y:S01]  /*1190*/  IMAD.HI.U32 R2, R7, R2, R6 ;  /* 0x0000000207027227 */ /* 0x000fe200078e0006 */
[C---:B------:R-:W-:Y:S02]  /*11a0*/  LOP3.LUT R6, R5.reuse, 0x1fc, RZ, 0xfc, !PT ;  /* 0x000001fc05067812 */ /* 0x040fe400078efcff */
[----:B-1----:R-:W-:Y:S01]  /*11b0*/  IABS R10, R14 ;  /* 0x0000000e000a7213 */ /* 0x002fe20000000000 */
[----:B------:R-:W-:Y:S01]  /*11c0*/  IMAD.SHL.U32 R7, R4, 0x2, RZ ;  /* 0x0000000204077824 */ /* 0x000fe200078e00ff */
[----:B------:R0:W-:Y:S01]  /*11d0*/  STL [R1+0x9d0], R11 ;  /* 0x0009d00b01007387 */ /* 0x0001e20000100800 */
[----:B------:R-:W-:Y:S01]  /*11e0*/  IMAD.HI.U32 R4, R2, R21, RZ ;  /* 0x0000001502047227 */ /* 0x000fe200078e00ff */
[----:B------:R-:W-:Y:S02]  /*11f0*/  IABS R14, R6 ;  /* 0x00000006000e7213 */ /* 0x000fe40000000000 */
[----:B------:R-:W-:Y:S01]  /*1200*/  ISETP.GE.AND P5, PT, R6, RZ, PT ;  /* 0x000000ff0600720c */ /* 0x000fe20003fa6270 */
[----:B------:R-:W-:Y:S01]  /*1210*/  IMAD.MOV.U32 R3, RZ, RZ, R10 ;  /* 0x000000ffff037224 */ /* 0x000fe200078e000a */
[----:B------:R-:W-:Y:S01]  /*1220*/  LOP3.LUT R6, R5, 0x1f0, RZ, 0xfc, !PT ;  /* 0x000001f005067812 */ /* 0x000fe200078efcff */
[----:B------:R-:W-:-:S02]  /*1230*/  IMAD.MOV R4, RZ, RZ, -R4 ;  /* 0x000000ffff047224 */ /* 0x000fc400078e0a04 */
[----:B------:R-:W-:Y:S01]  /*1240*/  IMAD.HI.U32 R9, R9, R3, RZ ;  /* 0x0000000309097227 */ /* 0x000fe200078e00ff */
[----:B0-----:R-:W-:Y:S02]  /*1250*/  LOP3.LUT R11, R11, 0x1c00, RZ, 0xc0, !PT ;  /* 0x00001c000b0b7812 */ /* 0x001fe400078ec0ff */
[----:B------:R-:W-:Y:S01]  /*1260*/  IABS R12, R6 ;  /* 0x00000006000c7213 */ /* 0x000fe20000000000 */
[----:B------:R-:W-:Y:S01]  /*1270*/  IMAD.MOV R10, RZ, RZ, -R9 ;  /* 0x000000ffff0a7224 */ /* 0x000fe200078e0a09 */
[----:B------:R-:W-:Y:S01]  /*1280*/  SEL R9, RZ, 0x110, !P0 ;  /* 0x00000110ff097807 */ /* 0x000fe20004000000 */
[----:B------:R-:W-:Y:S01]  /*1290*/  IMAD R21, R27, R4, R21 ;  /* 0x000000041b157224 */ /* 0x000fe200078e0215 */
[----:B------:R-:W-:Y:S01]  /*12a0*/  LOP3.LUT R4, R5, 0x1f8, RZ, 0xfc, !PT ;  /* 0x000001f805047812 */ /* 0x000fe200078efcff */
[----:B------:R-:W-:Y:S01]  /*12b0*/  IMAD R13, R8, R10, R3 ;  /* 0x0000000a080d7224 */ /* 0x000fe200078e0203 */
[----:B------:R-:W-:Y:S01]  /*12c0*/  LOP3.LUT R10, R29, 0xc0, RZ, 0xc0, !PT ;  /* 0x000000c01d0a7812 */ /* 0x000fe200078ec0ff */
[----:B------:R-:W-:Y:S01]  /*12d0*/  IMAD R11, R0, 0x80, R11 ;  /* 0x00000080000b7824 */ /* 0x000fe200078e020b */
[----:B------:R-:W-:Y:S01]  /*12e0*/  ISETP.GT.U32.AND P1, PT, R27, R21, PT ;  /* 0x000000151b00720c */ /* 0x000fe20003f24070 */
[----:B------:R-:W-:Y:S01]  /*12f0*/  IMAD.SHL.U32 R3, R28, 0x2, RZ ;  /* 0x000000021c037824 */ /* 0x000fe200078e00ff */
[----:B------:R-:W-:-:S02]  /*1300*/  ISETP.GT.U32.AND P0, PT, R8, R13, PT ;  /* 0x0000000d0800720c */ /* 0x000fc40003f04070 */
[----:B------:R-:W-:Y:S01]  /*1310*/  LOP3.LUT R0, R9, R7, RZ, 0x3c, !PT ;  /* 0x0000000709007212 */ /* 0x000fe200078e3cff */
[----:B------:R0:W-:Y:S01]  /*1320*/  STL [R1+0x1e0], R11 ;  /* 0x0001e00b01007387 */ /* 0x0001e20000100800 */
[----:B------:R-:W-:Y:S01]  /*1330*/  IABS R9, R4 ;  /* 0x0000000400097213 */ /* 0x000fe20000000000 */
[----:B------:R-:W-:Y:S01]  /*1340*/  IMAD.HI.U32 R7, R2, R14, RZ ;  /* 0x0000000e02077227 */ /* 0x000fe200078e00ff */
[----:B------:R-:W-:Y:S01]  /*1350*/  SHF.R.U32.HI R10, RZ, 0x2, R10 ;  /* 0x00000002ff0a7819 */ /* 0x000fe2000001160a */
[----:B------:R1:W-:Y:S01]  /*1360*/  STL [R1+0x454], R0 ;  /* 0x0004540001007387 */ /* 0x0003e20000100800 */
[----:B------:R-:W-:Y:S01]  /*1370*/  ISETP.GE.AND P4, PT, R4, RZ, PT ;  /* 0x000000ff0400720c */ /* 0x000fe20003f86270 */
[----:B------:R-:W-:Y:S01]  /*1380*/  IMAD.MOV R7, RZ, RZ, -R7 ;  /* 0x000000ffff077224 */ /* 0x000fe200078e0a07 */
[----:B------:R-:W-:Y:S01]  /*1390*/  LOP3.LUT R3, R3, R10, RZ, 0x3c, !PT ;  /* 0x0000000a03037212 */ /* 0x000fe200078e3cff */
[----:B------:R-:W-:Y:S01]  /*13a0*/  IMAD.HI.U32 R10, R2, R9, RZ ;  /* 0x00000009020a7227 */ /* 0x000fe200078e00ff */
[----:B------:R-:W-:-:S02]  /*13b0*/  LOP3.LUT R29, R5, 0x68, RZ, 0xfc, !PT ;  /* 0x00000068051d7812 */ /* 0x000fc400078efcff */
[----:B0-----:R-:W-:Y:S01]  /*13c0*/  LOP3.LUT R11, R5, 0x1f4, RZ, 0xfc, !PT ;  /* 0x000001f4050b7812 */ /* 0x001fe200078efcff */
[----:B------:R-:W-:Y:S01]  /*13d0*/  @!P0 IMAD.IADD R13, R13, 0x1, -R8 ;  /* 0x000000010d0d8824 */ /* 0x000fe200078e0a08 */
[----:B------:R-:W-:Y:S01]  /*13e0*/  STL [R1+0xa54], R3 ;  /* 0x000a540301007387 */ /* 0x000fe20000100800 */
[----:B------:R-:W-:Y:S01]  /*13f0*/  @!P1 IMAD.IADD R21, R21, 0x1, -R27 ;  /* 0x0000000115159824 */ /* 0x000fe200078e0a1b */
[----:B-1----:R-:W-:Y:S01]  /*1400*/  IABS R0, R11 ;  /* 0x0000000b00007213 */ /* 0x002fe20000000000 */
[----:B------:R-:W-:Y:S01]  /*1410*/  IMAD.MOV R10, RZ, RZ, -R10 ;  /* 0x000000ffff0a7224 */ /* 0x000fe200078e0a0a */
[----:B------:R-:W-:Y:S01]  /*1420*/  ISETP.GT.U32.AND P2, PT, R8, R13, PT ;  /* 0x0000000d0800720c */ /* 0x000fe20003f44070 */
[C---:B------:R-:W-:Y:S01]  /*1430*/  IMAD R14, R27.reuse, R7, R14 ;  /* 0x000000071b0e7224 */ /* 0x040fe200078e020e */
[----:B------:R-:W-:Y:S01]  /*1440*/  ISETP.GT.U32.AND P6, PT, R27, R21, PT ;  /* 0x000000151b00720c */ /* 0x000fe20003fc4070 */
[----:B------:R-:W-:-:S03]  /*1450*/  IMAD.HI.U32 R7, R2, R0, RZ ;  /* 0x0000000002077227 */ /* 0x000fc600078e00ff */
[C---:B------:R-:W-:Y:S01]  /*1460*/  ISETP.GT.U32.AND P0, PT, R27.reuse, R14, PT ;  /* 0x0000000e1b00720c */ /* 0x040fe20003f04070 */
[----:B------:R-:W-:Y:S02]  /*1470*/  IMAD R4, R27, R10, R9 ;  /* 0x0000000a1b047224 */ /* 0x000fe400078e0209 */
[----:B------:R-:W-:-:S04]  /*1480*/  IMAD.MOV R7, RZ, RZ, -R7 ;  /* 0x000000ffff077224 */ /* 0x000fc800078e0a07 */
[----:B------:R-:W-:Y:S01]  /*1490*/  @!P2 IMAD.IADD R13, R13, 0x1, -R8 ;  /* 0x000000010d0da824 */ /* 0x000fe200078e0a08 */
[C---:B------:R-:W-:Y:S01]  /*14a0*/  ISETP.GT.U32.AND P2, PT, R27.reuse, R4, PT ;  /* 0x000000041b00720c */ /* 0x040fe20003f44070 */
[----:B------:R-:W-:Y:S01]  /*14b0*/  IMAD R0, R27, R7, R0 ;  /* 0x000000071b007224 */ /* 0x000fe200078e0200 */
[----:B------:R-:W-:Y:S01]  /*14c0*/  LOP3.LUT R7, R5, 0x1ec, RZ, 0xfc, !PT ;  /* 0x000001ec05077812 */ /* 0x000fe200078efcff */
[--C-:B------:R-:W-:Y:S01]  /*14d0*/  @!P6 IMAD.IADD R21, R21, 0x1, -R27.reuse ;  /* 0x000000011515e824 */ /* 0x100fe200078e0a1b */
[----:B------:R0:W-:Y:S01]  /*14e0*/  STL [R1+0x68], R13 ;  /* 0x0000680d01007387 */ /* 0x0001e20000100800 */
[----:B------:R-:W-:Y:S01]  /*14f0*/  @!P0 IMAD.IADD R14, R14, 0x1, -R27 ;  /* 0x000000010e0e8824 */ /* 0x000fe200078e0a1b */
[C---:B------:R-:W-:Y:S01]  /*1500*/  ISETP.GT.U32.AND P6, PT, R27.reuse, R0, PT ;  /* 0x000000001b00720c */ /* 0x040fe20003fc4070 */
[----:B------:R-:W-:Y:S01]  /*1510*/  @!P3 IMAD.MOV R21, RZ, RZ, -R21 ;  /* 0x000000ffff15b224 */ /* 0x000fe200078e0a15 */
[----:B------:R-:W-:Y:S02]  /*1520*/  IABS R9, R7 ;  /* 0x0000000700097213 */ /* 0x000fe40000000000 */
[----:B------:R-:W-:-:S02]  /*1530*/  ISETP.GT.U32.AND P1, PT, R27, R14, PT ;  /* 0x0000000e1b00720c */ /* 0x000fc40003f24070 */
[----:B------:R-:W-:Y:S01]  /*1540*/  ISETP.GE.AND P0, PT, R11, RZ, PT ;  /* 0x000000ff0b00720c */ /* 0x000fe20003f06270 */
[--C-:B------:R-:W-:Y:S01]  /*1550*/  @!P2 IMAD.IADD R4, R4, 0x1, -R27.reuse ;  /* 0x000000010404a824 */ /* 0x100fe200078e0a1b */
[----:B------:R-:W-:Y:S01]  /*1560*/  LOP3.LUT R8, R5, 0x1e8, RZ, 0xfc, !PT ;  /* 0x000001e805087812 */ /* 0x000fe200078efcff */
[----:B0-----:R-:W-:Y:S01]  /*1570*/  IMAD.HI.U32 R13, R2, R12, RZ ;  /* 0x0000000c020d7227 */ /* 0x001fe200078e00ff */
[----:B------:R-:W-:Y:S02]  /*1580*/  STL [R1+0xbb0], R21 ;  /* 0x000bb01501007387 */ /* 0x000fe40000100800 */
[C---:B------:R-:W-:Y:S01]  /*1590*/  ISETP.GT.U32.AND P2, PT, R27.reuse, R4, PT ;  /* 0x000000041b00720c */ /* 0x040fe20003f44070 */
[----:B------:R-:W-:Y:S01]  /*15a0*/  @!P6 IMAD.IADD R0, R0, 0x1, -R27 ;  /* 0x000000010000e824 */ /* 0x000fe200078e0a1b */
[----:B------:R-:W-:Y:S01]  /*15b0*/  IABS R10, R8 ;  /* 0x00000008000a7213 */ /* 0x000fe20000000000 */
[----:B------:R-:W-:Y:S01]  /*15c0*/  IMAD.MOV R13, RZ, RZ, -R13 ;  /* 0x000000ffff0d7224 */ /* 0x000fe200078e0a0d */
[----:B------:R-:W-:Y:S01]  /*15d0*/  ISETP.GE.AND P6, PT, R6, RZ, PT ;  /* 0x000000ff0600720c */ /* 0x000fe20003fc6270 */
[----:B------:R-:W-:Y:S01]  /*15e0*/  IMAD.HI.U32 R11, R2, R9, RZ ;  /* 0x00000009020b7227 */ /* 0x000fe200078e00ff */
[----:B------:R-:W-:-:S02]  /*15f0*/  ISETP.GT.U32.AND P3, PT, R27, R0, PT ;  /* 0x000000001b00720c */ /* 0x000fc40003f64070 */
[----:B------:R-:W-:Y:S01]  /*1600*/  LOP3.LUT R6, R5, 0x1e4, RZ, 0xfc, !PT ;  /* 0x000001e405067812 */ /* 0x000fe200078efcff */
[C---:B------:R-:W-:Y:S02]  /*1610*/  IMAD R12, R27.reuse, R13, R12 ;  /* 0x0000000d1b0c7224 */ /* 0x040fe400078e020c */
[----:B------:R-:W-:Y:S02]  /*1620*/  IMAD.MOV R11, RZ, RZ, -R11 ;  /* 0x000000ffff0b7224 */ /* 0x000fe400078e0a0b */
[--C-:B------:R-:W-:Y:S01]  /*1630*/  @!P2 IMAD.IADD R4, R4, 0x1, -R27.reuse ;  /* 0x000000010404a824 */ /* 0x100fe200078e0a1b */
[----:B------:R-:W-:Y:S01]  /*1640*/  ISETP.GE.AND P2, PT, R8, RZ, PT ;  /* 0x000000ff0800720c */ /* 0x000fe20003f46270 */
[----:B------:R-:W-:Y:S01]  /*1650*/  @!P1 IMAD.IADD R14, R14, 0x1, -R27 ;  /* 0x000000010e0e9824 */ /* 0x000fe200078e0a1b */
[C---:B------:R-:W-:Y:S01]  /*1660*/  ISETP.GT.U32.AND P1, PT, R27.reuse, R12, PT ;  /* 0x0000000c1b00720c */ /* 0x040fe20003f24070 */
[----:B------:R-:W-:Y:S01]  /*1670*/  IMAD R8, R27, R11, R9 ;  /* 0x0000000b1b087224 */ /* 0x000fe200078e0209 */
[----:B------:R-:W-:Y:S01]  /*1680*/  IABS R9, R6 ;  /* 0x0000000600097213 */ /* 0x000fe20000000000 */
[----:B------:R-:W-:-:S02]  /*1690*/  @!P3 IMAD.IADD R0, R0, 0x1, -R27 ;  /* 0x000000010000b824 */ /* 0x000fc400078e0a1b */
[----:B------:R-:W-:Y:S01]  /*16a0*/  IMAD.MOV.U32 R3, RZ, RZ, R14 ;  /* 0x000000ffff037224 */ /* 0x000fe200078e000e */
[----:B------:R-:W-:Y:S01]  /*16b0*/  ISETP.GT.U32.AND P3, PT, R27, R8, PT ;  /* 0x000000081b00720c */ /* 0x000fe20003f64070 */
[----:B------:R-:W-:-:S04]  /*16c0*/  IMAD.HI.U32 R13, R2, R10, RZ ;  /* 0x0000000a020d7227 */ /* 0x000fc800078e00ff */
[----:B------:R-:W-:Y:S01]  /*16d0*/  @!P5 IMAD.MOV R3, RZ, RZ, -R3 ;  /* 0x000000ffff03d224 */ /* 0x000fe200078e0a03 */
[----:B------:R-:W-:Y:S01]  /*16e0*/  ISETP.GE.AND P5, PT, R7, RZ, PT ;  /* 0x000000ff0700720c */ /* 0x000fe20003fa6270 */
[----:B------:R-:W-:Y:S02]  /*16f0*/  @!P1 IMAD.IADD R12, R12, 0x1, -R27 ;  /* 0x000000010c0c9824 */ /* 0x000fe400078e0a1b */
[----:B------:R-:W-:Y:S01]  /*1700*/  IMAD.MOV R13, RZ, RZ, -R13 ;  /* 0x000000ffff0d7224 */ /* 0x000fe200078e0a0d */
[----:B------:R0:W-:Y:S01]  /*1710*/  STL [R1+0x1d8], R3 ;  /* 0x0001d80301007387 */ /* 0x0001e20000100800 */
[----:B------:R-:W-:Y:S01]  /*1720*/  IMAD.MOV.U32 R14, RZ, RZ, R4 ;  /* 0x000000ffff0e7224 */ /* 0x000fe200078e0004 */
[----:B------:R-:W-:Y:S01]  /*1730*/  ISETP.GT.U32.AND P1, PT, R27, R12, PT ;  /* 0x0000000c1b00720c */ /* 0x000fe20003f24070 */
[----:B------:R-:W-:Y:S01]  /*1740*/  @!P3 IMAD.IADD R8, R8, 0x1, -R27 ;  /* 0x000000010808b824 */ /* 0x000fe200078e0a1b */
[----:B------:R-:W-:Y:S01]  /*1750*/  LOP3.LUT R4, R5, 0x1e0, RZ, 0xfc, !PT ;  /* 0x000001e005047812 */ /* 0x000fe200078efcff */
[----:B------:R-:W-:-:S03]  /*1760*/  IMAD.HI.U32 R7, R2, R9, RZ ;  /* 0x0000000902077227 */ /* 0x000fc600078e00ff */
[C---:B------:R-:W-:Y:S01]  /*1770*/  ISETP.GT.U32.AND P3, PT, R27.reuse, R8, PT ;  /* 0x000000081b00720c */ /* 0x040fe20003f64070 */
[C---:B------:R-:W-:Y:S01]  /*1780*/  IMAD R10, R27.reuse, R13, R10 ;  /* 0x0000000d1b0a7224 */ /* 0x040fe200078e020a */
[----:B------:R-:W-:Y:S01]  /*1790*/  IABS R20, R4 ;  /* 0x0000000400147213 */ /* 0x000fe20000000000 */
[----:B------:R-:W-:Y:S02]  /*17a0*/  IMAD.MOV R7, RZ, RZ, -R7 ;  /* 0x000000ffff077224 */ /* 0x000fe400078e0a07 */
[----:B0-----:R-:W-:Y:S02]  /*17b0*/  IMAD.MOV.U32 R3, RZ, RZ, R0 ;  /* 0x000000ffff037224 */ /* 0x001fe400078e0000 */
[----:B------:R-:W-:Y:S01]  /*17c0*/  @!P1 IMAD.IADD R12, R12, 0x1, -R27 ;  /* 0x000000010c0c9824 */ /* 0x000fe200078e0a1b */
[C---:B------:R-:W-:Y:S01]  /*17d0*/  ISETP.GT.U32.AND P1, PT, R27.reuse, R10, PT ;  /* 0x0000000a1b00720c */ /* 0x040fe20003f24070 */
[----:B------:R-:W-:Y:S02]  /*17e0*/  IMAD R9, R27, R7, R9 ;  /* 0x000000071b097224 */ /* 0x000fe400078e0209 */
[----:B------:R-:W-:-:S04]  /*17f0*/  IMAD.HI.U32 R0, R2, R20, RZ ;  /* 0x0000001402007227 */ /* 0x000fc800078e00ff */
[----:B------:R-:W-:Y:S01]  /*1800*/  @!P3 IMAD.IADD R8, R8, 0x1, -R27 ;  /* 0x000000010808b824 */ /* 0x000fe200078e0a1b */
[----:B------:R-:W-:Y:S01]  /*1810*/  ISETP.GT.U32.AND P3, PT, R27, R9, PT ;  /* 0x000000091b00720c */ /* 0x000fe20003f64070 */
[----:B------:R-:W-:Y:S02]  /*1820*/  IMAD.MOV R0, RZ, RZ, -R0 ;  /* 0x000000ffff007224 */ /* 0x000fe400078e0a00 */
[----:B------:R-:W-:Y:S01]  /*1830*/  IMAD.MOV.U32 R13, RZ, RZ, R12 ;  /* 0x000000ffff0d7224 */ /* 0x000fe200078e000c */
[----:B------:R-:W-:Y:S01]  /*1840*/  LOP3.LUT R12, R5, 0x1c4, RZ, 0xfc, !PT ;  /* 0x000001c4050c7812 */ /* 0x000fe200078efcff */
[----:B------:R-:W-:Y:S02]  /*1850*/  IMAD R20, R27, R0, R20 ;  /* 0x000000001b147224 */ /* 0x000fe400078e0214 */
[----:B------:R-:W-:Y:S01]  /*1860*/  @!P0 IMAD.MOV R3, RZ, RZ, -R3 ;  /* 0x000000ffff038224 */ /* 0x000fe200078e0a03 */
[----:B------:R-:W-:Y:S01]  /*1870*/  ISETP.GE.AND P0, PT, R4, RZ, PT ;  /* 0x000000ff0400720c */ /* 0x000fe20003f06270 */
[----:B------:R-:W-:Y:S01]  /*1880*/  @!P1 IMAD.IADD R10, R10, 0x1, -R27 ;  /* 0x000000010a0a9824 */ /* 0x000fe200078e0a1b */
[----:B------:R-:W-:Y:S01]  /*1890*/  LOP3.LUT R4, R5, 0x1dc, RZ, 0xfc, !PT ;  /* 0x000001dc05047812 */ /* 0x000fe200078efcff */
[----:B------:R-:W-:Y:S01]  /*18a0*/  @!P6 IMAD.MOV R13, RZ, RZ, -R13 ;  /* 0x000000ffff0de224 */ /* 0x000fe200078e0a0d */
[----:B------:R-:W-:Y:S01]  /*18b0*/  ISETP.GT.U32.AND P6, PT, R27, R20, PT ;  /* 0x000000141b00720c */ /* 0x000fe20003fc4070 */
[----:B------:R-:W-:Y:S01]  /*18c0*/  @!P3 IMAD.IADD R9, R9, 0x1, -R27 ;  /* 0x000000010909b824 */ /* 0x000fe200078e0a1b */
[----:B------:R-:W-:Y:S01]  /*18d0*/  ISETP.GT.U32.AND P1, PT, R27, R10, PT ;  /* 0x0000000a1b00720c */ /* 0x000fe20003f24070 */
[----:B------:R-:W-:Y:S01]  /*18e0*/  @!P4 IMAD.MOV R14, RZ, RZ, -R14 ;  /* 0x000000ffff0ec224 */ /* 0x000fe200078e0a0e */
[----:B------:R-:W-:-:S02]  /*18f0*/  IABS R11, R4 ;  /* 0x00000004000b7213 */ /* 0x000fc40000000000 */
[----:B------:R-:W-:Y:S02]  /*1900*/  ISETP.GT.U32.AND P3, PT, R27, R9, PT ;  /* 0x000000091b00720c */ /* 0x000fe40003f64070 */
[----:B------:R-:W-:Y:S01]  /*1910*/  ISETP.GE.AND P4, PT, R6, RZ, PT ;  /* 0x000000ff0600720c */ /* 0x000fe20003f86270 */
[----:B------:R-:W-:Y:S01]  /*1920*/  IMAD.HI.U32 R7, R2, R11, RZ ;  /* 0x0000000b02077227 */ /* 0x000fe200078e00ff */
[----:B------:R-:W-:Y:S01]  /*1930*/  LOP3.LUT R6, R5, 0x1d8, RZ, 0xfc, !PT ;  /* 0x000001d805067812 */ /* 0x000fe200078efcff */
[----:B------:R0:W-:Y:S02]  /*1940*/  STL [R1+0x1d4], R14 ;  /* 0x0001d40e01007387 */ /* 0x0001e40000100800 */
[----:B------:R-:W-:Y:S01]  /*1950*/  IMAD.MOV R7, RZ, RZ, -R7 ;  /* 0x000000ffff077224 */ /* 0x000fe200078e0a07 */
[----:B------:R-:W-:Y:S01]  /*1960*/  IABS R15, R6 ;  /* 0x00000006000f7213 */ /* 0x000fe20000000000 */
[--C-:B------:R-:W-:Y:S01]  /*1970*/  @!P6 IMAD.IADD R20, R20, 0x1, -R27.reuse ;  /* 0x000000011414e824 */ /* 0x100fe200078e0a1b */
[----:B------:R1:W-:Y:S01]  /*1980*/  STL [R1+0x1d0], R3 ;  /* 0x0001d00301007387 */ /* 0x0003e20000100800 */
[----:B------:R-:W-:Y:S01]  /*1990*/  @!P1 IMAD.IADD R10, R10, 0x1, -R27 ;  /* 0x000000010a0a9824 */ /* 0x000fe200078e0a1b */
[----:B------:R-:W-:Y:S01]  /*19a0*/  ISETP.GE.AND P1, PT, R6, RZ, PT ;  /* 0x000000ff0600720c */ /* 0x000fe20003f26270 */
[C---:B------:R-:W-:Y:S01]  /*19b0*/  IMAD R11, R27.reuse, R7, R11 ;  /* 0x000000071b0b7224 */ /* 0x040fe200078e020b */
[----:B------:R-:W-:Y:S01]  /*19c0*/  IABS R6, R18 ;  /* 0x0000001200067213 */ /* 0x000fe20000000000 */
[----:B------:R-:W-:Y:S01]  /*19d0*/  IMAD.HI.U32 R0, R2, R15, RZ ;  /* 0x0000000f02007227 */ /* 0x000fe200078e00ff */
[----:B------:R-:W-:Y:S01]  /*19e0*/  ISETP.GT.U32.AND P6, PT, R27, R20, PT ;  /* 0x000000141b00720c */ /* 0x000fe20003fc4070 */
[----:B------:R-:W-:Y:S01]  /*19f0*/  STL [R1+0x1cc], R13 ;  /* 0x0001cc0d01007387 */ /* 0x000fe20000100800 */
[----:B0-----:R-:W-:Y:S01]  /*1a00*/  IABS R14, R19 ;  /* 0x00000013000e7213 */ /* 0x001fe20000000000 */
[----:B------:R-:W-:Y:S01]  /*1a10*/  @!P3 IMAD.IADD R9, R9, 0x1, -R27 ;  /* 0x000000010909b824 */ /* 0x000fe200078e0a1b */
[----:B------:R-:W-:Y:S01]  /*1a20*/  ISETP.GT.U32.AND P3, PT, R27, R11, PT ;  /* 0x0000000b1b00720c */ /* 0x000fe20003f64070 */
[----:B-1----:R-:W-:Y:S01]  /*1a30*/  IMAD.MOV.U32 R3, RZ, RZ, R8 ;  /* 0x000000ffff037224 */ /* 0x002fe200078e0008 */
[----:B------:R-:W-:Y:S01]  /*1a40*/  IABS R7, R17 ;  /* 0x0000001100077213 */ /* 0x000fe20000000000 */
[----:B------:R-:W-:-:S02]  /*1a50*/  IMAD.MOV R0, RZ, RZ, -R0 ;  /* 0x000000ffff007224 */ /* 0x000fc400078e0a00 */
[----:B------:R-:W-:-:S04]  /*1a60*/  IMAD.HI.U32 R8, R2, R6, RZ ;  /* 0x0000000602087227 */ /* 0x000fc800078e00ff */
[C---:B------:R-:W-:Y:S01]  /*1a70*/  IMAD R15, R27.reuse, R0, R15 ;  /* 0x000000001b0f7224 */ /* 0x040fe200078e020f */
[----:B------:R-:W-:Y:S01]  /*1a80*/  IABS R0, R12 ;  /* 0x0000000c00007213 */ /* 0x000fe20000000000 */
[----:B------:R-:W-:Y:S02]  /*1a90*/  IMAD.MOV R8, RZ, RZ, -R8 ;  /* 0x000000ffff087224 */ /* 0x000fe400078e0a08 */
[----:B------:R-:W-:Y:S01]  /*1aa0*/  @!P6 IMAD.IADD R20, R20, 0x1, -R27 ;  /* 0x000000011414e824 */ /* 0x000fe200078e0a1b */
[C---:B------:R-:W-:Y:S01]  /*1ab0*/  ISETP.GT.U32.AND P6, PT, R27.reuse, R15, PT ;  /* 0x0000000f1b00720c */ /* 0x040fe20003fc4070 */
[----:B------:R-:W-:Y:S02]  /*1ac0*/  IMAD R6, R27, R8, R6 ;  /* 0x000000081b067224 */ /* 0x000fe400078e0206 */
[----:B------:R-:W-:Y:S01]  /*1ad0*/  @!P5 IMAD.MOV R3, RZ, RZ, -R3 ;  /* 0x000000ffff03d224 */ /* 0x000fe200078e0a03 */
[----:B------:R-:W-:Y:S01]  /*1ae0*/  ISETP.GE.AND P5, PT, R4, RZ, PT ;  /* 0x000000ff0400720c */ /* 0x000fe20003fa6270 */
[----:B------:R-:W-:Y:S01]  /*1af0*/  IMAD.HI.U32 R23, R2, R14, RZ ;  /* 0x0000000e02177227 */ /* 0x000fe200078e00ff */
[----:B------:R-:W-:-:S02]  /*1b00*/  LOP3.LUT R4, R5, 0x1cc, RZ, 0xfc, !PT ;  /* 0x000001cc05047812 */ /* 0x000fc400078efcff */
[----:B------:R0:W-:Y:S01]  /*1b10*/  STL [R1+0x1c8], R3 ;  /* 0x0001c80301007387 */ /* 0x0001e20000100800 */
[----:B------:R-:W-:Y:S01]  /*1b20*/  @!P3 IMAD.IADD R11, R11, 0x1, -R27 ;  /* 0x000000010b0bb824 */ /* 0x000fe200078e0a1b */
[----:B------:R-:W-:Y:S01]  /*1b30*/  ISETP.GT.U32.AND P3, PT, R27, R6, PT ;  /* 0x000000061b00720c */ /* 0x000fe20003f64070 */
[----:B------:R-:W-:Y:S01]  /*1b40*/  IMAD.MOV R23, RZ, RZ, -R23 ;  /* 0x000000ffff177224 */ /* 0x000fe200078e0a17 */
[----:B------:R-:W-:Y:S01]  /*1b50*/  IABS R16, R4 ;  /* 0x0000000400107213 */ /* 0x000fe20000000000 */
[----:B------:R-:W-:Y:S02]  /*1b60*/  @!P6 IMAD.IADD R15, R15, 0x1, -R27 ;  /* 0x000000010f0fe824 */ /* 0x000fe400078e0a1b */
[----:B------:R-:W-:Y:S02]  /*1b70*/  IMAD R14, R27, R23, R14 ;  /* 0x000000171b0e7224 */ /* 0x000fe400078e020e */
[----:B------:R-:W-:-:S03]  /*1b80*/  IMAD.HI.U32 R22, R2, R16, RZ ;  /* 0x0000001002167227 */ /* 0x000fc600078e00ff */
[----:B------:R-:W-:Y:S01]  /*1b90*/  ISETP.GT.U32.AND P6, PT, R27, R14, PT ;  /* 0x0000000e1b00720c */ /* 0x000fe20003fc4070 */
[----:B0-----:R-:W-:Y:S01]  /*1ba0*/  IMAD.MOV.U32 R3, RZ, RZ, R10 ;  /* 0x000000ffff037224 */ /* 0x001fe200078e000a */
[----:B------:R-:W-:Y:S01]  /*1bb0*/  LOP3.LUT R10, R5, 0x1bc, RZ, 0xfc, !PT ;  /* 0x000001bc050a7812 */ /* 0x000fe200078efcff */
[----:B------:R-:W-:Y:S01]  /*1bc0*/  @!P3 IMAD.IADD R6, R6, 0x1, -R27 ;  /* 0x000000010606b824 */ /* 0x000fe200078e0a1b */
[C---:B------:R-:W-:Y:S01]  /*1bd0*/  ISETP.GT.U32.AND P3, PT, R27.reuse, R11, PT ;  /* 0x0000000b1b00720c */ /* 0x040fe20003f64070 */
[----:B------:R-:W-:Y:S01]  /*1be0*/  @!P2 IMAD.MOV R3, RZ, RZ, -R3 ;  /* 0x000000ffff03a224 */ /* 0x000fe200078e0a03 */
[----:B------:R-:W-:Y:S01]  /*1bf0*/  ISETP.GT.U32.AND P2, PT, R27, R15, PT ;  /* 0x0000000f1b00720c */ /* 0x000fe20003f44070 */
[----:B------:R-:W-:-:S03]  /*1c00*/  IMAD.HI.U32 R8, R2, R7, RZ ;  /* 0x0000000702087227 */ /* 0x000fc600078e00ff */
[----:B------:R0:W-:Y:S01]  /*1c10*/  STL [R1+0x1c4], R3 ;  /* 0x0001c40301007387 */ /* 0x0001e20000100800 */
[----:B------:R-:W-:Y:S02]  /*1c20*/  IMAD.MOV R22, RZ, RZ, -R22 ;  /* 0x000000ffff167224 */ /* 0x000fe400078e0a16 */
[----:B------:R-:W-:Y:S02]  /*1c30*/  IMAD.MOV R23, RZ, RZ, -R8 ;  /* 0x000000ffff177224 */ /* 0x000fe400078e0a08 */
[C---:B------:R-:W-:Y:S02]  /*1c40*/  IMAD R8, R27.reuse, R22, R16 ;  /* 0x000000161b087224 */ /* 0x040fe400078e0210 */
[C---:B------:R-:W-:Y:S02]  /*1c50*/  IMAD R7, R27.reuse, R23, R7 ;  /* 0x000000171b077224 */ /* 0x040fe400078e0207 */
[----:B------:R-:W-:Y:S01]  /*1c60*/  @!P6 IMAD.IADD R14, R14, 0x1, -R27 ;  /* 0x000000010e0ee824 */ /* 0x000fe200078e0a1b */
[----:B------:R-:W-:Y:S01]  /*1c70*/  ISETP.GT.U32.AND P6, PT, R27, R6, PT ;  /* 0x000000061b00720c */ /* 0x000fe20003fc4070 */
[----:B0-----:R-:W-:Y:S01]  /*1c80*/  IMAD.MOV.U32 R3, RZ, RZ, R9 ;  /* 0x000000ffff037224 */ /* 0x001fe200078e0009 */
[----:B------:R-:W-:Y:S01]  /*1c90*/  IABS R9, R10 ;  /* 0x0000000a00097213 */ /* 0x000fe20000000000 */
[----:B------:R-:W-:-:S04]  /*1ca0*/  IMAD.HI.U32 R13, R2, R0, RZ ;  /* 0x00000000020d7227 */ /* 0x000fc800078e00ff */
[----:B------:R-:W-:Y:S01]  /*1cb0*/  @!P4 IMAD.MOV R3, RZ, RZ, -R3 ;  /* 0x000000ffff03c224 */ /* 0x000fe200078e0a03 */
[----:B------:R-:W-:Y:S01]  /*1cc0*/  ISETP.GT.U32.AND P4, PT, R27, R14, PT ;  /* 0x0000000e1b00720c */ /* 0x000fe20003f84070 */
[----:B------:R-:W-:Y:S01]  /*1cd0*/  @!P3 IMAD.IADD R11, R11, 0x1, -R27 ;  /* 0x000000010b0bb824 */ /* 0x000fe200078e0a1b */
[----:B------:R-:W-:Y:S01]  /*1ce0*/  ISETP.GT.U32.AND P3, PT, R27, R7, PT ;  /* 0x000000071b00720c */ /* 0x000fe20003f64070 */
[----:B------:R-:W-:Y:S01]  /*1cf0*/  IMAD.MOV R16, RZ, RZ, -R13 ;  /* 0x000000ffff107224 */ /* 0x000fe200078e0a0d */
[----:B------:R0:W-:Y:S01]  /*1d00*/  STL [R1+0x1c0], R3 ;  /* 0x0001c00301007387 */ /* 0x0001e20000100800 */
[----:B------:R-:W-:Y:S01]  /*1d10*/  LOP3.LUT R13, R5, 0x1c0, RZ, 0xfc, !PT ;  /* 0x000001c0050d7812 */ /* 0x000fe200078efcff */
[--C-:B------:R-:W-:Y:S01]  /*1d20*/  @!P2 IMAD.IADD R15, R15, 0x1, -R27.reuse ;  /* 0x000000010f0fa824 */ /* 0x100fe200078e0a1b */
[----:B------:R-:W-:Y:S01]  /*1d30*/  ISETP.GE.AND P2, PT, R18, RZ, PT ;  /* 0x000000ff1200720c */ /* 0x000fe20003f46270 */
[----:B------:R-:W-:Y:S01]  /*1d40*/  IMAD R0, R27, R16, R0 ;  /* 0x000000101b007224 */ /* 0x000fe200078e0200 */
[----:B------:R-:W-:Y:S01]  /*1d50*/  IABS R16, R13 ;  /* 0x0000000d00107213 */ /* 0x000fe20000000000 */
[----:B------:R-:W-:-:S02]  /*1d60*/  @!P6 IMAD.IADD R6, R6, 0x1, -R27 ;  /* 0x000000010606e824 */ /* 0x000fc400078e0a1b */
[----:B------:R-:W-:Y:S01]  /*1d70*/  IMAD.MOV.U32 R21, RZ, RZ, R11 ;  /* 0x000000ffff157224 */ /* 0x000fe200078e000b */
[----:B------:R-:W-:Y:S01]  /*1d80*/  ISETP.GT.U32.AND P6, PT, R27, R0, PT ;  /* 0x000000001b00720c */ /* 0x000fe20003fc4070 */
[----:B0-----:R-:W-:Y:S01]  /*1d90*/  IMAD.MOV.U32 R3, RZ, RZ, R20 ;  /* 0x000000ffff037224 */ /* 0x001fe200078e0014 */
[----:B------:R-:W-:Y:S01]  /*1da0*/  LOP3.LUT R11, R5, 0x1b8, RZ, 0xfc, !PT ;  /* 0x000001b8050b7812 */ /* 0x000fe200078efcff */
[----:B------:R-:W-:Y:S01]  /*1db0*/  @!P3 IMAD.IADD R7, R7, 0x1, -R27 ;  /* 0x000000010707b824 */ /* 0x000fe200078e0a1b */
[----:B------:R-:W-:Y:S01]  /*1dc0*/  ISETP.GE.AND P3, PT, R17, RZ, PT ;  /* 0x000000ff1100720c */ /* 0x000fe20003f66270 */
[----:B------:R-:W-:Y:S01]  /*1dd0*/  @!P0 IMAD.MOV R3, RZ, RZ, -R3 ;  /* 0x000000ffff038224 */ /* 0x000fe200078e0a03 */
[----:B------:R-:W-:Y:S01]  /*1de0*/  ISETP.GT.U32.AND P0, PT, R27, R8, PT ;  /* 0x000000081b00720c */ /* 0x000fe20003f04070 */
[----:B------:R-:W-:Y:S01]  /*1df0*/  @!P4 IMAD.IADD R14, R14, 0x1, -R27 ;  /* 0x000000010e0ec824 */ /* 0x000fe200078e0a1b */
[----:B------:R-:W-:Y:S01]  /*1e00*/  ISETP.GE.AND P4, PT, R19, RZ, PT ;  /* 0x000000ff1300720c */ /* 0x000fe20003f86270 */
[----:B------:R-:W-:Y:S01]  /*1e10*/  @!P5 IMAD.MOV R21, RZ, RZ, -R21 ;  /* 0x000000ffff15d224 */ /* 0x000fe200078e0a15 */
[----:B------:R0:W-:Y:S01]  /*1e20*/  STL [R1+0x1bc], R3 ;  /* 0x0001bc0301007387 */ /* 0x0001e20000100800 */
[----:B------:R-:W-:-:S03]  /*1e30*/  IMAD.HI.U32 R20, R2, R16, RZ ;  /* 0x0000001002147227 */ /* 0x000fc600078e00ff */
[----:B------:R-:W-:Y:S01]  /*1e40*/  STL [R1+0x1b8], R21 ;  /* 0x0001b81501007387 */ /* 0x000fe20000100800 */
[----:B------:R-:W-:-:S04]  /*1e50*/  IMAD.HI.U32 R18, R2, R9, RZ ;  /* 0x0000000902127227 */ /* 0x000fc800078e00ff */
[----:B------:R-:W-:Y:S01]  /*1e60*/  @!P0 IMAD.IADD R8, R8, 0x1, -R27 ;  /* 0x0000000108088824 */ /* 0x000fe200078e0a1b */
[----:B------:R-:W-:Y:S01]  /*1e70*/  ISETP.GE.AND P0, PT, R4, RZ, PT ;  /* 0x000000ff0400720c */ /* 0x000fe20003f06270 */
[----:B0-----:R-:W-:Y:S02]  /*1e80*/  IMAD.MOV.U32 R3, RZ, RZ, R15 ;  /* 0x000000ffff037224 */ /* 0x001fe400078e000f */
[----:B------:R-:W-:Y:S01]  /*1e90*/  IMAD.MOV R20, RZ, RZ, -R20 ;  /* 0x000000ffff147224 */ /* 0x000fe200078e0a14 */
[C---:B------:R-:W-:Y:S01]  /*1ea0*/  ISETP.GT.U32.AND P5, PT, R27.reuse, R8, PT ;  /* 0x000000081b00720c */ /* 0x040fe20003fa4070 */
[----:B------:R-:W-:Y:S01]  /*1eb0*/  @!P1 IMAD.MOV R3, RZ, RZ, -R3 ;  /* 0x000000ffff039224 */ /* 0x000fe200078e0a03 */
[C---:B------:R-:W-:Y:S01]  /*1ec0*/  ISETP.GT.U32.AND P1, PT, R27.reuse, R7, PT ;  /* 0x000000071b00720c */ /* 0x040fe20003f24070 */
[----:B------:R-:W-:Y:S02]  /*1ed0*/  @!P6 IMAD.IADD R0, R0, 0x1, -R27 ;  /* 0x000000010000e824 */ /* 0x000fe400078e0a1b */
[----:B------:R-:W-:Y:S01]  /*1ee0*/  IMAD.MOV R18, RZ, RZ, -R18 ;  /* 0x000000ffff127224 */ /* 0x000fe200078e0a12 */
[----:B------:R0:W-:Y:S01]  /*1ef0*/  STL [R1+0x1b4], R3 ;  /* 0x0001b40301007387 */ /* 0x0001e20000100800 */
[----:B------:R-:W-:Y:S01]  /*1f00*/  IMAD.MOV.U32 R15, RZ, RZ, R6 ;  /* 0x000000ffff0f7224 */ /* 0x000fe200078e0006 */
[C---:B------:R-:W-:Y:S01]  /*1f10*/  ISETP.GT.U32.AND P6, PT, R27.reuse, R0, PT ;  /* 0x000000001b00720c */ /* 0x040fe20003fc4070 */
[----:B------:R-:W-:Y:S01]  /*1f20*/  IMAD R4, R27, R20, R16 ;  /* 0x000000141b047224 */ /* 0x000fe200078e0210 */
[----:B------:R-:W-:Y:S01]  /*1f30*/  LOP3.LUT R6, R5, 0x1b4, RZ, 0xfc, !PT ;  /* 0x000001b405067812 */ /* 0x000fe200078efcff */
[----:B------:R-:W-:-:S02]  /*1f40*/  IMAD R9, R27, R18, R9 ;  /* 0x000000121b097224 */ /* 0x000fc400078e0209 */
[----:B------:R-:W-:Y:S01]  /*1f50*/  @!P2 IMAD.MOV R15, RZ, RZ, -R15 ;  /* 0x000000ffff0fa224 */ /* 0x000fe200078e0a0f */
[C---:B------:R-:W-:Y:S01]  /*1f60*/  ISETP.GT.U32.AND P2, PT, R27.reuse, R4, PT ;  /* 0x000000041b00720c */ /* 0x040fe20003f44070 */
[--C-:B------:R-:W-:Y:S01]  /*1f70*/  @!P5 IMAD.IADD R8, R8, 0x1, -R27.reuse ;  /* 0x000000010808d824 */ /* 0x100fe200078e0a1b */
[----:B------:R-:W-:Y:S01]  /*1f80*/  ISETP.GT.U32.AND P5, PT, R27, R9, PT ;  /* 0x000000091b00720c */ /* 0x000fe20003fa4070 */
[----:B0-----:R-:W-:Y:S01]  /*1f90*/  IMAD.MOV.U32 R3, RZ, RZ, R14 ;  /* 0x000000ffff037224 */ /* 0x001fe200078e000e */
[----:B------:R0:W-:Y:S01]  /*1fa0*/  STL [R1+0x1b0], R15 ;  /* 0x0001b00f01007387 */ /* 0x0001e20000100800 */
[----:B------:R-:W-:Y:S01]  /*1fb0*/  @!P1 IMAD.IADD R7, R7, 0x1, -R27 ;  /* 0x0000000107079824 */ /* 0x000fe200078e0a1b */
[----:B------:R-:W-:Y:S01]  /*1fc0*/  ISETP.GE.AND P1, PT, R13, RZ, PT ;  /* 0x000000ff0d00720c */ /* 0x000fe20003f26270 */
[----:B------:R-:W-:Y:S01]  /*1fd0*/  @!P4 IMAD.MOV R3, RZ, RZ, -R3 ;  /* 0x000000ffff03c224 */ /* 0x000fe200078e0a03 */
[----:B------:R-:W-:Y:S01]  /*1fe0*/  ISETP.GE.AND P4, PT, R12, RZ, PT ;  /* 0x000000ff0c00720c */ /* 0x000fe20003f86270 */
[----:B------:R-:W-:Y:S01]  /*1ff0*/  IMAD.MOV.U32 R14, RZ, RZ, R8 ;  /* 0x000000ffff0e7224 */ /* 0x000fe200078e0008 */
[----:B------:R-:W-:Y:S01]  /*2000*/  IABS R12, R11 ;  /* 0x0000000b000c7213 */ /* 0x000fe20000000000 */
[----:B------:R-:W-:Y:S01]  /*2010*/  @!P6 IMAD.IADD R0, R0, 0x1, -R27 ;  /* 0x000000010000e824 */ /* 0x000fe200078e0a1b */
[----:B------:R1:W-:Y:S01]  /*2020*/  STL [R1+0x1ac], R3 ;  /* 0x0001ac0301007387 */ /* 0x0003e20000100800 */
[----:B------:R-:W-:Y:S01]  /*2030*/  @!P0 IMAD.MOV R14, RZ, RZ, -R14 ;  /* 0x000000ffff0e8224 */ /* 0x000fe200078e0a0e */
[----:B0-----:R-:W-:Y:S01]  /*2040*/  IABS R15, R6 ;  /* 0x00000006000f7213 */ /* 0x001fe20000000000 */
[----:B------:R-:W-:Y:S01]  /*2050*/  IMAD.HI.U32 R13, R2, R12, RZ ;  /* 0x0000000c020d7227 */ /* 0x000fe200078e00ff */
[----:B------:R-:W-:-:S02]  /*2060*/  ISETP.GE.AND P6, PT, R10, RZ, PT ;  /* 0x000000ff0a00720c */ /* 0x000fc40003fc6270 */
[----:B------:R0:W-:Y:S01]  /*2070*/  STL [R1+0x1a8], R14 ;  /* 0x0001a80e01007387 */ /* 0x0001e20000100800 */
[----:B------:R-:W-:Y:S02]  /*2080*/  IMAD.MOV R13, RZ, RZ, -R13 ;  /* 0x000000ffff0d7224 */ /* 0x000fe400078e0a0d */
[----:B------:R-:W-:Y:S01]  /*2090*/  @!P2 IMAD.IADD R4, R4, 0x1, -R27 ;  /* 0x000000010404a824 */ /* 0x000fe200078e0a1b */
[----:B------:R-:W-:Y:S01]  /*20a0*/  ISETP.GE.AND P2, PT, R11, RZ, PT ;  /* 0x000000ff0b00720c */ /* 0x000fe20003f46270 */
[----:B-1----:R-:W-:Y:S01]  /*20b0*/  IMAD.MOV.U32 R3, RZ, RZ, R7 ;  /* 0x000000ffff037224 */ /* 0x002fe200078e0007 */
[----:B------:R-:W-:Y:S01]  /*20c0*/  LOP3.LUT R7, R5, 0x1a8, RZ, 0xfc, !PT ;  /* 0x000001a805077812 */ /* 0x000fe200078efcff */
[C---:B------:R-:W-:Y:S01]  /*20d0*/  IMAD R12, R27.reuse, R13, R12 ;  /* 0x0000000d1b0c7224 */ /* 0x040fe200078e020c */
[----:B------:R-:W-:Y:S01]  /*20e0*/  ISETP.GT.U32.AND P0, PT, R27, R4, PT ;  /* 0x000000041b00720c */ /* 0x000fe20003f04070 */
[----:B------:R-:W-:Y:S01]  /*20f0*/  @!P3 IMAD.MOV R3, RZ, RZ, -R3 ;  /* 0x000000ffff03b224 */ /* 0x000fe200078e0a03 */
[----:B------:R-:W-:Y:S01]  /*2100*/  LOP3.LUT R13, R5, 0x1b0, RZ, 0xfc, !PT ;  /* 0x000001b0050d7812 */ /* 0x000fe200078efcff */
[----:B------:R-:W-:Y:S01]  /*2110*/  @!P5 IMAD.IADD R9, R9, 0x1, -R27 ;  /* 0x000000010909d824 */ /* 0x000fe200078e0a1b */
[----:B------:R-:W-:Y:S01]  /*2120*/  IABS R11, R7 ;  /* 0x00000007000b7213 */ /* 0x000fe20000000000 */
[----:B------:R-:W-:Y:S01]  /*2130*/  IMAD.HI.U32 R10, R2, R15, RZ ;  /* 0x0000000f020a7227 */ /* 0x000fe200078e00ff */
[----:B------:R1:W-:Y:S01]  /*2140*/  STL [R1+0x1a4], R3 ;  /* 0x0001a40301007387 */ /* 0x0003e20000100800 */
[----:B------:R-:W-:-:S02]  /*2150*/  ISETP.GE.AND P3, PT, R6, RZ, PT ;  /* 0x000000ff0600720c */ /* 0x000fc40003f66270 */
[----:B------:R-:W-:Y:S01]  /*2160*/  ISETP.GT.U32.AND P5, PT, R27, R9, PT ;  /* 0x000000091b00720c */ /* 0x000fe20003fa4070 */
[----:B------:R-:W-:Y:S01]  /*2170*/  IMAD.MOV R10, RZ, RZ, -R10 ;  /* 0x000000ffff0a7224 */ /* 0x000fe200078e0a0a */
[----:B0-----:R-:W-:Y:S02]  /*2180*/  LOP3.LUT R14, R5, 0x1a0, RZ, 0xfc, !PT ;  /* 0x000001a0050e7812 */ /* 0x001fe400078efcff */
[----:B------:R-:W-:Y:S01]  /*2190*/  @!P0 IMAD.IADD R4, R4, 0x1, -R27 ;  /* 0x0000000104048824 */ /* 0x000fe200078e0a1b */
[----:B------:R-:W-:Y:S01]  /*21a0*/  ISETP.GE.AND P0, PT, R13, RZ, PT ;  /* 0x000000ff0d00720c */ /* 0x000fe20003f06270 */
[----:B------:R-:W-:Y:S01]  /*21b0*/  IMAD R15, R27, R10, R15 ;  /* 0x0000000a1b0f7224 */ /* 0x000fe200078e020f */
[----:B------:R-:W-:Y:S01]  /*21c0*/  IABS R13, R13 ;  /* 0x0000000d000d7213 */ /* 0x000fe20000000000 */
[----:B-1----:R-:W-:Y:S01]  /*21d0*/  IMAD.MOV.U32 R3, RZ, RZ, R0 ;  /* 0x000000ffff037224 */ /* 0x002fe200078e0000 */
[----:B------:R-:W-:Y:S02]  /*21e0*/  LOP3.LUT R0, R5, 0x1ac, RZ, 0xfc, !PT ;  /* 0x000001ac05007812 */ /* 0x000fe400078efcff */
[----:B------:R-:W-:Y:S01]  /*21f0*/  IABS R16, R14 ;  /* 0x0000000e00107213 */ /* 0x000fe20000000000 */
[----:B------:R-:W-:Y:S01]  /*2200*/  @!P4 IMAD.MOV R3, RZ, RZ, -R3 ;  /* 0x000000ffff03c224 */ /* 0x000fe200078e0a03 */
[----:B------:R-:W-:Y:S01]  /*2210*/  ISETP.GT.U32.AND P4, PT, R27, R12, PT ;  /* 0x0000000c1b00720c */ /* 0x000fe20003f84070 */
[----:B------:R-:W-:Y:S01]  /*2220*/  @!P5 IMAD.IADD R9, R9, 0x1, -R27 ;  /* 0x000000010909d824 */ /* 0x000fe200078e0a1b */
[----:B------:R-:W-:Y:S01]  /*2230*/  ISETP.GT.U32.AND P5, PT, R27, R15, PT ;  /* 0x0000000f1b00720c */ /* 0x000fe20003fa4070 */
[----:B------:R-:W-:Y:S01]  /*2240*/  IMAD.HI.U32 R8, R2, R13, RZ ;  /* 0x0000000d02087227 */ /* 0x000fe200078e00ff */
[----:B------:R0:W-:Y:S01]  /*2250*/  STL [R1+0x1a0], R3 ;  /* 0x0001a00301007387 */ /* 0x0001e20000100800 */
[----:B------:R-:W-:-:S02]  /*2260*/  IABS R6, R0 ;  /* 0x0000000000067213 */ /* 0x000fc40000000000 */
[----:B------:R-:W-:-:S04]  /*2270*/  IMAD.MOV R8, RZ, RZ, -R8 ;  /* 0x000000ffff087224 */ /* 0x000fc800078e0a08 */
[----:B------:R-:W-:Y:S02]  /*2280*/  IMAD R13, R27, R8, R13 ;  /* 0x000000081b0d7224 */ /* 0x000fe400078e020d */
[--C-:B------:R-:W-:Y:S02]  /*2290*/  @!P4 IMAD.IADD R12, R12, 0x1, -R27.reuse ;  /* 0x000000010c0cc824 */ /* 0x100fe400078e0a1b */
[----:B0-----:R-:W-:Y:S02]  /*22a0*/  IMAD.MOV.U32 R3, RZ, RZ, R4 ;  /* 0x000000ffff037224 */ /* 0x001fe400078e0004 */
[----:B------:R-:W-:Y:S01]  /*22b0*/  @!P5 IMAD.IADD R15, R15, 0x1, -R27 ;  /* 0x000000010f0fd824 */ /* 0x000fe200078e0a1b */
[C---:B------:R-:W-:Y:S01]  /*22c0*/  ISETP.GT.U32.AND P4, PT, R27.reuse, R12, PT ;  /* 0x0000000c1b00720c */ /* 0x040fe20003f84070 */
[----:B------:R-:W-:Y:S01]  /*22d0*/  @!P1 IMAD.MOV R3, RZ, RZ, -R3 ;  /* 0x000000ffff039224 */ /* 0x000fe200078e0a03 */
[----:B------:R-:W-:Y:S01]  /*22e0*/  ISETP.GE.AND P1, PT, R0, RZ, PT ;  /* 0x000000ff0000720c */ /* 0x000fe20003f26270 */
[----:B------:R-:W-:Y:S01]  /*22f0*/  IMAD.HI.U32 R0, R2, R11, RZ ;  /* 0x0000000b02007227 */ /* 0x000fe200078e00ff */
[----:B------:R-:W-:-:S02]  /*2300*/  ISETP.GT.U32.AND P5, PT, R27, R15, PT ;  /* 0x0000000f1b00720c */ /* 0x000fc40003fa4070 */
[----:B------:R0:W-:Y:S01]  /*2310*/  STL [R1+0x19c], R3 ;  /* 0x00019c0301007387 */ /* 0x0001e20000100800 */
[----:B------:R-:W-:-:S04]  /*2320*/  IMAD.HI.U32 R4, R2, R6, RZ ;  /* 0x0000000602047227 */ /* 0x000fc800078e00ff */
[----:B------:R-:W-:Y:S02]  /*2330*/  IMAD.MOV R4, RZ, RZ, -R4 ;  /* 0x000000ffff047224 */ /* 0x000fe400078e0a04 */
[----:B------:R-:W-:Y:S01]  /*2340*/  @!P4 IMAD.IADD R12, R12, 0x1, -R27 ;  /* 0x000000010c0cc824 */ /* 0x000fe200078e0a1b */
[C---:B------:R-:W-:Y:S01]  /*2350*/  ISETP.GT.U32.AND P4, PT, R27.reuse, R13, PT ;  /* 0x0000000d1b00720c */ /* 0x040fe20003f84070 */
[----:B------:R-:W-:Y:S01]  /*2360*/  IMAD R6, R27, R4, R6 ;  /* 0x000000041b067224 */ /* 0x000fe200078e0206 */
[C---:B------:R-:W-:Y:S01]  /*2370*/  LOP3.LUT R4, R5.reuse, 0x198, RZ, 0xfc, !PT ;  /* 0x0000019805047812 */ /* 0x040fe200078efcff */
[----:B0-----:R-:W-:Y:S01]  /*2380*/  IMAD.MOV.U32 R3, RZ, RZ, R9 ;  /* 0x000000ffff037224 */ /* 0x001fe200078e0009 */
[----:B------:R-:W-:Y:S01]  /*2390*/  LOP3.LUT R9, R5, 0x19c, RZ, 0xfc, !PT ;  /* 0x0000019c05097812 */ /* 0x000fe200078efcff */
[----:B------:R-:W-:Y:S01]  /*23a0*/  @!P5 IMAD.IADD R15, R15, 0x1, -R27 ;  /* 0x000000010f0fd824 */ /* 0x000fe200078e0a1b */
[----:B------:R-:W-:Y:S01]  /*23b0*/  ISETP.GT.U32.AND P5, PT, R27, R6, PT ;  /* 0x000000061b00720c */ /* 0x000fe20003fa4070 */
[----:B------:R-:W-:Y:S01]  /*23c0*/  @!P6 IMAD.MOV R3, RZ, RZ, -R3 ;  /* 0x000000ffff03e224 */ /* 0x000fe200078e0a03 */
[----:B------:R-:W-:Y:S01]  /*23d0*/  ISETP.GE.AND P6, PT, R7, RZ, PT ;  /* 0x000000ff0700720c */ /* 0x000fe20003fc6270 */
[----:B------:R-:W-:Y:S01]  /*23e0*/  IMAD.MOV R7, RZ, RZ, -R0 ;  /* 0x000000ffff077224 */ /* 0x000fe200078e0a00 */
[----:B------:R-:W-:-:S02]  /*23f0*/  LOP3.LUT R0, R5, 0x1a4, RZ, 0xfc, !PT ;  /* 0x000001a405007812 */ /* 0x000fc400078efcff */
[----:B------:R0:W-:Y:S01]  /*2400*/  STL [R1+0x198], R3 ;  /* 0x0001980301007387 */ /* 0x0001e20000100800 */
[----:B------:R-:W-:Y:S01]  /*2410*/  IMAD R11, R27, R7, R11 ;  /* 0x000000071b0b7224 */ /* 0x000fe200078e020b */
[----:B------:R-:W-:Y:S01]  /*2420*/  IABS R7, R0 ;  /* 0x0000000000077213 */ /* 0x000fe20000000000 */
[--C-:B------:R-:W-:Y:S01]  /*2430*/  @!P4 IMAD.IADD R13, R13, 0x1, -R27.reuse ;  /* 0x000000010d0dc824 */ /* 0x100fe200078e0a1b */
[----:B------:R-:W-:Y:S02]  /*2440*/  IABS R10, R9 ;  /* 0x00000009000a7213 */ /* 0x000fe40000000000 */
[----:B------:R-:W-:Y:S01]  /*2450*/  IABS R8, R4 ;  /* 0x0000000400087213 */ /* 0x000fe20000000000 */
[----:B------:R-:W-:Y:S01]  /*2460*/  @!P5 IMAD.IADD R6, R6, 0x1, -R27 ;  /* 0x000000010606d824 */ /* 0x000fe200078e0a1b */
[C---:B------:R-:W-:Y:S01]  /*2470*/  ISETP.GT.U32.AND P4, PT, R27.reuse, R13, PT ;  /* 0x0000000d1b00720c */ /* 0x040fe20003f84070 */
[----:B0-----:R-:W-:Y:S02]  /*2480*/  IMAD.MOV.U32 R3, RZ, RZ, R12 ;  /* 0x000000ffff037224 */ /* 0x001fe400078e000c */
[----:B------:R-:W-:Y:S01]  /*2490*/  IMAD.HI.U32 R12, R2, R7, RZ ;  /* 0x00000007020c7227 */ /* 0x000fe200078e00ff */
[----:B------:R-:W-:-:S03]  /*24a0*/  ISETP.GT.U32.AND P5, PT, R27, R6, PT ;  /* 0x000000061b00720c */ /* 0x000fc60003fa4070 */
[----:B------:R-:W-:Y:S01]  /*24b0*/  @!P2 IMAD.MOV R3, RZ, RZ, -R3 ;  /* 0x000000ffff03a224 */ /* 0x000fe200078e0a03 */
[----:B------:R-:W-:Y:S01]  /*24c0*/  ISETP.GT.U32.AND P2, PT, R27, R11, PT ;  /* 0x0000000b1b00720c */ /* 0x000fe20003f44070 */
[----:B------:R-:W-:-:S03]  /*24d0*/  IMAD.MOV R12, RZ, RZ, -R12 ;  /* 0x000000ffff0c7224 */ /* 0x000fc600078e0a0c */
[----:B------:R0:W-:Y:S01]  /*24e0*/  STL [R1+0x194], R3 ;  /* 0x0001940301007387 */ /* 0x0001e20000100800 */
[----:B------:R-:W-:-:S04]  /*24f0*/  @!P4 IMAD.IADD R13, R13, 0x1, -R27 ;  /* 0x000000010d0dc824 */ /* 0x000fc800078e0a1b */
[----:B------:R-:W-:Y:S01]  /*2500*/  @!P5 IMAD.IADD R6, R6, 0x1, -R27 ;  /* 0x000000010606d824 */ /* 0x000fe200078e0a1b */
[----:B------:R-:W-:-:S03]  /*2510*/  ISETP.GE.AND P5, PT, R14, RZ, PT ;  /* 0x000000ff0e00720c */ /* 0x000fc60003fa6270 */
[----:B------:R-:W-:Y:S02]  /*2520*/  @!P2 IMAD.IADD R11, R11, 0x1, -R27 ;  /* 0x000000010b0ba824 */ /* 0x000fe400078e0a1b */
[----:B0-----:R-:W-:Y:S02]  /*2530*/  IMAD.MOV.U32 R3, RZ, RZ, R15 ;  /* 0x000000ffff037224 */ /* 0x001fe400078e000f */
[----:B------:R-:W-:Y:S01]  /*2540*/  IMAD.HI.U32 R15, R2, R16, RZ ;  /* 0x00000010020f7227 */ /* 0x000fe200078e00ff */
[----:B------:R-:W-:-:S03]  /*2550*/  ISETP.GT.U32.AND P2, PT, R27, R11, PT ;  /* 0x0000000b1b00720c */ /* 0x000fc60003f44070 */
[----:B------:R-:W-:Y:S01]  /*2560*/  @!P3 IMAD.MOV R3, RZ, RZ, -R3 ;  /* 0x000000ffff03b224 */ /* 0x000fe200078e0a03 */
[----:B------:R-:W-:Y:S01]  /*2570*/  ISETP.GE.AND P3, PT, R0, RZ, PT ;  /* 0x000000ff0000720c */ /* 0x000fe20003f66270 */
[C---:B------:R-:W-:Y:S02]  /*2580*/  IMAD R0, R27.reuse, R12, R7 ;  /* 0x0000000c1b007224 */ /* 0x040fe400078e0207 */
[C---:B------:R-:W-:Y:S01]  /*2590*/  IMAD.HI.U32 R7, R2.reuse, R10, RZ ;  /* 0x0000000a02077227 */ /* 0x040fe200078e00ff */
[----:B------:R0:W-:Y:S02]  /*25a0*/  STL [R1+0x190], R3 ;  /* 0x0001900301007387 */ /* 0x0001e40000100800 */
[----:B------:R-:W-:Y:S01]  /*25b0*/  ISETP.GT.U32.AND P4, PT, R27, R0, PT ;  /* 0x000000001b00720c */ /* 0x000fe20003f84070 */
[----:B------:R-:W-:-:S04]  /*25c0*/  IMAD.HI.U32 R12, R2, R8, RZ ;  /* 0x00000008020c7227 */ /* 0x000fc800078e00ff */
[----:B------:R-:W-:Y:S02]  /*25d0*/  IMAD.MOV R7, RZ, RZ, -R7 ;  /* 0x000000ffff077224 */ /* 0x000fe400078e0a07 */
[----:B------:R-:W-:Y:S02]  /*25e0*/  IMAD.MOV R15, RZ, RZ, -R15 ;  /* 0x000000ffff0f7224 */ /* 0x000fe400078e0a0f */
[----:B0-----:R-:W-:Y:S02]  /*25f0*/  IMAD.MOV.U32 R3, RZ, RZ, R13 ;  /* 0x000000ffff037224 */ /* 0x001fe400078e000d */
[----:B------:R-:W-:Y:S02]  /*2600*/  IMAD.MOV R12, RZ, RZ, -R12 ;  /* 0x000000ffff0c7224 */ /* 0x000fe400078e0a0c */
[----:B------:R-:W-:Y:S02]  /*2610*/  @!P0 IMAD.MOV R3, RZ, RZ, -R3 ;  /* 0x000000ffff038224 */ /* 0x000fe400078e0a03 */
[----:B------:R-:W-:Y:S01]  /*2620*/  IMAD R10, R27, R7, R10 ;  /* 0x000000071b0a7224 */ /* 0x000fe200078e020a */
[----:B------:R-:W-:Y:S01]  /*2630*/  LOP3.LUT R7, R5, 0x194, RZ, 0xfc, !PT ;  /* 0x0000019405077812 */ /* 0x000fe200078efcff */
[--C-:B------:R-:W-:Y:S01]  /*2640*/  @!P2 IMAD.IADD R11, R11, 0x1, -R27.reuse ;  /* 0x000000010b0ba824 */ /* 0x100fe200078e0a1b */
[----:B------:R0:W-:Y:S01]  /*2650*/  STL [R1+0x18c], R3 ;  /* 0x00018c0301007387 */ /* 0x0001e20000100800 */
[C---:B------:R-:W-:Y:S01]  /*2660*/  IMAD R16, R27.reuse, R15, R16 ;  /* 0x0000000f1b107224 */ /* 0x040fe200078e0210 */
[C---:B------:R-:W-:Y:S01]  /*2670*/  ISETP.GT.U32.AND P2, PT, R27.reuse, R10, PT ;  /* 0x0000000a1b00720c */ /* 0x040fe20003f44070 */
[C---:B------:R-:W-:Y:S01]  /*2680*/  IMAD R8, R27.reuse, R12, R8 ;  /* 0x0000000c1b087224 */ /* 0x040fe200078e0208 */
[----:B------:R-:W-:Y:S01]  /*2690*/  IABS R12, R7 ;  /* 0x00000007000c7213 */ /* 0x000fe20000000000 */
[----:B------:R-:W-:Y:S01]  /*26a0*/  IMAD.MOV.U32 R13, RZ, RZ, R6 ;  /* 0x000000ffff0d7224 */ /* 0x000fe200078e0006 */
[----:B------:R-:W-:Y:S01]  /*26b0*/  ISETP.GT.U32.AND P0, PT, R27, R16, PT ;  /* 0x000000101b00720c */ /* 0x000fe20003f04070 */
[----:B------:R-:W-:-:S02]  /*26c0*/  @!P4 IMAD.IADD R0, R0, 0x1, -R27 ;  /* 0x000000010000c824 */ /* 0x000fc400078e0a1b */
[----:B------:R-:W-:Y:S02]  /*26d0*/  IMAD.MOV.U32 R6, RZ, RZ, R12 ;  /* 0x000000ffff067224 */ /* 0x000fe400078e000c */
[----:B0-----:R-:W-:Y:S01]  /*26e0*/  IMAD.MOV.U32 R3, RZ, RZ, R11 ;  /* 0x000000ffff037224 */ /* 0x001fe200078e000b */
[----:B------:R-:W-:Y:S01]  /*26f0*/  ISETP.GT.U32.AND P4, PT, R27, R0, PT ;  /* 0x000000001b00720c */ /* 0x000fe20003f84070 */
[----:B------:R-:W-:Y:S01]  /*2700*/  @!P1 IMAD.MOV R13, RZ, RZ, -R13 ;  /* 0x000000ffff0d9224 */ /* 0x000fe200078e0a0d */
[----:B------:R-:W-:Y:S01]  /*2710*/  ISETP.GE.AND P1, PT, R9, RZ, PT ;  /* 0x000000ff0900720c */ /* 0x000fe20003f26270 */
[----:B------:R-:W-:Y:S01]  /*2720*/  @!P6 IMAD.MOV R3, RZ, RZ, -R3 ;  /* 0x000000ffff03e224 */ /* 0x000fe200078e0a03 */
[----:B------:R-:W-:Y:S01]  /*2730*/  ISETP.GT.U32.AND P6, PT, R27, R8, PT ;  /* 0x000000081b00720c */ /* 0x000fe20003fc4070 */
[----:B------:R-:W-:Y:S01]  /*2740*/  IMAD.HI.U32 R11, R2, R6, RZ ;  /* 0x00000006020b7227 */ /* 0x000fe200078e00ff */
[----:B------:R-:W-:Y:S01]  /*2750*/  LOP3.LUT R9, R5, 0x190, RZ, 0xfc, !PT ;  /* 0x0000019005097812 */ /* 0x000fe200078efcff */
[----:B------:R-:W-:Y:S02]  /*2760*/  STL [R1+0x188], R13 ;  /* 0x0001880d01007387 */ /* 0x000fe40000100800 */
[----:B------:R-:W-:Y:S01]  /*2770*/  @!P2 IMAD.IADD R10, R10, 0x1, -R27 ;  /* 0x000000010a0aa824 */ /* 0x000fe200078e0a1b */
[----:B------:R-:W-:Y:S01]  /*2780*/  IABS R15, R9 ;  /* 0x00000009000f7213 */ /* 0x000fe20000000000 */
[----:B------:R-:W-:Y:S01]  /*2790*/  IMAD.MOV R11, RZ, RZ, -R11 ;  /* 0x000000ffff0b7224 */ /* 0x000fe200078e0a0b */
[----:B------:R0:W-:Y:S01]  /*27a0*/  STL [R1+0x184], R3 ;  /* 0x0001840301007387 */ /* 0x0001e20000100800 */
[--C-:B------:R-:W-:Y:S01]  /*27b0*/  @!P0 IMAD.IADD R16, R16, 0x1, -R27.reuse ;  /* 0x0000000110108824 */ /* 0x100fe200078e0a1b */
[----:B------:R-:W-:Y:S01]  /*27c0*/  ISETP.GE.AND P0, PT, R7, RZ, PT ;  /* 0x000000ff0700720c */ /* 0x000fe20003f06270 */
[----:B------:R-:W-:Y:S01]  /*27d0*/  IMAD R6, R27, R11, R6 ;  /* 0x0000000b1b067224 */ /* 0x000fe200078e0206 */
[----:B------:R-:W-:Y:S01]  /*27e0*/  LOP3.LUT R7, R5, 0x18c, RZ, 0xfc, !PT ;  /* 0x0000018c05077812 */ /* 0x000fe200078efcff */
[----:B------:R-:W-:Y:S01]  /*27f0*/  @!P6 IMAD.IADD R8, R8, 0x1, -R27 ;  /* 0x000000010808e824 */ /* 0x000fe200078e0a1b */
[C---:B------:R-:W-:Y:S01]  /*2800*/  ISETP.GT.U32.AND P6, PT, R27.reuse, R10, PT ;  /* 0x0000000a1b00720c */ /* 0x040fe20003fc4070 */
[----:B------:R-:W-:Y:S01]  /*2810*/  IMAD.HI.U32 R11, R2, R15, RZ ;  /* 0x0000000f020b7227 */ /* 0x000fe200078e00ff */
[----:B------:R-:W-:-:S02]  /*2820*/  ISETP.GT.U32.AND P2, PT, R27, R16, PT ;  /* 0x000000101b00720c */ /* 0x000fc40003f44070 */
[----:B------:R-:W-:Y:S01]  /*2830*/  IABS R14, R7 ;  /* 0x00000007000e7213 */ /* 0x000fe20000000000 */
[----:B------:R-:W-:Y:S01]  /*2840*/  @!P4 IMAD.IADD R0, R0, 0x1, -R27 ;  /* 0x000000010000c824 */ /* 0x000fe200078e0a1b */
[----:B------:R-:W-:Y:S01]  /*2850*/  ISETP.GE.AND P4, PT, R4, RZ, PT ;  /* 0x000000ff0400720c */ /* 0x000fe20003f86270 */
[----:B------:R-:W-:Y:S01]  /*2860*/  IMAD.MOV R11, RZ, RZ, -R11 ;  /* 0x000000ffff0b7224 */ /* 0x000fe200078e0a0b */
[C---:B------:R-:W-:Y:S01]  /*2870*/  LOP3.LUT R4, R5.reuse, 0x188, RZ, 0xfc, !PT ;  /* 0x0000018805047812 */ /* 0x040fe200078efcff */
[----:B0-----:R-:W-:Y:S01]  /*2880*/  IMAD.MOV.U32 R3, RZ, RZ, R0 ;  /* 0x000000ffff037224 */ /* 0x001fe200078e0000 */
[----:B------:R-:W-:Y:S01]  /*2890*/  LOP3.LUT R0, R5, 0x184, RZ, 0xfc, !PT ;  /* 0x0000018405007812 */ /* 0x000fe200078efcff */
[C---:B------:R-:W-:Y:S01]  /*28a0*/  IMAD R15, R27.reuse, R11, R15 ;  /* 0x0000000b1b0f7224 */ /* 0x040fe200078e020f */
[----:B------:R-:W-:Y:S01]  /*28b0*/  IABS R13, R4 ;  /* 0x00000004000d7213 */ /* 0x000fe20000000000 */
[----:B------:R-:W-:Y:S01]  /*28c0*/  @!P3 IMAD.MOV R3, RZ, RZ, -R3 ;  /* 0x000000ffff03b224 */ /* 0x000fe200078e0a03 */
[C---:B------:R-:W-:Y:S01]  /*28d0*/  ISETP.GT.U32.AND P3, PT, R27.reuse, R8, PT ;  /* 0x000000081b00720c */ /* 0x040fe20003f64070 */
[--C-:B------:R-:W-:Y:S01]  /*28e0*/  @!P6 IMAD.IADD R10, R10, 0x1, -R27.reuse ;  /* 0x000000010a0ae824 */ /* 0x100fe200078e0a1b */
[C---:B------:R-:W-:Y:S01]  /*28f0*/  ISETP.GT.U32.AND P6, PT, R27.reuse, R15, PT ;  /* 0x0000000f1b00720c */ /* 0x040fe20003fc4070 */
[----:B------:R-:W-:Y:S01]  /*2900*/  @!P2 IMAD.IADD R16, R16, 0x1, -R27 ;  /* 0x000000011010a824 */ /* 0x000fe200078e0a1b */
[----:B------:R-:W-:Y:S01]  /*2910*/  ISETP.GT.U32.AND P2, PT, R27, R6, PT ;  /* 0x000000061b00720c */ /* 0x000fe20003f44070 */
[----:B------:R-:W-:Y:S01]  /*2920*/  IMAD.HI.U32 R11, R2, R14, RZ ;  /* 0x0000000e020b7227 */ /* 0x000fe200078e00ff */
[----:B------:R0:W-:Y:S01]  /*2930*/  STL [R1+0x180], R3 ;  /* 0x0001800301007387 */ /* 0x0001e20000100800 */
[----:B------:R-:W-:-:S02]  /*2940*/  IABS R12, R0 ;  /* 0x00000000000c7213 */ /* 0x000fc40000000000 */
[----:B------:R-:W-:Y:S02]  /*2950*/  IMAD.MOV R11, RZ, RZ, -R11 ;  /* 0x000000ffff0b7224 */ /* 0x000fe400078e0a0b */
[----:B------:R-:W-:Y:S02]  /*2960*/  @!P1 IMAD.MOV R10, RZ, RZ, -R10 ;  /* 0x000000ffff0a9224 */ /* 0x000fe400078e0a0a */
[--C-:B------:R-:W-:Y:S01]  /*2970*/  @!P3 IMAD.IADD R8, R8, 0x1, -R27.reuse ;  /* 0x000000010808b824 */ /* 0x100fe200078e0a1b */
[----:B------:R-:W-:Y:S01]  /*2980*/  ISETP.GE.AND P3, PT, R9, RZ, PT ;  /* 0x000000ff0900720c */ /* 0x000fe20003f66270 */
[----:B------:R-:W-:Y:S02]  /*2990*/  @!P6 IMAD.IADD R15, R15, 0x1, -R27 ;  /* 0x000000010f0fe824 */ /* 0x000fe400078e0a1b */
[----:B0-----:R-:W-:Y:S02]  /*29a0*/  IMAD.MOV.U32 R3, RZ, RZ, R16 ;  /* 0x000000ffff037224 */ /* 0x001fe400078e0010 */
[----:B------:R-:W-:Y:S01]  /*29b0*/  IMAD.HI.U32 R9, R2, R13, RZ ;  /* 0x0000000d02097227 */ /* 0x000fe200078e00ff */
[----:B------:R-:W-:-:S03]  /*29c0*/  ISETP.GT.U32.AND P6, PT, R27, R15, PT ;  /* 0x0000000f1b00720c */ /* 0x000fc60003fc4070 */
[----:B------:R-:W-:Y:S01]  /*29d0*/  @!P2 IMAD.IADD R6, R6, 0x1, -R27 ;  /* 0x000000010606a824 */ /* 0x000fe200078e0a1b */
[----:B------:R-:W-:Y:S01]  /*29e0*/  ISETP.GE.AND P2, PT, R7, RZ, PT ;  /* 0x000000ff0700720c */ /* 0x000fe20003f46270 */
[----:B------:R-:W-:Y:S02]  /*29f0*/  @!P5 IMAD.MOV R3, RZ, RZ, -R3 ;  /* 0x000000ffff03d224 */ /* 0x000fe400078e0a03 */
[----:B------:R-:W-:Y:S01]  /*2a00*/  IMAD.HI.U32 R7, R2, R12, RZ ;  /* 0x0000000c02077227 */ /* 0x000fe200078e00ff */
[C---:B------:R-:W-:Y:S02]  /*2a10*/  ISETP.GT.U32.AND P5, PT, R27.reuse, R6, PT ;  /* 0x000000061b00720c */ /* 0x040fe40003fa4070 */
[----:B------:R0:W-:Y:S01]  /*2a20*/  STL [R1+0x17c], R3 ;  /* 0x00017c0301007387 */ /* 0x0001e20000100800 */
[----:B------:R-:W-:Y:S02]  /*2a30*/  IMAD.MOV R9, RZ, RZ, -R9 ;  /* 0x000000ffff097224 */ /* 0x000fe400078e0a09 */
[----:B------:R-:W-:Y:S01]  /*2a40*/  IMAD R14, R27, R11, R14 ;  /* 0x0000000b1b0e7224 */ /* 0x000fe200078e020e */
[----:B------:R-:W-:Y:S01]  /*2a50*/  LOP3.LUT R11, R5, 0x180, RZ, 0xfc, !PT ;  /* 0x00000180050b7812 */ /* 0x000fe200078efcff */
[----:B------:R-:W-:Y:S01]  /*2a60*/  IMAD.MOV R7, RZ, RZ, -R7 ;  /* 0x000000ffff077224 */ /* 0x000fe200078e0a07 */
[----:B------:R1:W-:Y:S01]  /*2a70*/  STL [R1+0x178], R10 ;  /* 0x0001780a01007387 */ /* 0x0003e20000100800 */
[C---:B------:R-:W-:Y:S01]  /*2a80*/  IMAD R13, R27.reuse, R9, R13 ;  /* 0x000000091b0d7224 */ /* 0x040fe200078e020d */
[C---:B------:R-:W-:Y:S01]  /*2a90*/  ISETP.GT.U32.AND P1, PT, R27.reuse, R14, PT ;  /* 0x0000000e1b00720c */ /* 0x040fe20003f24070 */
[----:B------:R-:W-:Y:S01]  /*2aa0*/  IMAD R12, R27, R7, R12 ;  /* 0x000000071b0c7224 */ /* 0x000fe200078e020c */
[----:B------:R-:W-:Y:S01]  /*2ab0*/  IABS R7, R11 ;  /* 0x0000000b00077213 */ /* 0x000fe20000000000 */
[----:B0-----:R-:W-:Y:S01]  /*2ac0*/  IMAD.MOV.U32 R3, RZ, RZ, R8 ;  /* 0x000000ffff037224 */ /* 0x001fe200078e0008 */
[----:B------:R-:W-:Y:S01]  /*2ad0*/  LOP3.LUT R8, R5, 0x17c, RZ, 0xfc, !PT ;  /* 0x0000017c05087812 */ /* 0x000fe200078efcff */
[----:B------:R-:W-:Y:S01]  /*2ae0*/  @!P6 IMAD.IADD R15, R15, 0x1, -R27 ;  /* 0x000000010f0fe824 */ /* 0x000fe200078e0a1b */
[C---:B------:R-:W-:Y:S01]  /*2af0*/  ISETP.GT.U32.AND P6, PT, R27.reuse, R12, PT ;  /* 0x0000000c1b00720c */ /* 0x040fe20003fc4070 */
[----:B------:R-:W-:Y:S01]  /*2b00*/  @!P4 IMAD.MOV R3, RZ, RZ, -R3 ;  /* 0x000000ffff03c224 */ /* 0x000fe200078e0a03 */
[----:B------:R-:W-:Y:S01]  /*2b10*/  ISETP.GT.U32.AND P4, PT, R27, R13, PT ;  /* 0x0000000d1b00720c */ /* 0x000fe20003f84070 */
[--C-:B------:R-:W-:Y:S01]  /*2b20*/  @!P5 IMAD.IADD R6, R6, 0x1, -R27.reuse ;  /* 0x000000010606d824 */ /* 0x100fe200078e0a1b */
[----:B------:R-:W-:Y:S01]  /*2b30*/  ISETP.GE.AND P5, PT, R4, RZ, PT ;  /* 0x000000ff0400720c */ /* 0x000fe20003fa6270 */
[----:B------:R-:W-:Y:S01]  /*2b40*/  IMAD.HI.U32 R4, R2, R7, RZ ;  /* 0x0000000702047227 */ /* 0x000fe200078e00ff */
[----:B-1----:R-:W-:Y:S01]  /*2b50*/  IABS R10, R8 ;  /* 0x00000008000a7213 */ /* 0x002fe20000000000 */
[----:B------:R0:W-:Y:S02]  /*2b60*/  STL [R1+0x174], R3 ;  /* 0x0001740301007387 */ /* 0x0001e40000100800 */
[--C-:B------:R-:W-:Y:S01]  /*2b70*/  @!P1 IMAD.IADD R14, R14, 0x1, -R27.reuse ;  /* 0x000000010e0e9824 */ /* 0x100fe200078e0a1b */
[----:B------:R-:W-:Y:S01]  /*2b80*/  ISETP.GE.AND P1, PT, R0, RZ, PT ;  /* 0x000000ff0000720c */ /* 0x000fe20003f26270 */
[----:B------:R-:W-:Y:S01]  /*2b90*/  IMAD.MOV R4, RZ, RZ, -R4 ;  /* 0x000000ffff047224 */ /* 0x000fe200078e0a04 */
[----:B------:R-:W-:Y:S01]  /*2ba0*/  LOP3.LUT R0, R5, 0x178, RZ, 0xfc, !PT ;  /* 0x0000017805007812 */ /* 0x000fe200078efcff */
[----:B------:R-:W-:-:S02]  /*2bb0*/  @!P6 IMAD.IADD R12, R12, 0x1, -R27 ;  /* 0x000000010c0ce824 */ /* 0x000fc400078e0a1b */
[----:B------:R-:W-:Y:S01]  /*2bc0*/  @!P4 IMAD.IADD R13, R13, 0x1, -R27 ;  /* 0x000000010d0dc824 */ /* 0x000fe200078e0a1b */
[C---:B------:R-:W-:Y:S01]  /*2bd0*/  ISETP.GT.U32.AND P4, PT, R27.reuse, R14, PT ;  /* 0x0000000e1b00720c */ /* 0x040fe20003f84070 */
[----:B0-----:R-:W-:Y:S01]  /*2be0*/  IMAD.MOV.U32 R3, RZ, RZ, R6 ;  /* 0x000000ffff037224 */ /* 0x001fe200078e0006 */
[----:B------:R-:W-:Y:S01]  /*2bf0*/  IABS R16, R0 ;  /* 0x0000000000107213 */ /* 0x000fe20000000000 */
[----:B------:R-:W-:Y:S01]  /*2c00*/  IMAD.HI.U32 R6, R2, R10, RZ ;  /* 0x0000000a02067227 */ /* 0x000fe200078e00ff */
[----:B------:R-:W-:-:S03]  /*2c10*/  ISETP.GT.U32.AND P6, PT, R27, R13, PT ;  /* 0x0000000d1b00720c */ /* 0x000fc60003fc4070 */
[----:B------:R-:W-:Y:S01]  /*2c20*/  IMAD R7, R27, R4, R7 ;  /* 0x000000041b077224 */ /* 0x000fe200078e0207 */
[----:B------:R-:W-:Y:S01]  /*2c30*/  LOP3.LUT R4, R5, 0x174, RZ, 0xfc, !PT ;  /* 0x0000017405047812 */ /* 0x000fe200078efcff */
[----:B------:R-:W-:Y:S02]  /*2c40*/  IMAD.MOV R6, RZ, RZ, -R6 ;  /* 0x000000ffff067224 */ /* 0x000fe400078e0a06 */
[----:B------:R-:W-:Y:S01]  /*2c50*/  @!P0 IMAD.MOV R3, RZ, RZ, -R3 ;  /* 0x000000ffff038224 */ /* 0x000fe200078e0a03 */
[C---:B------:R-:W-:Y:S01]  /*2c60*/  ISETP.GT.U32.AND P0, PT, R27.reuse, R12, PT ;  /* 0x0000000c1b00720c */ /* 0x040fe20003f04070 */
[--C-:B------:R-:W-:Y:S01]  /*2c70*/  @!P4 IMAD.IADD R14, R14, 0x1, -R27.reuse ;  /* 0x000000010e0ec824 */ /* 0x100fe200078e0a1b */
[C---:B------:R-:W-:Y:S01]  /*2c80*/  ISETP.GT.U32.AND P4, PT, R27.reuse, R7, PT ;  /* 0x000000071b00720c */ /* 0x040fe20003f84070 */
[----:B------:R-:W-:Y:S01]  /*2c90*/  IMAD R10, R27, R6, R10 ;  /* 0x000000061b0a7224 */ /* 0x000fe200078e020a */
[----:B------:R0:W-:Y:S01]  /*2ca0*/  STL [R1+0x170], R3 ;  /* 0x0001700301007387 */ /* 0x0001e20000100800 */
[----:B------:R-:W-:Y:S01]  /*2cb0*/  @!P6 IMAD.IADD R13, R13, 0x1, -R27 ;  /* 0x000000010d0de824 */ /* 0x000fe200078e0a1b */
[----:B------:R-:W-:Y:S01]  /*2cc0*/  IABS R9, R4 ;  /* 0x0000000400097213 */ /* 0x000fe20000000000 */
[----:B------:R-:W-:Y:S01]  /*2cd0*/  IMAD.HI.U32 R17, R2, R16, RZ ;  /* 0x0000001002117227 */ /* 0x000fe200078e00ff */
[----:B------:R-:W-:-:S02]  /*2ce0*/  ISETP.GT.U32.AND P6, PT, R27, R10, PT ;  /* 0x0000000a1b00720c */ /* 0x000fc40003fc4070 */
[----:B------:R-:W-:Y:S01]  /*2cf0*/  LOP3.LUT R6, R5, 0x170, RZ, 0xfc, !PT ;  /* 0x0000017005067812 */ /* 0x000fe200078efcff */
[----:B------:R-:W-:Y:S02]  /*2d00*/  @!P3 IMAD.MOV R15, RZ, RZ, -R15 ;  /* 0x000000ffff0fb224 */ /* 0x000fe400078e0a0f */
[--C-:B------:R-:W-:Y:S01]  /*2d10*/  @!P0 IMAD.IADD R12, R12, 0x1, -R27.reuse ;  /* 0x000000010c0c8824 */ /* 0x100fe200078e0a1b */
[----:B------:R-:W-:Y:S01]  /*2d20*/  ISETP.GE.AND P0, PT, R11, RZ, PT ;  /* 0x000000ff0b00720c */ /* 0x000fe20003f06270 */
[----:B------:R-:W-:Y:S01]  /*2d30*/  @!P4 IMAD.IADD R7, R7, 0x1, -R27 ;  /* 0x000000010707c824 */ /* 0x000fe200078e0a1b */
[----:B------:R-:W-:Y:S01]  /*2d40*/  ISETP.GE.AND P4, PT, R8, RZ, PT ;  /* 0x000000ff0800720c */ /* 0x000fe20003f86270 */
[----:B0-----:R-:W-:Y:S01]  /*2d50*/  IMAD.MOV.U32 R3, RZ, RZ, R14 ;  /* 0x000000ffff037224 */ /* 0x001fe200078e000e */
[----:B------:R-:W-:Y:S01]  /*2d60*/  STL [R1+0x16c], R15 ;  /* 0x00016c0f01007387 */ /* 0x000fe20000100800 */
[----:B------:R-:W-:Y:S01]  /*2d70*/  IMAD.MOV R17, RZ, RZ, -R17 ;  /* 0x000000ffff117224 */ /* 0x000fe200078e0a11 */
[----:B------:R-:W-:Y:S01]  /*2d80*/  IABS R18, R6 ;  /* 0x0000000600127213 */ /* 0x000fe20000000000 */
[----:B------:R-:W-:Y:S01]  /*2d90*/  @!P6 IMAD.IADD R10, R10, 0x1, -R27 ;  /* 0x000000010a0ae824 */ /* 0x000fe200078e0a1b */
[----:B------:R-:W-:Y:S01]  /*2da0*/  ISETP.GT.U32.AND P6, PT, R27, R7, PT ;  /* 0x000000071b00720c */ /* 0x000fe20003fc4070 */
[----:B------:R-:W-:-:S04]  /*2db0*/  IMAD.HI.U32 R11, R2, R9, RZ ;  /* 0x00000009020b7227 */ /* 0x000fc800078e00ff */
[----:B------:R-:W-:Y:S01]  /*2dc0*/  @!P2 IMAD.MOV R3, RZ, RZ, -R3 ;  /* 0x000000ffff03a224 */ /* 0x000fe200078e0a03 */
[C---:B------:R-:W-:Y:S01]  /*2dd0*/  ISETP.GT.U32.AND P2, PT, R27.reuse, R10, PT ;  /* 0x0000000a1b00720c */ /* 0x040fe20003f44070 */
[C---:B------:R-:W-:Y:S02]  /*2de0*/  IMAD R8, R27.reuse, R17, R16 ;  /* 0x000000111b087224 */ /* 0x040fe400078e0210 */
[----:B------:R-:W-:Y:S01]  /*2df0*/  IMAD.MOV R11, RZ, RZ, -R11 ;  /* 0x000000ffff0b7224 */ /* 0x000fe200078e0a0b */
[----:B------:R0:W-:Y:S01]  /*2e00*/  STL [R1+0x168], R3 ;  /* 0x0001680301007387 */ /* 0x0001e20000100800 */
[----:B------:R-:W-:Y:S01]  /*2e10*/  @!P5 IMAD.MOV R13, RZ, RZ, -R13 ;  /* 0x000000ffff0dd224 */ /* 0x000fe200078e0a0d */
[----:B------:R-:W-:Y:S01]  /*2e20*/  ISETP.GE.AND P5, PT, R0, RZ, PT ;  /* 0x000000ff0000720c */ /* 0x000fe20003fa6270 */
[C---:B------:R-:W-:Y:S01]  /*2e30*/  IMAD R0, R27.reuse, R11, R9 ;  /* 0x0000000b1b007224 */ /* 0x040fe200078e0209 */
[----:B------:R-:W-:Y:S01]  /*2e40*/  ISETP.GT.U32.AND P3, PT, R27, R8, PT ;  /* 0x000000081b00720c */ /* 0x000fe20003f64070 */
[----:B------:R-:W-:Y:S01]  /*2e50*/  @!P6 IMAD.IADD R7, R7, 0x1, -R27 ;  /* 0x000000010707e824 */ /* 0x000fe200078e0a1b */
[----:B------:R-:W-:Y:S01]  /*2e60*/  STL [R1+0x164], R13 ;  /* 0x0001640d01007387 */ /* 0x000fe20000100800 */
[----:B------:R-:W-:-:S02]  /*2e70*/  LOP3.LUT R9, R5, 0x164, RZ, 0xfc, !PT ;  /* 0x0000016405097812 */ /* 0x000fc400078efcff */
[----:B------:R-:W-:Y:S01]  /*2e80*/  ISETP.GT.U32.AND P6, PT, R27, R0, PT ;  /* 0x000000001b00720c */ /* 0x000fe20003fc4070 */
[----:B0-----:R-:W-:Y:S01]  /*2e90*/  IMAD.MOV.U32 R3, RZ, RZ, R12 ;  /* 0x000000ffff037224 */ /* 0x001fe200078e000c */
[----:B------:R-:W-:Y:S01]  /*2ea0*/  IABS R16, R9 ;  /* 0x0000000900107213 */ /* 0x000fe20000000000 */
[----:B------:R-:W-:-:S04]  /*2eb0*/  IMAD.HI.U32 R12, R2, R18, RZ ;  /* 0x00000012020c7227 */ /* 0x000fc800078e00ff */
[----:B------:R-:W-:Y:S01]  /*2ec0*/  @!P1 IMAD.MOV R3, RZ, RZ, -R3 ;  /* 0x000000ffff039224 */ /* 0x000fe200078e0a03 */
[----:B------:R-:W-:Y:S01]  /*2ed0*/  ISETP.GE.AND P1, PT, R4, RZ, PT ;  /* 0x000000ff0400720c */ /* 0x000fe20003f26270 */
[----:B------:R-:W-:Y:S01]  /*2ee0*/  IMAD.MOV R12, RZ, RZ, -R12 ;  /* 0x000000ffff0c7224 */ /* 0x000fe200078e0a0c */
[----:B------:R-:W-:Y:S01]  /*2ef0*/  LOP3.LUT R4, R5, 0x16c, RZ, 0xfc, !PT ;  /* 0x0000016c05047812 */ /* 0x000fe200078efcff */
[--C-:B------:R-:W-:Y:S01]  /*2f00*/  @!P2 IMAD.IADD R10, R10, 0x1, -R27.reuse ;  /* 0x000000010a0aa824 */ /* 0x100fe200078e0a1b */
[----:B------:R0:W-:Y:S01]  /*2f10*/  STL [R1+0x160], R3 ;  /* 0x0001600301007387 */ /* 0x0001e20000100800 */
[--C-:B------:R-:W-:Y:S01]  /*2f20*/  @!P3 IMAD.IADD R8, R8, 0x1, -R27.reuse ;  /* 0x000000010808b824 */ /* 0x100fe200078e0a1b */
[----:B------:R-:W-:Y:S01]  /*2f30*/  IABS R17, R4 ;  /* 0x0000000400117213 */ /* 0x000fe20000000000 */
[C---:B------:R-:W-:Y:S01]  /*2f40*/  IMAD R18, R27.reuse, R12, R18 ;  /* 0x0000000c1b127224 */ /* 0x040fe200078e0212 */
[----:B------:R-:W-:Y:S01]  /*2f50*/  ISETP.GE.AND P2, PT, R6, RZ, PT ;  /* 0x000000ff0600720c */ /* 0x000fe20003f46270 */
[----:B------:R-:W-:Y:S01]  /*2f60*/  @!P6 IMAD.IADD R0, R0, 0x1, -R27 ;  /* 0x000000010000e824 */ /* 0x000fe200078e0a1b */
[----:B------:R-:W-:-:S02]  /*2f70*/  ISETP.GT.U32.AND P6, PT, R27, R8, PT ;  /* 0x000000081b00720c */ /* 0x000fc40003fc4070 */
[C---:B------:R-:W-:Y:S01]  /*2f80*/  LOP3.LUT R6, R5.reuse, 0x168, RZ, 0xfc, !PT ;  /* 0x0000016805067812 */ /* 0x040fe200078efcff */
[----:B0-----:R-:W-:Y:S01]  /*2f90*/  IMAD.MOV.U32 R3, RZ, RZ, R7 ;  /* 0x000000ffff037224 */ /* 0x001fe200078e0007 */
[----:B------:R-:W-:Y:S01]  /*2fa0*/  ISETP.GE.AND P3, PT, R4, RZ, PT ;  /* 0x000000ff0400720c */ /* 0x000fe20003f66270 */
[----:B------:R-:W-:Y:S01]  /*2fb0*/  IMAD.HI.U32 R7, R2, R17, RZ ;  /* 0x0000001102077227 */ /* 0x000fe200078e00ff */
[----:B------:R-:W-:Y:S02]  /*2fc0*/  IABS R13, R6 ;  /* 0x00000006000d7213 */ /* 0x000fe40000000000 */
[----:B------:R-:W-:Y:S01]  /*2fd0*/  LOP3.LUT R4, R5, 0x160, RZ, 0xfc, !PT ;  /* 0x0000016005047812 */ /* 0x000fe200078efcff */
[----:B------:R-:W-:Y:S01]  /*2fe0*/  @!P0 IMAD.MOV R3, RZ, RZ, -R3 ;  /* 0x000000ffff038224 */ /* 0x000fe200078e0a03 */
[C---:B------:R-:W-:Y:S01]  /*2ff0*/  ISETP.GT.U32.AND P0, PT, R27.reuse, R0, PT ;  /* 0x000000001b00720c */ /* 0x040fe20003f04070 */
[----:B------:R-:W-:Y:S01]  /*3000*/  IMAD.MOV R7, RZ, RZ, -R7 ;  /* 0x000000ffff077224 */ /* 0x000fe200078e0a07 */
[----:B------:R-:W-:Y:S01]  /*3010*/  IABS R15, R4 ;  /* 0x00000004000f7213 */ /* 0x000fe20000000000 */
[----:B------:R-:W-:Y:S01]  /*3020*/  @!P6 IMAD.IADD R8, R8, 0x1, -R27 ;  /* 0x000000010808e824 */ /* 0x000fe200078e0a1b */
[----:B------:R0:W-:Y:S01]  /*3030*/  STL [R1+0x15c], R3 ;  /* 0x00015c0301007387 */ /* 0x0001e20000100800 */
[----:B------:R-:W-:Y:S01]  /*3040*/  IMAD R17, R27, R7, R17 ;  /* 0x000000071b117224 */ /* 0x000fe200078e0211 */
[----:B------:R-:W-:Y:S01]  /*3050*/  LOP3.LUT R12, R5, 0x150, RZ, 0xfc, !PT ;  /* 0x00000150050c7812 */ /* 0x000fe200078efcff */
[----:B------:R-:W-:-:S03]  /*3060*/  IMAD.HI.U32 R7, R2, R16, RZ ;  /* 0x0000001002077227 */ /* 0x000fc600078e00ff */
[----:B------:R-:W-:Y:S01]  /*3070*/  ISETP.GT.U32.AND P6, PT, R27, R17, PT ;  /* 0x000000111b00720c */ /* 0x000fe20003fc4070 */
[----:B------:R-:W-:Y:S02]  /*3080*/  IMAD.MOV R7, RZ, RZ, -R7 ;  /* 0x000000ffff077224 */ /* 0x000fe400078e0a07 */
[----:B------:R-:W-:Y:S01]  /*3090*/  @!P0 IMAD.IADD R0, R0, 0x1, -R27 ;  /* 0x0000000100008824 */ /* 0x000fe200078e0a1b */
[----:B------:R-:W-:Y:S01]  /*30a0*/  ISETP.GE.AND P0, PT, R6, RZ, PT ;  /* 0x000000ff0600720c */ /* 0x000fe20003f06270 */
[----:B0-----:R-:W-:Y:S02]  /*30b0*/  IMAD.MOV.U32 R3, RZ, RZ, R10 ;  /* 0x000000ffff037224 */ /* 0x001fe400078e000a */
[----:B------:R-:W-:-:S04]  /*30c0*/  IMAD.HI.U32 R10, R2, R13, RZ ;  /* 0x0000000d020a7227 */ /* 0x000fc800078e00ff */
[----:B------:R-:W-:Y:S01]  /*30d0*/  @!P4 IMAD.MOV R3, RZ, RZ, -R3 ;  /* 0x000000ffff03c224 */ /* 0x000fe200078e0a03 */
[----:B------:R-:W-:Y:S01]  /*30e0*/  ISETP.GT.U32.AND P4, PT, R27, R18, PT ;  /* 0x000000121b00720c */ /* 0x000fe20003f84070 */
[----:B------:R-:W-:Y:S02]  /*30f0*/  IMAD.MOV R10, RZ, RZ, -R10 ;  /* 0x000000ffff0a7224 */ /* 0x000fe400078e0a0a */
[----:B------:R-:W-:Y:S01]  /*3100*/  @!P6 IMAD.IADD R17, R17, 0x1, -R27 ;  /* 0x000000011111e824 */ /* 0x000fe200078e0a1b */
[----:B------:R0:W-:Y:S01]  /*3110*/  STL [R1+0x158], R3 ;  /* 0x0001580301007387 */ /* 0x0001e20000100800 */
[----:B------:R-:W-:Y:S01]  /*3120*/  IMAD R13, R27, R10, R13 ;  /* 0x0000000a1b0d7224 */ /* 0x000fe200078e020d */
[----:B------:R-:W-:Y:S01]  /*3130*/  LOP3.LUT R10, R5, 0x154, RZ, 0xfc, !PT ;  /* 0x00000154050a7812 */ /* 0x000fe200078efcff */
[C---:B------:R-:W-:Y:S01]  /*3140*/  IMAD R16, R27.reuse, R7, R16 ;  /* 0x000000071b107224 */ /* 0x040fe200078e0210 */
[----:B------:R-:W-:Y:S01]  /*3150*/  ISETP.GT.U32.AND P6, PT, R27, R17, PT ;  /* 0x000000111b00720c */ /* 0x000fe20003fc4070 */
[----:B------:R-:W-:Y:S01]  /*3160*/  IMAD.HI.U32 R6, R2, R15, RZ ;  /* 0x0000000f02067227 */ /* 0x000fe200078e00ff */
[----:B------:R-:W-:-:S03]  /*3170*/  IABS R7, R10 ;  /* 0x0000000a00077213 */ /* 0x000fc60000000000 */
[----:B------:R-:W-:Y:S01]  /*3180*/  @!P4 IMAD.IADD R18, R18, 0x1, -R27 ;  /* 0x000000011212c824 */ /* 0x000fe200078e0a1b */
[----:B------:R-:W-:Y:S01]  /*3190*/  ISETP.GE.AND P4, PT, R9, RZ, PT ;  /* 0x000000ff0900720c */ /* 0x000fe20003f86270 */
[----:B0-----:R-:W-:Y:S01]  /*31a0*/  IMAD.MOV.U32 R3, RZ, RZ, R8 ;  /* 0x000000ffff037224 */ /* 0x001fe200078e0008 */
[----:B------:R-:W-:Y:S01]  /*31b0*/  LOP3.LUT R9, R5, 0x15c, RZ, 0xfc, !PT ;  /* 0x0000015c05097812 */ /* 0x000fe200078efcff */
[----:B------:R-:W-:Y:S02]  /*31c0*/  IMAD.MOV R6, RZ, RZ, -R6 ;  /* 0x000000ffff067224 */ /* 0x000fe400078e0a06 */
[----:B------:R-:W-:Y:S01]  /*31d0*/  @!P5 IMAD.MOV R3, RZ, RZ, -R3 ;  /* 0x000000ffff03d224 */ /* 0x000fe200078e0a03 */
[C---:B------:R-:W-:Y:S01]  /*31e0*/  ISETP.GT.U32.AND P5, PT, R27.reuse, R18, PT ;  /* 0x000000121b00720c */ /* 0x040fe20003fa4070 */
[----:B------:R-:W-:Y:S01]  /*31f0*/  IMAD R15, R27, R6, R15 ;  /* 0x000000061b0f7224 */ /* 0x000fe200078e020f */
[----:B------:R-:W-:Y:S01]  /*3200*/  IABS R11, R9 ;  /* 0x00000009000b7213 */ /* 0x000fe20000000000 */
[----:B------:R-:W-:Y:S01]  /*3210*/  @!P6 IMAD.IADD R17, R17, 0x1, -R27 ;  /* 0x000000011111e824 */ /* 0x000fe200078e0a1b */
[----:B------:R0:W-:Y:S01]  /*3220*/  STL [R1+0x154], R3 ;  /* 0x0001540301007387 */ /* 0x0001e20000100800 */
[----:B------:R-:W-:-:S02]  /*3230*/  IABS R6, R12 ;  /* 0x0000000c00067213 */ /* 0x000fc40000000000 */
[----:B------:R-:W-:Y:S01]  /*3240*/  ISETP.GT.U32.AND P6, PT, R27, R15, PT ;  /* 0x0000000f1b00720c */ /* 0x000fe20003fc4070 */
[----:B------:R-:W-:-:S04]  /*3250*/  IMAD.HI.U32 R14, R2, R11, RZ ;  /* 0x0000000b020e7227 */ /* 0x000fc800078e00ff */
[----:B------:R-:W-:Y:S02]  /*3260*/  IMAD.MOV R14, RZ, RZ, -R14 ;  /* 0x000000ffff0e7224 */ /* 0x000fe400078e0a0e */
[----:B0-----:R-:W-:Y:S01]  /*3270*/  IMAD.MOV.U32 R3, RZ, RZ, R0 ;  /* 0x000000ffff037224 */ /* 0x001fe200078e0000 */
[----:B------:R-:W-:Y:S01]  /*3280*/  LOP3.LUT R0, R5, 0x158, RZ, 0xfc, !PT ;  /* 0x0000015805007812 */ /* 0x000fe200078efcff */
[----:B------:R-:W-:Y:S01]  /*3290*/  @!P5 IMAD.IADD R18, R18, 0x1, -R27 ;  /* 0x000000011212d824 */ /* 0x000fe200078e0a1b */
[C---:B------:R-:W-:Y:S01]  /*32a0*/  ISETP.GT.U32.AND P5, PT, R27.reuse, R16, PT ;  /* 0x000000101b00720c */ /* 0x040fe20003fa4070 */
[----:B------:R-:W-:Y:S01]  /*32b0*/  @!P1 IMAD.MOV R3, RZ, RZ, -R3 ;  /* 0x000000ffff039224 */ /* 0x000fe200078e0a03 */
[C---:B------:R-:W-:Y:S01]  /*32c0*/  ISETP.GT.U32.AND P1, PT, R27.reuse, R13, PT ;  /* 0x0000000d1b00720c */ /* 0x040fe20003f24070 */
[----:B------:R-:W-:Y:S01]  /*32d0*/  IMAD R11, R27, R14, R11 ;  /* 0x0000000e1b0b7224 */ /* 0x000fe200078e020b */
[----:B------:R-:W-:Y:S01]  /*32e0*/  IABS R8, R0 ;  /* 0x0000000000087213 */ /* 0x000fe20000000000 */
[----:B------:R-:W-:Y:S01]  /*32f0*/  @!P6 IMAD.IADD R15, R15, 0x1, -R27 ;  /* 0x000000010f0fe824 */ /* 0x000fe200078e0a1b */
[----:B------:R0:W-:Y:S01]  /*3300*/  STL [R1+0x150], R3 ;  /* 0x0001500301007387 */ /* 0x0001e20000100800 */
[----:B------:R-:W-:Y:S01]  /*3310*/  IMAD.MOV.U32 R19, RZ, RZ, R18 ;  /* 0x000000ffff137224 */ /* 0x000fe200078e0012 */
[----:B------:R-:W-:Y:S01]  /*3320*/  LOP3.LUT R18, R5, 0x144, RZ, 0xfc, !PT ;  /* 0x0000014405127812 */ /* 0x000fe200078efcff */
[----:B------:R-:W-:-:S04]  /*3330*/  IMAD.HI.U32 R14, R2, R7, RZ ;  /* 0x00000007020e7227 */ /* 0x000fc800078e00ff */
[--C-:B------:R-:W-:Y:S02]  /*3340*/  @!P5 IMAD.IADD R16, R16, 0x1, -R27.reuse ;  /* 0x000000011010d824 */ /* 0x100fe400078e0a1b */
[----:B------:R-:W-:Y:S01]  /*3350*/  @!P1 IMAD.IADD R13, R13, 0x1, -R27 ;  /* 0x000000010d0d9824 */ /* 0x000fe200078e0a1b */
[----:B------:R-:W-:Y:S01]  /*3360*/  ISETP.GE.AND P1, PT, R4, RZ, PT ;  /* 0x000000ff0400720c */ /* 0x000fe20003f26270 */
[C---:B------:R-:W-:Y:S01]  /*3370*/  IMAD.HI.U32 R4, R2.reuse, R8, RZ ;  /* 0x0000000802047227 */ /* 0x040fe200078e00ff */
[C---:B------:R-:W-:Y:S02]  /*3380*/  ISETP.GT.U32.AND P6, PT, R27.reuse, R16, PT ;  /* 0x000000101b00720c */ /* 0x040fe40003fc4070 */
[----:B------:R-:W-:Y:S01]  /*3390*/  ISETP.GT.U32.AND P5, PT, R27, R13, PT ;  /* 0x0000000d1b00720c */ /* 0x000fe20003fa4070 */
[----:B------:R-:W-:Y:S02]  /*33a0*/  IMAD.MOV R4, RZ, RZ, -R4 ;  /* 0x000000ffff047224 */ /* 0x000fe400078e0a04 */
[----:B0-----:R-:W-:Y:S01]  /*33b0*/  IMAD.MOV.U32 R3, RZ, RZ, R17 ;  /* 0x000000ffff037224 */ /* 0x001fe200078e0011 */
[----:B------:R-:W-:Y:S01]  /*33c0*/  LOP3.LUT R17, R5, 0x134, RZ, 0xfc, !PT ;  /* 0x0000013405117812 */ /* 0x000fe200078efcff */
[----:B------:R-:W-:Y:S01]  /*33d0*/  @!P2 IMAD.MOV R19, RZ, RZ, -R19 ;  /* 0x000000ffff13a224 */ /* 0x000fe200078e0a13 */
[----:B------:R-:W-:Y:S01]  /*33e0*/  ISETP.GT.U32.AND P2, PT, R27, R15, PT ;  /* 0x0000000f1b00720c */ /* 0x000fe20003f44070 */
[----:B------:R-:W-:Y:S01]  /*33f0*/  @!P3 IMAD.MOV R3, RZ, RZ, -R3 ;  /* 0x000000ffff03b224 */ /* 0x000fe200078e0a03 */
[----:B------:R-:W-:Y:S01]  /*3400*/  ISETP.GE.AND P3, PT, R9, RZ, PT ;  /* 0x000000ff0900720c */ /* 0x000fe20003f66270 */
[----:B------:R-:W-:Y:S01]  /*3410*/  IMAD R8, R27, R4, R8 ;  /* 0x000000041b087224 */ /* 0x000fe200078e0208 */
[----:B------:R-:W-:Y:S01]  /*3420*/  STL [R1+0x14c], R19 ;  /* 0x00014c1301007387 */ /* 0x000fe20000100800 */
[----:B------:R-:W-:Y:S01]  /*3430*/  IMAD.HI.U32 R9, R2, R6, RZ ;  /* 0x0000000602097227 */ /* 0x000fe200078e00ff */
[----:B------:R-:W-:-:S02]  /*3440*/  LOP3.LUT R4, R5, 0x14c, RZ, 0xfc, !PT ;  /* 0x0000014c05047812 */ /* 0x000fc400078efcff */
[----:B------:R0:W-:Y:S01]  /*3450*/  STL [R1+0x148], R3 ;  /* 0x0001480301007387 */ /* 0x0001e20000100800 */
[--C-:B------:R-:W-:Y:S01]  /*3460*/  @!P5 IMAD.IADD R13, R13, 0x1, -R27.reuse ;  /* 0x000000010d0dd824 */ /* 0x100fe200078e0a1b */
[C---:B------:R-:W-:Y:S01]  /*3470*/  ISETP.GT.U32.AND P5, PT, R27.reuse, R11, PT ;  /* 0x0000000b1b00720c */ /* 0x040fe20003fa4070 */
[----:B------:R-:W-:Y:S01]  /*3480*/  @!P6 IMAD.IADD R16, R16, 0x1, -R27 ;  /* 0x000000011010e824 */ /* 0x000fe200078e0a1b */
[----:B------:R-:W-:Y:S01]  /*3490*/  ISETP.GT.U32.AND P6, PT, R27, R8, PT ;  /* 0x000000081b00720c */ /* 0x000fe20003fc4070 */
[----:B------:R-:W-:Y:S02]  /*34a0*/  IMAD.MOV R9, RZ, RZ, -R9 ;  /* 0x000000ffff097224 */ /* 0x000fe400078e0a09 */
[----:B------:R-:W-:Y:S01]  /*34b0*/  @!P2 IMAD.IADD R15, R15, 0x1, -R27 ;  /* 0x000000010f0fa824 */ /* 0x000fe200078e0a1b */
[----:B------:R-:W-:Y:S01]  /*34c0*/  ISETP.GE.AND P2, PT, R0, RZ, PT ;  /* 0x000000ff0000720c */ /* 0x000fe20003f46270 */
[----:B------:R-:W-:Y:S01]  /*34d0*/  IMAD R6, R27, R9, R6 ;  /* 0x000000091b067224 */ /* 0x000fe200078e0206 */
[----:B------:R-:W-:Y:S01]  /*34e0*/  IABS R0, R4 ;  /* 0x0000000400007213 */ /* 0x000fe20000000000 */
[----:B0-----:R-:W-:Y:S01]  /*34f0*/  IMAD.MOV.U32 R3, RZ, RZ, R13 ;  /* 0x000000ffff037224 */ /* 0x001fe200078e000d */
[----:B------:R-:W-:Y:S01]  /*3500*/  LOP3.LUT R9, R5, 0x148, RZ, 0xfc, !PT ;  /* 0x0000014805097812 */ /* 0x000fe200078efcff */
[----:B------:R-:W-:Y:S01]  /*3510*/  @!P4 IMAD.MOV R16, RZ, RZ, -R16 ;  /* 0x000000ffff10c224 */ /* 0x000fe200078e0a10 */
[----:B------:R-:W-:Y:S01]  /*3520*/  ISETP.GT.U32.AND P4, PT, R27, R6, PT ;  /* 0x000000061b00720c */ /* 0x000fe20003f84070 */
[----:B------:R-:W-:-:S02]  /*3530*/  @!P5 IMAD.IADD R11, R11, 0x1, -R27 ;  /* 0x000000010b0bd824 */ /* 0x000fc400078e0a1b */
[----:B------:R-:W-:Y:S02]  /*3540*/  @!P0 IMAD.MOV R3, RZ, RZ, -R3 ;  /* 0x000000ffff038224 */ /* 0x000fe400078e0a03 */
[----:B------:R-:W-:Y:S01]  /*3550*/  @!P6 IMAD.IADD R8, R8, 0x1, -R27 ;  /* 0x000000010808e824 */ /* 0x000fe200078e0a1b */
[C---:B------:R-:W-:Y:S01]  /*3560*/  ISETP.GT.U32.AND P0, PT, R27.reuse, R11, PT ;  /* 0x0000000b1b00720c */ /* 0x040fe20003f04070 */
[----:B------:R-:W-:Y:S01]  /*3570*/  IMAD.MOV R14, RZ, RZ, -R14 ;  /* 0x000000ffff0e7224 */ /* 0x000fe200078e0a0e */
[----:B------:R0:W-:Y:S01]  /*3580*/  STL [R1+0x144], R3 ;  /* 0x0001440301007387 */ /* 0x0001e20000100800 */
[----:B------:R-:W-:Y:S01]  /*3590*/  IMAD.HI.U32 R13, R2, R0, RZ ;  /* 0x00000000020d7227 */ /* 0x000fe200078e00ff */
[C---:B------:R-:W-:Y:S02]  /*35a0*/  ISETP.GT.U32.AND P6, PT, R27.reuse, R8, PT ;  /* 0x000000081b00720c */ /* 0x040fe40003fc4070 */
[----:B------:R1:W-:Y:S01]  /*35b0*/  STL [R1+0x140], R16 ;  /* 0x0001401001007387 */ /* 0x0003e20000100800 */
[----:B------:R-:W-:Y:S01]  /*35c0*/  IMAD R7, R27, R14, R7 ;  /* 0x0000000e1b077224 */ /* 0x000fe200078e0207 */
[----:B------:R-:W-:Y:S01]  /*35d0*/  IABS R14, R9 ;  /* 0x00000009000e7213 */ /* 0x000fe20000000000 */
[----:B------:R-:W-:-:S02]  /*35e0*/  IMAD.MOV R13, RZ, RZ, -R13 ;  /* 0x000000ffff0d7224 */ /* 0x000fc400078e0a0d */
[----:B------:R-:W-:Y:S01]  /*35f0*/  @!P4 IMAD.IADD R6, R6, 0x1, -R27 ;  /* 0x000000010606c824 */ /* 0x000fe200078e0a1b */
[----:B------:R-:W-:Y:S01]  /*3600*/  ISETP.GT.U32.AND P5, PT, R27, R7, PT ;  /* 0x000000071b00720c */ /* 0x000fe20003fa4070 */
[----:B0-----:R-:W-:Y:S01]  /*3610*/  IMAD.MOV.U32 R3, RZ, RZ, R15 ;  /* 0x000000ffff037224 */ /* 0x001fe200078e000f */
[----:B------:R-:W-:Y:S01]  /*3620*/  ISETP.GE.AND P4, PT, R4, RZ, PT ;  /* 0x000000ff0400720c */ /* 0x000fe20003f86270 */
[----:B------:R-:W-:Y:S01]  /*3630*/  @!P0 IMAD.IADD R11, R11, 0x1, -R27 ;  /* 0x000000010b0b8824 */ /* 0x000fe200078e0a1b */
[----:B------:R-:W-:Y:S01]  /*3640*/  ISETP.GE.AND P0, PT, R12, RZ, PT ;  /* 0x000000ff0c00720c */ /* 0x000fe20003f06270 */
[----:B------:R-:W-:Y:S01]  /*3650*/  @!P1 IMAD.MOV R3, RZ, RZ, -R3 ;  /* 0x000000ffff039224 */ /* 0x000fe200078e0a03 */
[----:B------:R-:W-:Y:S01]  /*3660*/  ISETP.GE.AND P1, PT, R10, RZ, PT ;  /* 0x000000ff0a00720c */ /* 0x000fe20003f26270 */
[----:B------:R-:W-:Y:S01]  /*3670*/  IMAD.MOV.U32 R10, RZ, RZ, R14 ;  /* 0x000000ffff0a7224 */ /* 0x000fe200078e000e */
[----:B------:R-:W-:Y:S01]  /*3680*/  LOP3.LUT R14, R5, 0x130, RZ, 0xfc, !PT ;  /* 0x00000130050e7812 */ /* 0x000fe200078efcff */
[----:B------:R-:W-:Y:S01]  /*3690*/  IMAD R0, R27, R13, R0 ;  /* 0x0000000d1b007224 */ /* 0x000fe200078e0200 */
[----:B------:R0:W-:Y:S01]  /*36a0*/  STL [R1+0x13c], R3 ;  /* 0x00013c0301007387 */ /* 0x0001e20000100800 */
[----:B------:R-:W-:Y:S01]  /*36b0*/  IMAD.HI.U32 R12, R2, R10, RZ ;  /* 0x0000000a020c7227 */ /* 0x000fe200078e00ff */
[----:B-1----:R-:W-:-:S03]  /*36c0*/  IABS R16, R14 ;  /* 0x0000000e00107213 */ /* 0x002fc60000000000 */
[--C-:B------:R-:W-:Y:S01]  /*36d0*/  @!P6 IMAD.IADD R8, R8, 0x1, -R27.reuse ;  /* 0x000000010808e824 */ /* 0x100fe200078e0a1b */
[----:B------:R-:W-:Y:S01]  /*36e0*/  ISETP.GT.U32.AND P6, PT, R27, R0, PT ;  /* 0x000000001b00720c */ /* 0x000fe20003fc4070 */
[----:B------:R-:W-:Y:S02]  /*36f0*/  IMAD.MOV R12, RZ, RZ, -R12 ;  /* 0x000000ffff0c7224 */ /* 0x000fe400078e0a0c */
[----:B------:R-:W-:Y:S02]  /*3700*/  @!P5 IMAD.IADD R7, R7, 0x1, -R27 ;  /* 0x000000010707d824 */ /* 0x000fe400078e0a1b */
[----:B0-----:R-:W-:Y:S01]  /*3710*/  IMAD.MOV.U32 R3, RZ, RZ, R11 ;  /* 0x000000ffff037224 */ /* 0x001fe200078e000b */
[----:B------:R-:W-:Y:S01]  /*3720*/  LOP3.LUT R11, R5, 0x140, RZ, 0xfc, !PT ;  /* 0x00000140050b7812 */ /* 0x000fe200078efcff */
[C---:B------:R-:W-:Y:S01]  /*3730*/  IMAD R4, R27.reuse, R12, R10 ;  /* 0x0000000c1b047224 */ /* 0x040fe200078e020a */
[C---:B------:R-:W-:Y:S01]  /*3740*/  ISETP.GT.U32.AND P5, PT, R27.reuse, R7, PT ;  /* 0x000000071b00720c */ /* 0x040fe20003fa4070 */
[----:B------:R-:W-:Y:S01]  /*3750*/  @!P3 IMAD.MOV R3, RZ, RZ, -R3 ;  /* 0x000000ffff03b224 */ /* 0x000fe200078e0a03 */
[----:B------:R-:W-:-:S03]  /*3760*/  ISETP.GT.U32.AND P3, PT, R27, R6, PT ;  /* 0x000000061b00720c */ /* 0x000fc60003f64070 */
[----:B------:R-:W-:Y:S01]  /*3770*/  @!P6 IMAD.IADD R0, R0, 0x1, -R27 ;  /* 0x000000010000e824 */ /* 0x000fe200078e0a1b */
[----:B------:R0:W-:Y:S04]  /*3780*/  STL [R1+0x138], R3 ;  /* 0x0001380301007387 */ /* 0x0001e80000100800 */
[----:B------:R-:W-:-:S03]  /*3790*/  ISETP.GT.U32.AND P6, PT, R27, R0, PT ;  /* 0x000000001b00720c */ /* 0x000fc60003fc4070 */
[--C-:B------:R-:W-:Y:S01]  /*37a0*/  @!P5 IMAD.IADD R7, R7, 0x1, -R27.reuse ;  /* 0x000000010707d824 */ /* 0x100fe200078e0a1b */
[----:B------:R-:W-:Y:S01]  /*37b0*/  ISETP.GE.AND P5, PT, R9, RZ, PT ;  /* 0x000000ff0900720c */ /* 0x000fe20003fa6270 */
[----:B------:R-:W-:Y:S01]  /*37c0*/  @!P3 IMAD.IADD R6, R6, 0x1, -R27 ;  /* 0x000000010606b824 */ /* 0x000fe200078e0a1b */
[----:B------:R-:W-:Y:S01]  /*37d0*/  ISETP.GT.U32.AND P3, PT, R27, R4, PT ;  /* 0x000000041b00720c */ /* 0x000fe20003f64070 */
[----:B0-----:R-:W-:Y:S01]  /*37e0*/  IMAD.MOV.U32 R3, RZ, RZ, R8 ;  /* 0x000000ffff037224 */ /* 0x001fe200078e0008 */
[----:B------:R-:W-:Y:S01]  /*37f0*/  LOP3.LUT R9, R5, 0x13c, RZ, 0xfc, !PT ;  /* 0x0000013c05097812 */ /* 0x000fe200078efcff */
[----:B------:R-:W-:Y:S01]  /*3800*/  @!P1 IMAD.MOV R7, RZ, RZ, -R7 ;  /* 0x000000ffff079224 */ /* 0x000fe200078e0a07 */
[----:B------:R-:W-:Y:S01]  /*3810*/  ISETP.GE.AND P1, PT, R11, RZ, PT ;  /* 0x000000ff0b00720c */ /* 0x000fe20003f26270 */
[----:B------:R-:W-:Y:S01]  /*3820*/  @!P2 IMAD.MOV R3, RZ, RZ, -R3 ;  /* 0x000000ffff03a224 */ /* 0x000fe200078e0a03 */
[----:B------:R-:W-:Y:S01]  /*3830*/  ISETP.GE.AND P2, PT, R18, RZ, PT ;  /* 0x000000ff1200720c */ /* 0x000fe20003f46270 */
[----:B------:R-:W-:Y:S01]  /*3840*/  @!P6 IMAD.IADD R0, R0, 0x1, -R27 ;  /* 0x000000010000e824 */ /* 0x000fe200078e0a1b */
[----:B------:R-:W-:-:S02]  /*3850*/  IABS R18, R18 ;  /* 0x0000001200127213 */ /* 0x000fc40000000000 */
[----:B------:R0:W-:Y:S01]  /*3860*/  STL [R1+0x134], R3 ;  /* 0x0001340301007387 */ /* 0x0001e20000100800 */
[----:B------:R-:W-:Y:S02]  /*3870*/  IABS R11, R11 ;  /* 0x0000000b000b7213 */ /* 0x000fe40000000000 */
[----:B------:R-:W-:Y:S01]  /*3880*/  @!P3 IMAD.IADD R4, R4, 0x1, -R27 ;  /* 0x000000010404b824 */ /* 0x000fe200078e0a1b */
[----:B------:R1:W-:Y:S01]  /*3890*/  STL [R1+0x130], R7 ;  /* 0x0001300701007387 */ /* 0x0003e20000100800 */
[----:B------:R-:W-:Y:S01]  /*38a0*/  IMAD.HI.U32 R10, R2, R18, RZ ;  /* 0x00000012020a7227 */ /* 0x000fe200078e00ff */
[----:B------:R-:W-:Y:S02]  /*38b0*/  LOP3.LUT R8, R5, 0x138, RZ, 0xfc, !PT ;  /* 0x0000013805087812 */ /* 0x000fe400078efcff */
[C---:B------:R-:W-:Y:S01]  /*38c0*/  ISETP.GT.U32.AND P3, PT, R27.reuse, R4, PT ;  /* 0x000000041b00720c */ /* 0x040fe20003f64070 */
[----:B------:R-:W-:Y:S01]  /*38d0*/  IMAD.MOV R10, RZ, RZ, -R10 ;  /* 0x000000ffff0a7224 */ /* 0x000fe200078e0a0a */
[----:B------:R-:W-:Y:S01]  /*38e0*/  ISETP.GE.AND P6, PT, R8, RZ, PT ;  /* 0x000000ff0800720c */ /* 0x000fe20003fc6270 */
[----:B0-----:R-:W-:Y:S01]  /*38f0*/  IMAD.MOV.U32 R3, RZ, RZ, R6 ;  /* 0x000000ffff037224 */ /* 0x001fe200078e0006 */
[----:B------:R-:W-:Y:S01]  /*3900*/  IABS R8, R8 ;  /* 0x0000000800087213 */ /* 0x000fe20000000000 */
[----:B------:R-:W-:-:S02]  /*3910*/  IMAD R18, R27, R10, R18 ;  /* 0x0000000a1b127224 */ /* 0x000fc400078e0212 */
[----:B------:R-:W-:Y:S01]  /*3920*/  @!P0 IMAD.MOV R3, RZ, RZ, -R3 ;  /* 0x000000ffff038224 */ /* 0x000fe200078e0a03 */
[----:B------:R-:W-:Y:S01]  /*3930*/  ISETP.GE.AND P0, PT, R9, RZ, PT ;  /* 0x000000ff0900720c */ /* 0x000fe20003f06270 */
[C---:B-1----:R-:W-:Y:S01]  /*3940*/  IMAD.HI.U32 R7, R2.reuse, R11, RZ ;  /* 0x0000000b02077227 */ /* 0x042fe200078e00ff */
[----:B------:R-:W-:Y:S02]  /*3950*/  IABS R9, R9 ;  /* 0x0000000900097213 */ /* 0x000fe40000000000 */
[----:B------:R0:W-:Y:S01]  /*3960*/  STL [R1+0x12c], R3 ;  /* 0x00012c0301007387 */ /* 0x0001e20000100800 */
[----:B------:R-:W-:Y:S02]  /*3970*/  IMAD.MOV R7, RZ, RZ, -R7 ;  /* 0x000000ffff077224 */ /* 0x000fe400078e0a07 */
[----:B------:R-:W-:-:S04]  /*3980*/  IMAD.HI.U32 R6, R2, R9, RZ ;  /* 0x0000000902067227 */ /* 0x000fc800078e00ff */
[----:B------:R-:W-:Y:S02]  /*3990*/  IMAD.MOV R6, RZ, RZ, -R6 ;  /* 0x000000ffff067224 */ /* 0x000fe400078e0a06 */
[----:B------:R-:W-:Y:S02]  /*39a0*/  @!P3 IMAD.IADD R4, R4, 0x1, -R27 ;  /* 0x000000010404b824 */ /* 0x000fe400078e0a1b */
[----:B0-----:R-:W-:Y:S02]  /*39b0*/  IMAD.MOV.U32 R3, RZ, RZ, R0 ;  /* 0x000000ffff037224 */ /* 0x001fe400078e0000 */
[----:B------:R-:W-:Y:S01]  /*39c0*/  IMAD R11, R27, R7, R11 ;  /* 0x000000071b0b7224 */ /* 0x000fe200078e020b */
[----:B------:R-:W-:Y:S01]  /*39d0*/  LOP3.LUT R7, R5, 0x12c, RZ, 0xfc, !PT ;  /* 0x0000012c05077812 */ /* 0x000fe200078efcff */
[----:B------:R-:W-:Y:S01]  /*39e0*/  @!P4 IMAD.MOV R3, RZ, RZ, -R3 ;  /* 0x000000ffff03c224 */ /* 0x000fe200078e0a03 */
[C---:B------:R-:W-:Y:S01]  /*39f0*/  ISETP.GT.U32.AND P4, PT, R27.reuse, R18, PT ;  /* 0x000000121b00720c */ /* 0x040fe20003f84070 */
[C---:B------:R-:W-:Y:S01]  /*3a00*/  IMAD R9, R27.reuse, R6, R9 ;  /* 0x000000061b097224 */ /* 0x040fe200078e0209 */
[----:B------:R-:W-:Y:S01]  /*3a10*/  ISETP.GT.U32.AND P3, PT, R27, R11, PT ;  /* 0x0000000b1b00720c */ /* 0x000fe20003f64070 */
[----:B------:R-:W-:Y:S01]  /*3a20*/  IMAD.HI.U32 R0, R2, R8, RZ ;  /* 0x0000000802007227 */ /* 0x000fe200078e00ff */
[----:B------:R0:W-:Y:S01]  /*3a30*/  STL [R1+0x128], R3 ;  /* 0x0001280301007387 */ /* 0x0001e20000100800 */
[----:B------:R-:W-:-:S02]  /*3a40*/  IABS R6, R17 ;  /* 0x0000001100067213 */ /* 0x000fc40000000000 */
[----:B------:R-:W-:Y:S01]  /*3a50*/  IMAD.MOV R0, RZ, RZ, -R0 ;  /* 0x000000ffff007224 */ /* 0x000fe200078e0a00 */
[----:B------:R-:W-:Y:S02]  /*3a60*/  IABS R13, R7 ;  /* 0x00000007000d7213 */ /* 0x000fe40000000000 */
[----:B------:R-:W-:-:S04]  /*3a70*/  IMAD.HI.U32 R10, R2, R6, RZ ;  /* 0x00000006020a7227 */ /* 0x000fc800078e00ff */
[----:B0-----:R-:W-:Y:S01]  /*3a80*/  IMAD.MOV.U32 R3, RZ, RZ, R4 ;  /* 0x000000ffff037224 */ /* 0x001fe200078e0004 */
[----:B------:R-:W-:Y:S01]  /*3a90*/  LOP3.LUT R4, R5, 0x128, RZ, 0xfc, !PT ;  /* 0x0000012805047812 */ /* 0x000fe200078efcff */
[----:B------:R-:W-:Y:S02]  /*3aa0*/  @!P4 IMAD.IADD R18, R18, 0x1, -R27 ;  /* 0x000000011212c824 */ /* 0x000fe400078e0a1b */
[----:B------:R-:W-:Y:S01]  /*3ab0*/  @!P5 IMAD.MOV R3, RZ, RZ, -R3 ;  /* 0x000000ffff03d224 */ /* 0x000fe200078e0a03 */
[----:B------:R-:W-:Y:S01]  /*3ac0*/  ISETP.GT.U32.AND P5, PT, R27, R9, PT ;  /* 0x000000091b00720c */ /* 0x000fe20003fa4070 */
[----:B------:R-:W-:Y:S01]  /*3ad0*/  @!P3 IMAD.IADD R11, R11, 0x1, -R27 ;  /* 0x000000010b0bb824 */ /* 0x000fe200078e0a1b */
[C---:B------:R-:W-:Y:S01]  /*3ae0*/  ISETP.GT.U32.AND P4, PT, R27.reuse, R18, PT ;  /* 0x000000121b00720c */ /* 0x040fe20003f84070 */
[C---:B------:R-:W-:Y:S01]  /*3af0*/  IMAD R8, R27.reuse, R0, R8 ;  /* 0x000000001b087224 */ /* 0x040fe200078e0208 */
[----:B------:R-:W-:Y:S01]  /*3b00*/  IABS R15, R4 ;  /* 0x00000004000f7213 */ /* 0x000fe20000000000 */
[----:B------:R-:W-:Y:S01]  /*3b10*/  IMAD.HI.U32 R0, R2, R16, RZ ;  /* 0x0000001002007227 */ /* 0x000fe200078e00ff */
[----:B------:R-:W-:Y:S01]  /*3b20*/  ISETP.GT.U32.AND P3, PT, R27, R11, PT ;  /* 0x0000000b1b00720c */ /* 0x000fe20003f64070 */
[----:B------:R0:W-:Y:S02]  /*3b30*/  STL [R1+0x124], R3 ;  /* 0x0001240301007387 */ /* 0x0001e40000100800 */
[----:B------:R-:W-:-:S02]  /*3b40*/  IMAD.MOV R10, RZ, RZ, -R10 ;  /* 0x000000ffff0a7224 */ /* 0x000fc400078e0a0a */
[----:B------:R-:W-:Y:S02]  /*3b50*/  IMAD.MOV R0, RZ, RZ, -R0 ;  /* 0x000000ffff007224 */ /* 0x000fe400078e0a00 */
[--C-:B------:R-:W-:Y:S02]  /*3b60*/  @!P5 IMAD.IADD R9, R9, 0x1, -R27.reuse ;  /* 0x000000010909d824 */ /* 0x100fe400078e0a1b */
[--C-:B------:R-:W-:Y:S01]  /*3b70*/  @!P4 IMAD.IADD R18, R18, 0x1, -R27.reuse ;  /* 0x000000011212c824 */ /* 0x100fe200078e0a1b */
[C---:B------:R-:W-:Y:S01]  /*3b80*/  ISETP.GT.U32.AND P4, PT, R27.reuse, R8, PT ;  /* 0x000000081b00720c */ /* 0x040fe20003f84070 */
[C---:B------:R-:W-:Y:S01]  /*3b90*/  IMAD R6, R27.reuse, R10, R6 ;  /* 0x0000000a1b067224 */ /* 0x040fe200078e0206 */
[C---:B------:R-:W-:Y:S01]  /*3ba0*/  ISETP.GT.U32.AND P5, PT, R27.reuse, R9, PT ;  /* 0x000000091b00720c */ /* 0x040fe20003fa4070 */
[----:B------:R-:W-:Y:S01]  /*3bb0*/  IMAD R16, R27, R0, R16 ;  /* 0x000000001b107224 */ /* 0x000fe200078e0210 */
[----:B------:R-:W-:Y:S01]  /*3bc0*/  LOP3.LUT R0, R5, 0x124, RZ, 0xfc, !PT ;  /* 0x0000012405007812 */ /* 0x000fe200078efcff */
[----:B------:R-:W-:Y:S01]  /*3bd0*/  @!P3 IMAD.IADD R11, R11, 0x1, -R27 ;  /* 0x000000010b0bb824 */ /* 0x000fe200078e0a1b */
[----:B------:R-:W-:Y:S01]  /*3be0*/  ISETP.GT.U32.AND P3, PT, R27, R6, PT ;  /* 0x000000061b00720c */ /* 0x000fe20003f64070 */
[----:B0-----:R-:W-:-:S02]  /*3bf0*/  IMAD.MOV.U32 R3, RZ, RZ, R18 ;  /* 0x000000ffff037224 */ /* 0x001fc400078e0012 */
[----:B------:R-:W-:-:S04]  /*3c00*/  IMAD.HI.U32 R10, R2, R15, RZ ;  /* 0x0000000f020a7227 */ /* 0x000fc800078e00ff */
[--C-:B------:R-:W-:Y:S01]  /*3c10*/  @!P4 IMAD.IADD R8, R8, 0x1, -R27.reuse ;  /* 0x000000010808c824 */ /* 0x100fe200078e0a1b */
[----:B------:R-:W-:Y:S01]  /*3c20*/  ISETP.GE.AND P4, PT, R17, RZ, PT ;  /* 0x000000ff1100720c */ /* 0x000fe20003f86270 */
[----:B------:R-:W-:Y:S01]  /*3c30*/  @!P5 IMAD.IADD R9, R9, 0x1, -R27 ;  /* 0x000000010909d824 */ /* 0x000fe200078e0a1b */
[C---:B------:R-:W-:Y:S01]  /*3c40*/  ISETP.GT.U32.AND P5, PT, R27.reuse, R16, PT ;  /* 0x000000101b00720c */ /* 0x040fe20003fa4070 */
[----:B------:R-:W-:Y:S01]  /*3c50*/  @!P2 IMAD.MOV R3, RZ, RZ, -R3 ;  /* 0x000000ffff03a224 */ /* 0x000fe200078e0a03 */
[----:B------:R-:W-:Y:S01]  /*3c60*/  IABS R17, R0 ;  /* 0x0000000000117213 */ /* 0x000fe20000000000 */
[----:B------:R-:W-:Y:S01]  /*3c70*/  @!P3 IMAD.IADD R6, R6, 0x1, -R27 ;  /* 0x000000010606b824 */ /* 0x000fe200078e0a1b */
[----:B------:R-:W-:Y:S01]  /*3c80*/  ISETP.GT.U32.AND P2, PT, R27, R8, PT ;  /* 0x000000081b00720c */ /* 0x000fe20003f44070 */
[----:B------:R-:W-:Y:S01]  /*3c90*/  IMAD.MOV R10, RZ, RZ, -R10 ;  /* 0x000000ffff0a7224 */ /* 0x000fe200078e0a0a */
[----:B------:R-:W-:Y:S01]  /*3ca0*/  ISETP.GE.AND P3, PT, R14, RZ, PT ;  /* 0x000000ff0e00720c */ /* 0x000fe20003f66270 */
[----:B------:R-:W-:Y:S01]  /*3cb0*/  IMAD.MOV.U32 R14, RZ, RZ, R17 ;  /* 0x000000ffff0e7224 */ /* 0x000fe200078e0011 */
[----:B------:R0:W-:Y:S01]  /*3cc0*/  STL [R1+0x120], R3 ;  /* 0x0001200301007387 */ /* 0x0001e20000100800 */
[----:B------:R-:W-:-:S04]  /*3cd0*/  IMAD.HI.U32 R12, R2, R13, RZ ;  /* 0x0000000d020c7227 */ /* 0x000fc800078e00ff */
[----:B------:R-:W-:Y:S02]  /*3ce0*/  @!P5 IMAD.IADD R16, R16, 0x1, -R27 ;  /* 0x000000011010d824 */ /* 0x000fe400078e0a1b */
[C---:B------:R-:W-:Y:S02]  /*3cf0*/  IMAD R15, R27.reuse, R10, R15 ;  /* 0x0000000a1b0f7224 */ /* 0x040fe400078e020f */
[----:B------:R-:W-:Y:S01]  /*3d00*/  IMAD.HI.U32 R10, R2, R14, RZ ;  /* 0x0000000e020a7227 */ /* 0x000fe200078e00ff */
[----:B------:R-:W-:-:S03]  /*3d10*/  ISETP.GT.U32.AND P5, PT, R27, R16, PT ;  /* 0x000000101b00720c */ /* 0x000fc60003fa4070 */
[----:B0-----:R-:W-:Y:S02]  /*3d20*/  IMAD.MOV.U32 R3, RZ, RZ, R11 ;  /* 0x000000ffff037224 */ /* 0x001fe400078e000b */
[----:B------:R-:W-:Y:S02]  /*3d30*/  IMAD.MOV R12, RZ, RZ, -R12 ;  /* 0x000000ffff0c7224 */ /* 0x000fe400078e0a0c */
[----:B------:R-:W-:Y:S01]  /*3d40*/  @!P1 IMAD.MOV R3, RZ, RZ, -R3 ;  /* 0x000000ffff039224 */ /* 0x000fe200078e0a03 */
[C---:B------:R-:W-:Y:S01]  /*3d50*/  ISETP.GT.U32.AND P1, PT, R27.reuse, R6, PT ;  /* 0x000000061b00720c */ /* 0x040fe20003f24070 */
[----:B------:R-:W-:Y:S02]  /*3d60*/  IMAD.MOV R10, RZ, RZ, -R10 ;  /* 0x000000ffff0a7224 */ /* 0x000fe400078e0a0a */
[----:B------:R-:W-:Y:S01]  /*3d70*/  IMAD R13, R27, R12, R13 ;  /* 0x0000000c1b0d7224 */ /* 0x000fe200078e020d */
[----:B------:R0:W-:Y:S01]  /*3d80*/  STL [R1+0x11c], R3 ;  /* 0x00011c0301007387 */ /* 0x0001e20000100800 */
[----:B------:R-:W-:-:S02]  /*3d90*/  @!P2 IMAD.IADD R8, R8, 0x1, -R27 ;  /* 0x000000010808a824 */ /* 0x000fc400078e0a1b */
[C---:B------:R-:W-:Y:S01]  /*3da0*/  IMAD R14, R27.reuse, R10, R14 ;  /* 0x0000000a1b0e7224 */ /* 0x040fe200078e020e */
[----:B------:R-:W-:Y:S01]  /*3db0*/  ISETP.GT.U32.AND P2, PT, R27, R13, PT ;  /* 0x0000000d1b00720c */ /* 0x000fe20003f44070 */
[----:B------:R-:W-:Y:S01]  /*3dc0*/  @!P5 IMAD.IADD R16, R16, 0x1, -R27 ;  /* 0x000000011010d824 */ /* 0x000fe200078e0a1b */
[----:B------:R-:W-:Y:S01]  /*3dd0*/  LOP3.LUT R10, R5, 0x120, RZ, 0xfc, !PT ;  /* 0x00000120050a7812 */ /* 0x000fe200078efcff */
[----:B------:R-:W-:Y:S01]  /*3de0*/  @!P0 IMAD.MOV R9, RZ, RZ, -R9 ;  /* 0x000000ffff098224 */ /* 0x000fe200078e0a09 */
[----:B------:R-:W-:Y:S01]  /*3df0*/  ISETP.GT.U32.AND P5, PT, R27, R14, PT ;  /* 0x0000000e1b00720c */ /* 0x000fe20003fa4070 */
[----:B------:R-:W-:Y:S01]  /*3e00*/  @!P1 IMAD.IADD R6, R6, 0x1, -R27 ;  /* 0x0000000106069824 */ /* 0x000fe200078e0a1b */
[----:B------:R-:W-:Y:S01]  /*3e10*/  ISETP.GE.AND P0, PT, R7, RZ, PT ;  /* 0x000000ff0700720c */ /* 0x000fe20003f06270 */
[----:B0-----:R-:W-:Y:S01]  /*3e20*/  IMAD.MOV.U32 R3, RZ, RZ, R8 ;  /* 0x000000ffff037224 */ /* 0x001fe200078e0008 */
[----:B------:R-:W-:Y:S01]  /*3e30*/  LOP3.LUT R7, R5, 0x11c, RZ, 0xfc, !PT ;  /* 0x0000011c05077812 */ /* 0x000fe200078efcff */
[----:B------:R0:W-:Y:S01]  /*3e40*/  STL [R1+0x118], R9 ;  /* 0x0001180901007387 */ /* 0x0001e20000100800 */
[----:B------:R-:W-:Y:S01]  /*3e50*/  IABS R8, R10 ;  /* 0x0000000a00087213 */ /* 0x000fe20000000000 */
[----:B------:R-:W-:Y:S01]  /*3e60*/  @!P6 IMAD.MOV R3, RZ, RZ, -R3 ;  /* 0x000000ffff03e224 */ /* 0x000fe200078e0a03 */
[----:B------:R-:W-:Y:S01]  /*3e70*/  ISETP.GT.U32.AND P6, PT, R27, R15, PT ;  /* 0x0000000f1b00720c */ /* 0x000fe20003fc4070 */
[--C-:B------:R-:W-:Y:S01]  /*3e80*/  @!P2 IMAD.IADD R13, R13, 0x1, -R27.reuse ;  /* 0x000000010d0da824 */ /* 0x100fe200078e0a1b */
[----:B------:R-:W-:Y:S01]  /*3e90*/  ISETP.GE.AND P2, PT, R0, RZ, PT ;  /* 0x000000ff0000720c */ /* 0x000fe20003f46270 */
[----:B------:R-:W-:Y:S01]  /*3ea0*/  @!P3 IMAD.MOV R16, RZ, RZ, -R16 ;  /* 0x000000ffff10b224 */ /* 0x000fe200078e0a10 */
[----:B------:R1:W-:Y:S01]  /*3eb0*/  STL [R1+0x114], R3 ;  /* 0x0001140301007387 */ /* 0x0003e20000100800 */
[----:B------:R-:W-:Y:S01]  /*3ec0*/  @!P5 IMAD.IADD R14, R14, 0x1, -R27 ;  /* 0x000000010e0ed824 */ /* 0x000fe200078e0a1b */
[----:B------:R-:W-:Y:S01]  /*3ed0*/  IABS R0, R7 ;  /* 0x0000000700007213 */ /* 0x000fe20000000000 */
[----:B0-----:R-:W-:Y:S01]  /*3ee0*/  IMAD.HI.U32 R9, R2, R8, RZ ;  /* 0x0000000802097227 */ /* 0x001fe200078e00ff */
[----:B------:R-:W-:-:S02]  /*3ef0*/  ISETP.GE.AND P1, PT, R4, RZ, PT ;  /* 0x000000ff0400720c */ /* 0x000fc40003f26270 */
[----:B------:R-:W-:Y:S01]  /*3f00*/  LOP3.LUT R4, R5, 0x118, RZ, 0xfc, !PT ;  /* 0x0000011805047812 */ /* 0x000fe200078efcff */
[----:B------:R-:W-:-:S04]  /*3f10*/  IMAD.HI.U32 R11, R2, R0, RZ ;  /* 0x00000000020b7227 */ /* 0x000fc800078e00ff */
[----:B-1----:R-:W-:Y:S01]  /*3f20*/  IMAD.MOV.U32 R3, RZ, RZ, R6 ;  /* 0x000000ffff037224 */ /* 0x002fe200078e0006 */
[----:B------:R-:W-:Y:S01]  /*3f30*/  LOP3.LUT R6, R5, 0x114, RZ, 0xfc, !PT ;  /* 0x0000011405067812 */ /* 0x000fe200078efcff */
[----:B------:R-:W-:Y:S01]  /*3f40*/  @!P6 IMAD.IADD R15, R15, 0x1, -R27 ;  /* 0x000000010f0fe824 */ /* 0x000fe200078e0a1b */
[C---:B------:R-:W-:Y:S01]  /*3f50*/  ISETP.GT.U32.AND P6, PT, R27.reuse, R13, PT ;  /* 0x0000000d1b00720c */ /* 0x040fe20003fc4070 */
[----:B------:R-:W-:Y:S01]  /*3f60*/  @!P4 IMAD.MOV R3, RZ, RZ, -R3 ;  /* 0x000000ffff03c224 */ /* 0x000fe200078e0a03 */
[C---:B------:R-:W-:Y:S01]  /*3f70*/  ISETP.GT.U32.AND P4, PT, R27.reuse, R14, PT ;  /* 0x0000000e1b00720c */ /* 0x040fe20003f84070 */
[----:B------:R-:W-:Y:S01]  /*3f80*/  IMAD.MOV R9, RZ, RZ, -R9 ;  /* 0x000000ffff097224 */ /* 0x000fe200078e0a09 */
[C---:B------:R-:W-:Y:S01]  /*3f90*/  ISETP.GT.U32.AND P5, PT, R27.reuse, R15, PT ;  /* 0x0000000f1b00720c */ /* 0x040fe20003fa4070 */
[----:B------:R-:W-:Y:S01]  /*3fa0*/  IMAD.MOV R11, RZ, RZ, -R11 ;  /* 0x000000ffff0b7224 */ /* 0x000fe200078e0a0b */
[----:B------:R-:W-:Y:S01]  /*3fb0*/  IABS R19, R6 ;  /* 0x0000000600137213 */ /* 0x000fe20000000000 */
[C---:B------:R-:W-:Y:S01]  /*3fc0*/  IMAD R8, R27.reuse, R9, R8 ;  /* 0x000000091b087224 */ /* 0x040fe200078e0208 */
[----:B------:R-:W-:Y:S01]  /*3fd0*/  IABS R9, R4 ;  /* 0x0000000400097213 */ /* 0x000fe20000000000 */
[----:B------:R-:W-:Y:S01]  /*3fe0*/  IMAD R0, R27, R11, R0 ;  /* 0x0000000b1b007224 */ /* 0x000fe200078e0200 */
[----:B------:R0:W-:Y:S01]  /*3ff0*/  STL [R1+0x110], R3 ;  /* 0x0001100301007387 */ /* 0x0001e20000100800 */
[----:B------:R-:W-:-:S03]  /*4000*/  IMAD.HI.U32 R11, R2, R19, RZ ;  /* 0x00000013020b7227 */ /* 0x000fc600078e00ff */
[----:B------:R-:W-:Y:S01]  /*4010*/  STL [R1+0x10c], R16 ;  /* 0x00010c1001007387 */ /* 0x000fe20000100800 */
[--C-:B------:R-:W-:Y:S01]  /*4020*/  @!P6 IMAD.IADD R13, R13, 0x1, -R27.reuse ;  /* 0x000000010d0de824 */ /* 0x100fe200078e0a1b */
[C---:B------:R-:W-:Y:S01]  /*4030*/  ISETP.GT.U32.AND P6, PT, R27.reuse, R8, PT ;  /* 0x000000081b00720c */ /* 0x040fe20003fc4070 */
[----:B------:R-:W-:Y:S01]  /*4040*/  @!P4 IMAD.IADD R14, R14, 0x1, -R27 ;  /* 0x000000010e0ec824 */ /* 0x000fe200078e0a1b */
[----:B------:R-:W-:Y:S01]  /*4050*/  ISETP.GT.U32.AND P4, PT, R27, R0, PT ;  /* 0x000000001b00720c */ /* 0x000fe20003f84070 */
[----:B------:R-:W-:-:S04]  /*4060*/  IMAD.HI.U32 R12, R2, R9, RZ ;  /* 0x00000009020c7227 */ /* 0x000fc800078e00ff */
[----:B------:R-:W-:Y:S01]  /*4070*/  @!P5 IMAD.IADD R15, R15, 0x1, -R27 ;  /* 0x000000010f0fd824 */ /* 0x000fe200078e0a1b */
[----:B------:R-:W-:Y:S01]  /*4080*/  ISETP.GE.AND P5, PT, R10, RZ, PT ;  /* 0x000000ff0a00720c */ /* 0x000fe20003fa6270 */
[----:B------:R-:W-:Y:S01]  /*4090*/  IMAD.MOV R12, RZ, RZ, -R12 ;  /* 0x000000ffff0c7224 */ /* 0x000fe200078e0a0c */
[----:B------:R-:W-:Y:S01]  /*40a0*/  LOP3.LUT R10, R5, 0x110, RZ, 0xfc, !PT ;  /* 0x00000110050a7812 */ /* 0x000fe200078efcff */
[----:B0-----:R-:W-:Y:S02]  /*40b0*/  IMAD.MOV.U32 R3, RZ, RZ, R13 ;  /* 0x000000ffff037224 */ /* 0x001fe400078e000d */
[--C-:B------:R-:W-:Y:S01]  /*40c0*/  @!P6 IMAD.IADD R8, R8, 0x1, -R27.reuse ;  /* 0x000000010808e824 */ /* 0x100fe200078e0a1b */
[----:B------:R-:W-:Y:S01]  /*40d0*/  ISETP.GE.AND P6, PT, R7, RZ, PT ;  /* 0x000000ff0700720c */ /* 0x000fe20003fc6270 */
[----:B------:R-:W-:Y:S01]  /*40e0*/  @!P4 IMAD.IADD R0, R0, 0x1, -R27 ;  /* 0x000000010000c824 */ /* 0x000fe200078e0a1b */
[----:B------:R-:W-:Y:S01]  /*40f0*/  LOP3.LUT R7, R5, 0x10c, RZ, 0xfc, !PT ;  /* 0x0000010c05077812 */ /* 0x000fe200078efcff */
[----:B------:R-:W-:Y:S01]  /*4100*/  IMAD.MOV R11, RZ, RZ, -R11 ;  /* 0x000000ffff0b7224 */ /* 0x000fe200078e0a0b */
[C---:B------:R-:W-:Y:S01]  /*4110*/  ISETP.GT.U32.AND P3, PT, R27.reuse, R8, PT ;  /* 0x000000081b00720c */ /* 0x040fe20003f64070 */
[C---:B------:R-:W-:Y:S01]  /*4120*/  IMAD R9, R27.reuse, R12, R9 ;  /* 0x0000000c1b097224 */ /* 0x040fe200078e0209 */
[C---:B------:R-:W-:Y:S01]  /*4130*/  ISETP.GT.U32.AND P4, PT, R27.reuse, R0, PT ;  /* 0x000000001b00720c */ /* 0x040fe20003f84070 */
[----:B------:R-:W-:Y:S01]  /*4140*/  @!P0 IMAD.MOV R3, RZ, RZ, -R3 ;  /* 0x000000ffff038224 */ /* 0x000fe200078e0a03 */
[----:B------:R-:W-:Y:S01]  /*4150*/  IABS R12, R10 ;  /* 0x0000000a000c7213 */ /* 0x000fe20000000000 */
[C---:B------:R-:W-:Y:S01]  /*4160*/  IMAD R19, R27.reuse, R11, R19 ;  /* 0x0000000b1b137224 */ /* 0x040fe200078e0213 */
[----:B------:R-:W-:Y:S01]  /*4170*/  IABS R11, R7 ;  /* 0x00000007000b7213 */ /* 0x000fe20000000000 */
[----:B------:R-:W-:Y:S01]  /*4180*/  @!P1 IMAD.MOV R15, RZ, RZ, -R15 ;  /* 0x000000ffff0f9224 */ /* 0x000fe200078e0a0f */
[C---:B------:R-:W-:Y:S01]  /*4190*/  ISETP.GT.U32.AND P0, PT, R27.reuse, R9, PT ;  /* 0x000000091b00720c */ /* 0x040fe20003f04070 */
[----:B------:R-:W-:Y:S01]  /*41a0*/  IMAD.HI.U32 R13, R2, R12, RZ ;  /* 0x0000000c020d7227 */ /* 0x000fe200078e00ff */
[----:B------:R0:W-:Y:S01]  /*41b0*/  STL [R1+0x108], R3 ;  /* 0x0001080301007387 */ /* 0x0001e20000100800 */
[----:B------:R-:W-:-:S02]  /*41c0*/  ISETP.GT.U32.AND P1, PT, R27, R19, PT ;  /* 0x000000131b00720c */ /* 0x000fc40003f24070 */
[----:B------:R-:W-:Y:S01]  /*41d0*/  @!P3 IMAD.IADD R8, R8, 0x1, -R27 ;  /* 0x000000010808b824 */ /* 0x000fe200078e0a1b */
[----:B------:R1:W-:Y:S01]  /*41e0*/  STL [R1+0x104], R15 ;  /* 0x0001040f01007387 */ /* 0x0003e20000100800 */
[----:B------:R-:W-:Y:S01]  /*41f0*/  IMAD.MOV R13, RZ, RZ, -R13 ;  /* 0x000000ffff0d7224 */ /* 0x000fe200078e0a0d */
[----:B------:R-:W-:Y:S01]  /*4200*/  ISETP.GE.AND P3, PT, R6, RZ, PT ;  /* 0x000000ff0600720c */ /* 0x000fe20003f66270 */
[----:B------:R-:W-:Y:S01]  /*4210*/  @!P4 IMAD.IADD R0, R0, 0x1, -R27 ;  /* 0x000000010000c824 */ /* 0x000fe200078e0a1b */
[----:B------:R-:W-:Y:S01]  /*4220*/  ISETP.GE.AND P4, PT, R10, RZ, PT ;  /* 0x000000ff0a00720c */ /* 0x000fe20003f86270 */
[----:B------:R-:W-:Y:S01]  /*4230*/  IMAD R10, R27, R13, R12 ;  /* 0x0000000d1b0a7224 */ /* 0x000fe200078e020c */
[----:B------:R-:W-:Y:S01]  /*4240*/  LOP3.LUT R6, R5, 0x104, RZ, 0xfc, !PT ;  /* 0x0000010405067812 */ /* 0x000fe200078efcff */
[----:B0-----:R-:W-:Y:S02]  /*4250*/  IMAD.MOV.U32 R3, RZ, RZ, R14 ;  /* 0x000000ffff037224 */ /* 0x001fe400078e000e */
[----:B------:R-:W-:-:S04]  /*4260*/  IMAD.HI.U32 R14, R2, R11, RZ ;  /* 0x0000000b020e7227 */ /* 0x000fc800078e00ff */
[----:B------:R-:W-:Y:S01]  /*4270*/  @!P2 IMAD.MOV R3, RZ, RZ, -R3 ;  /* 0x000000ffff03a224 */ /* 0x000fe200078e0a03 */
[----:B------:R-:W-:Y:S01]  /*4280*/  ISETP.GE.AND P2, PT, R4, RZ, PT ;  /* 0x000000ff0400720c */ /* 0x000fe20003f46270 */
[----:B------:R-:W-:Y:S01]  /*4290*/  IMAD.MOV R14, RZ, RZ, -R14 ;  /* 0x000000ffff0e7224 */ /* 0x000fe200078e0a0e */
[----:B------:R-:W-:Y:S01]  /*42a0*/  LOP3.LUT R4, R5, 0x108, RZ, 0xfc, !PT ;  /* 0x0000010805047812 */ /* 0x000fe200078efcff */
[----:B-1----:R-:W-:Y:S01]  /*42b0*/  IMAD.MOV.U32 R15, RZ, RZ, R8 ;  /* 0x000000ffff0f7224 */ /* 0x002fe200078e0008 */
[----:B------:R0:W-:Y:S01]  /*42c0*/  STL [R1+0x100], R3 ;  /* 0x0001000301007387 */ /* 0x0001e20000100800 */
[----:B------:R-:W-:Y:S01]  /*42d0*/  @!P0 IMAD.IADD R9, R9, 0x1, -R27 ;  /* 0x0000000109098824 */ /* 0x000fe200078e0a1b */
[----:B------:R-:W-:Y:S01]  /*42e0*/  IABS R13, R4 ;  /* 0x00000004000d7213 */ /* 0x000fe20000000000 */
[----:B------:R-:W-:Y:S01]  /*42f0*/  IMAD R11, R27, R14, R11 ;  /* 0x0000000e1b0b7224 */ /* 0x000fe200078e020b */
[----:B------:R-:W-:Y:S01]  /*4300*/  LOP3.LUT R8, R5, 0x100, RZ, 0xfc, !PT ;  /* 0x0000010005087812 */ /* 0x000fe200078efcff */
[----:B------:R-:W-:Y:S01]  /*4310*/  @!P5 IMAD.MOV R15, RZ, RZ, -R15 ;  /* 0x000000ffff0fd224 */ /* 0x000fe200078e0a0f */
[----:B------:R-:W-:Y:S01]  /*4320*/  ISETP.GT.U32.AND P5, PT, R27, R10, PT ;  /* 0x0000000a1b00720c */ /* 0x000fe20003fa4070 */
[----:B------:R-:W-:Y:S01]  /*4330*/  @!P1 IMAD.IADD R19, R19, 0x1, -R27 ;  /* 0x0000000113139824 */ /* 0x000fe200078e0a1b */
[C---:B------:R-:W-:Y:S01]  /*4340*/  ISETP.GT.U32.AND P0, PT, R27.reuse, R9, PT ;  /* 0x000000091b00720c */ /* 0x040fe20003f04070 */
[----:B0-----:R-:W-:Y:S01]  /*4350*/  IMAD.MOV.U32 R3, RZ, RZ, R0 ;  /* 0x000000ffff037224 */ /* 0x001fe200078e0000 */
[----:B------:R-:W-:Y:S01]  /*4360*/  IABS R0, R6 ;  /* 0x0000000600007213 */ /* 0x000fe20000000000 */
[----:B------:R-:W-:Y:S01]  /*4370*/  STL [R1+0xfc], R15 ;  /* 0x0000fc0f01007387 */ /* 0x000fe20000100800 */
[C---:B------:R-:W-:Y:S01]  /*4380*/  ISETP.GT.U32.AND P1, PT, R27.reuse, R19, PT ;  /* 0x000000131b00720c */ /* 0x040fe20003f24070 */
[----:B------:R-:W-:Y:S01]  /*4390*/  @!P6 IMAD.MOV R3, RZ, RZ, -R3 ;  /* 0x000000ffff03e224 */ /* 0x000fe200078e0a03 */
[----:B------:R-:W-:-:S02]  /*43a0*/  ISETP.GT.U32.AND P6, PT, R27, R11, PT ;  /* 0x0000000b1b00720c */ /* 0x000fc40003fc4070 */
[----:B------:R-:W-:-:S03]  /*43b0*/  IABS R12, R8 ;  /* 0x00000008000c7213 */ /* 0x000fc60000000000 */
[--C-:B------:R-:W-:Y:S01]  /*43c0*/  @!P5 IMAD.IADD R10, R10, 0x1, -R27.reuse ;  /* 0x000000010a0ad824 */ /* 0x100fe200078e0a1b */
[----:B------:R0:W-:Y:S01]  /*43d0*/  STL [R1+0xf8], R3 ;  /* 0x0000f80301007387 */ /* 0x0001e20000100800 */
[----:B------:R-:W-:Y:S01]  /*43e0*/  @!P0 IMAD.IADD R9, R9, 0x1, -R27 ;  /* 0x0000000109098824 */ /* 0x000fe200078e0a1b */
[----:B------:R-:W-:Y:S01]  /*43f0*/  ISETP.GE.AND P0, PT, R7, RZ, PT ;  /* 0x000000ff0700720c */ /* 0x000fe20003f06270 */
[----:B------:R-:W-:Y:S01]  /*4400*/  IMAD.HI.U32 R7, R2, R13, RZ ;  /* 0x0000000d02077227 */ /* 0x000fe200078e00ff */
[----:B------:R-:W-:-:S03]  /*4410*/  ISETP.GT.U32.AND P5, PT, R27, R10, PT ;  /* 0x0000000a1b00720c */ /* 0x000fc60003fa4070 */
[--C-:B------:R-:W-:Y:S01]  /*4420*/  @!P1 IMAD.IADD R19, R19, 0x1, -R27.reuse ;  /* 0x0000000113139824 */ /* 0x100fe200078e0a1b */
[----:B------:R-:W-:Y:S01]  /*4430*/  ISETP.GE.AND P1, PT, R4, RZ, PT ;  /* 0x000000ff0400720c */ /* 0x000fe20003f26270 */
[----:B------:R-:W-:Y:S02]  /*4440*/  @!P6 IMAD.IADD R11, R11, 0x1, -R27 ;  /* 0x000000010b0be824 */ /* 0x000fe400078e0a1b */
[----:B------:R-:W-:-:S03]  /*4450*/  IMAD.HI.U32 R4, R2, R0, RZ ;  /* 0x0000000002047227 */ /* 0x000fc600078e00ff */
[C---:B------:R-:W-:Y:S01]  /*4460*/  ISETP.GT.U32.AND P6, PT, R27.reuse, R11, PT ;  /* 0x0000000b1b00720c */ /* 0x040fe20003fc4070 */
[----:B------:R-:W-:Y:S02]  /*4470*/  IMAD.MOV R7, RZ, RZ, -R7 ;  /* 0x000000ffff077224 */ /* 0x000fe400078e0a07 */
[----:B------:R-:W-:Y:S02]  /*4480*/  IMAD.MOV R4, RZ, RZ, -R4 ;  /* 0x000000ffff047224 */ /* 0x000fe400078e0a04 */
[----:B------:R-:W-:Y:S01]  /*4490*/  IMAD R13, R27, R7, R13 ;  /* 0x000000071b0d7224 */ /* 0x000fe200078e020d */
[----:B------:R-:W-:Y:S01]  /*44a0*/  LOP3.LUT R7, R5, 0xfc, RZ, 0xfc, !PT ;  /* 0x000000fc05077812 */ /* 0x000fe200078efcff */
[C---:B------:R-:W-:Y:S02]  /*44b0*/  IMAD R0, R27.reuse, R4, R0 ;  /* 0x000000041b007224 */ /* 0x040fe400078e0200 */
[----:B------:R-:W-:Y:S01]  /*44c0*/  @!P5 IMAD.IADD R10, R10, 0x1, -R27 ;  /* 0x000000010a0ad824 */ /* 0x000fe200078e0a1b */
[----:B------:R-:W-:Y:S01]  /*44d0*/  ISETP.GT.U32.AND P5, PT, R27, R13, PT ;  /* 0x0000000d1b00720c */ /* 0x000fe20003fa4070 */
[----:B0-----:R-:W-:Y:S01]  /*44e0*/  IMAD.MOV.U32 R3, RZ, RZ, R9 ;  /* 0x000000ffff037224 */ /* 0x001fe200078e0009 */
[----:B------:R-:W-:Y:S01]  /*44f0*/  IABS R16, R7 ;  /* 0x0000000700107213 */ /* 0x000fe20000000000 */
[----:B------:R-:W-:Y:S01]  /*4500*/  @!P6 IMAD.IADD R11, R11, 0x1, -R27 ;  /* 0x000000010b0be824 */ /* 0x000fe200078e0a1b */
[----:B------:R-:W-:Y:S01]  /*4510*/  ISETP.GT.U32.AND P6, PT, R27, R0, PT ;  /* 0x000000001b00720c */ /* 0x000fe20003fc4070 */
[----:B------:R-:W-:Y:S01]  /*4520*/  @!P2 IMAD.MOV R3, RZ, RZ, -R3 ;  /* 0x000000ffff03a224 */ /* 0x000fe200078e0a03 */
[----:B------:R-:W-:Y:S01]  /*4530*/  LOP3.LUT R9, R5, 0xf8, RZ, 0xfc, !PT ;  /* 0x000000f805097812 */ /* 0x000fe200078efcff */
[----:B------:R-:W-:Y:S01]  /*4540*/  IMAD.HI.U32 R4, R2, R12, RZ ;  /* 0x0000000c02047227 */ /* 0x000fe200078e00ff */
[----:B------:R-:W-:-:S02]  /*4550*/  ISETP.GE.AND P2, PT, R6, RZ, PT ;  /* 0x000000ff0600720c */ /* 0x000fc40003f46270 */
[----:B------:R0:W-:Y:S01]  /*4560*/  STL [R1+0xf4], R3 ;  /* 0x0000f40301007387 */ /* 0x0001e20000100800 */
[----:B------:R-:W-:Y:S01]  /*4570*/  IMAD.MOV R4, RZ, RZ, -R4 ;  /* 0x000000ffff047224 */ /* 0x000fe200078e0a04 */
[----:B------:R-:W-:Y:S01]  /*4580*/  LOP3.LUT R6, R5, 0xf4, RZ, 0xfc, !PT ;  /* 0x000000f405067812 */ /* 0x000fe200078efcff */
[----:B------:R-:W-:Y:S01]  /*4590*/  @!P5 IMAD.IADD R13, R13, 0x1, -R27 ;  /* 0x000000010d0dd824 */ /* 0x000fe200078e0a1b */
[----:B------:R-:W-:Y:S01]  /*45a0*/  IABS R17, R9 ;  /* 0x0000000900117213 */ /* 0x000fe20000000000 */
[----:B------:R-:W-:Y:S01]  /*45b0*/  IMAD.HI.U32 R18, R2, R16, RZ ;  /* 0x0000001002127227 */ /* 0x000fe200078e00ff */
[----:B------:R-:W-:-:S03]  /*45c0*/  IABS R14, R6 ;  /* 0x00000006000e7213 */ /* 0x000fc60000000000 */
[----:B------:R-:W-:Y:S01]  /*45d0*/  @!P6 IMAD.IADD R0, R0, 0x1, -R27 ;  /* 0x000000010000e824 */ /* 0x000fe200078e0a1b */
[C---:B------:R-:W-:Y:S01]  /*45e0*/  ISETP.GT.U32.AND P6, PT, R27.reuse, R13, PT ;  /* 0x0000000d1b00720c */ /* 0x040fe20003fc4070 */
[----:B0-----:R-:W-:Y:S02]  /*45f0*/  IMAD.MOV.U32 R3, RZ, RZ, R19 ;  /* 0x000000ffff037224 */ /* 0x001fe400078e0013 */
[----:B------:R-:W-:Y:S01]  /*4600*/  IMAD R12, R27, R4, R12 ;  /* 0x000000041b0c7224 */ /* 0x000fe200078e020c */
[----:B------:R-:W-:Y:S01]  /*4610*/  LOP3.LUT R4, R5, 0xf0, RZ, 0xfc, !PT ;  /* 0x000000f005047812 */ /* 0x000fe200078efcff */
[----:B------:R-:W-:Y:S01]  /*4620*/  @!P3 IMAD.MOV R3, RZ, RZ, -R3 ;  /* 0x000000ffff03b224 */ /* 0x000fe200078e0a03 */
[----:B------:R-:W-:Y:S01]  /*4630*/  ISETP.GE.AND P3, PT, R8, RZ, PT ;  /* 0x000000ff0800720c */ /* 0x000fe20003f66270 */
[----:B------:R-:W-:Y:S01]  /*4640*/  IMAD.MOV R18, RZ, RZ, -R18 ;  /* 0x000000ffff127224 */ /* 0x000fe200078e0a12 */
[----:B------:R-:W-:Y:S01]  /*4650*/  ISETP.GT.U32.AND P5, PT, R27, R12, PT ;  /* 0x0000000c1b00720c */ /* 0x000fe20003fa4070 */
[----:B------:R-:W-:Y:S01]  /*4660*/  IMAD.HI.U32 R15, R2, R17, RZ ;  /* 0x00000011020f7227 */ /* 0x000fe200078e00ff */
[----:B------:R0:W-:Y:S01]  /*4670*/  STL [R1+0xf0], R3 ;  /* 0x0000f00301007387 */ /* 0x0001e20000100800 */
[----:B------:R-:W-:-:S02]  /*4680*/  IABS R8, R4 ;  /* 0x0000000400087213 */ /* 0x000fc40000000000 */
[----:B------:R-:W-:Y:S02]  /*4690*/  IMAD R16, R27, R18, R16 ;  /* 0x000000121b107224 */ /* 0x000fe400078e0210 */
[----:B------:R-:W-:Y:S02]  /*46a0*/  @!P6 IMAD.IADD R13, R13, 0x1, -R27 ;  /* 0x000000010d0de824 */ /* 0x000fe400078e0a1b */
[----:B------:R-:W-:Y:S01]  /*46b0*/  IMAD.MOV R15, RZ, RZ, -R15 ;  /* 0x000000ffff0f7224 */ /* 0x000fe200078e0a0f */
[----:B------:R-:W-:Y:S01]  /*46c0*/  ISETP.GT.U32.AND P6, PT, R27, R16, PT ;  /* 0x000000101b00720c */ /* 0x000fe20003fc4070 */
[----:B0-----:R-:W-:Y:S02]  /*46d0*/  IMAD.MOV.U32 R3, RZ, RZ, R10 ;  /* 0x000000ffff037224 */ /* 0x001fe400078e000a */
[----:B------:R-:W-:-:S04]  /*46e0*/  IMAD.HI.U32 R10, R2, R14, RZ ;  /* 0x0000000e020a7227 */ /* 0x000fc800078e00ff */
[----:B------:R-:W-:Y:S01]  /*46f0*/  @!P4 IMAD.MOV R3, RZ, RZ, -R3 ;  /* 0x000000ffff03c224 */ /* 0x000fe200078e0a03 */
[C---:B------:R-:W-:Y:S01]  /*4700*/  ISETP.GT.U32.AND P4, PT, R27.reuse, R0, PT ;  /* 0x000000001b00720c */ /* 0x040fe20003f84070 */
[C---:B------:R-:W-:Y:S02]  /*4710*/  IMAD R17, R27.reuse, R15, R17 ;  /* 0x0000000f1b117224 */ /* 0x040fe400078e0211 */
[----:B------:R-:W-:Y:S01]  /*4720*/  IMAD.MOV R10, RZ, RZ, -R10 ;  /* 0x000000ffff0a7224 */ /* 0x000fe200078e0a0a */
[----:B------:R0:W-:Y:S01]  /*4730*/  STL [R1+0xec], R3 ;  /* 0x0000ec0301007387 */ /* 0x0001e20000100800 */
[----:B------:R-:W-:Y:S02]  /*4740*/  IMAD.MOV.U32 R15, RZ, RZ, R11 ;  /* 0x000000ffff0f7224 */ /* 0x000fe400078e000b */
[----:B------:R-:W-:Y:S02]  /*4750*/  @!P5 IMAD.IADD R12, R12, 0x1, -R27 ;  /* 0x000000010c0cd824 */ /* 0x000fe400078e0a1b */
[----:B------:R-:W-:-:S02]  /*4760*/  IMAD R14, R27, R10, R14 ;  /* 0x0000000a1b0e7224 */ /* 0x000fc400078e020e */
[----:B------:R-:W-:Y:S01]  /*4770*/  @!P0 IMAD.MOV R15, RZ, RZ, -R15 ;  /* 0x000000ffff0f8224 */ /* 0x000fe200078e0a0f */
[----:B------:R-:W-:Y:S01]  /*4780*/  ISETP.GT.U32.AND P5, PT, R27, R12, PT ;  /* 0x0000000c1b00720c */ /* 0x000fe20003fa4070 */
[----:B------:R-:W-:Y:S01]  /*4790*/  @!P4 IMAD.IADD R0, R0, 0x1, -R27 ;  /* 0x000000010000c824 */ /* 0x000fe200078e0a1b */
[----:B------:R-:W-:Y:S01]  /*47a0*/  ISETP.GE.AND P4, PT, R9, RZ, PT ;  /* 0x000000ff0900720c */ /* 0x000fe20003f86270 */
[----:B0-----:R-:W-:Y:S01]  /*47b0*/  IMAD.MOV.U32 R3, RZ, RZ, R13 ;  /* 0x000000ffff037224 */ /* 0x001fe200078e000d */
[----:B------:R0:W-:Y:S01]  /*47c0*/  STL [R1+0xe8], R15 ;  /* 0x0000e80f01007387 */ /* 0x0001e20000100800 */
[----:B------:R-:W-:Y:S01]  /*47d0*/  @!P6 IMAD.IADD R16, R16, 0x1, -R27 ;  /* 0x000000011010e824 */ /* 0x000fe200078e0a1b */
[C---:B------:R-:W-:Y:S01]  /*47e0*/  ISETP.GT.U32.AND P6, PT, R27.reuse, R14, PT ;  /* 0x0000000e1b00720c */ /* 0x040fe20003fc4070 */
[----:B------:R-:W-:Y:S01]  /*47f0*/  @!P1 IMAD.MOV R3, RZ, RZ, -R3 ;  /* 0x000000ffff039224 */ /* 0x000fe200078e0a03 */
[----:B------:R-:W-:Y:S01]  /*4800*/  ISETP.GT.U32.AND P1, PT, R27, R17, PT ;  /* 0x000000111b00720c */ /* 0x000fe20003f24070 */
[----:B------:R-:W-:Y:S01]  /*4810*/  IMAD.HI.U32 R11, R2, R8, RZ ;  /* 0x00000008020b7227 */ /* 0x000fe200078e00ff */
[----:B------:R-:W-:-:S02]  /*4820*/  ISETP.GE.AND P0, PT, R7, RZ, PT ;  /* 0x000000ff0700720c */ /* 0x000fc40003f06270 */
[----:B------:R1:W-:Y:S01]  /*4830*/  STL [R1+0xe4], R3 ;  /* 0x0000e40301007387 */ /* 0x0003e20000100800 */
[----:B------:R-:W-:Y:S01]  /*4840*/  @!P5 IMAD.IADD R12, R12, 0x1, -R27 ;  /* 0x000000010c0cd824 */ /* 0x000fe200078e0a1b */
[C---:B0-----:R-:W-:Y:S01]  /*4850*/  LOP3.LUT R15, R5.reuse, 0xec, RZ, 0xfc, !PT ;  /* 0x000000ec050f7812 */ /* 0x041fe200078efcff */
[----:B------:R-:W-:Y:S01]  /*4860*/  IMAD.MOV R11, RZ, RZ, -R11 ;  /* 0x000000ffff0b7224 */ /* 0x000fe200078e0a0b */
[----:B------:R-:W-:Y:S01]  /*4870*/  ISETP.GE.AND P5, PT, R6, RZ, PT ;  /* 0x000000ff0600720c */ /* 0x000fe20003fa6270 */
[----:B------:R-:W-:Y:S01]  /*4880*/  IMAD.MOV.U32 R20, RZ, RZ, R12 ;  /* 0x000000ffff147224 */ /* 0x000fe200078e000c */
[----:B------:R-:W-:Y:S01]  /*4890*/  IABS R6, R15 ;  /* 0x0000000f00067213 */ /* 0x000fe20000000000 */
[--C-:B------:R-:W-:Y:S01]  /*48a0*/  @!P6 IMAD.IADD R14, R14, 0x1, -R27.reuse ;  /* 0x000000010e0ee824 */ /* 0x100fe200078e0a1b */
[----:B------:R-:W-:Y:S01]  /*48b0*/  LOP3.LUT R7, R5, 0xe8, RZ, 0xfc, !PT ;  /* 0x000000e805077812 */ /* 0x000fe200078efcff */
[----:B------:R-:W-:Y:S02]  /*48c0*/  @!P1 IMAD.IADD R17, R17, 0x1, -R27 ;  /* 0x0000000111119824 */ /* 0x000fe400078e0a1b */
[----:B-1----:R-:W-:Y:S01]  /*48d0*/  IMAD.MOV.U32 R3, RZ, RZ, R0 ;  /* 0x000000ffff037224 */ /* 0x002fe200078e0000 */
[C---:B------:R-:W-:Y:S01]  /*48e0*/  ISETP.GT.U32.AND P6, PT, R27.reuse, R14, PT ;  /* 0x0000000e1b00720c */ /* 0x040fe20003fc4070 */
[C---:B------:R-:W-:Y:S01]  /*48f0*/  IMAD R8, R27.reuse, R11, R8 ;  /* 0x0000000b1b087224 */ /* 0x040fe200078e0208 */
[C---:B------:R-:W-:Y:S01]  /*4900*/  ISETP.GT.U32.AND P1, PT, R27.reuse, R17, PT ;  /* 0x000000111b00720c */ /* 0x040fe20003f24070 */
[----:B------:R-:W-:Y:S01]  /*4910*/  @!P2 IMAD.MOV R3, RZ, RZ, -R3 ;  /* 0x000000ffff03a224 */ /* 0x000fe200078e0a03 */
[----:B------:R-:W-:Y:S01]  /*4920*/  ISETP.GT.U32.AND P2, PT, R27, R16, PT ;  /* 0x000000101b00720c */ /* 0x000fe20003f44070 */
[----:B------:R-:W-:Y:S01]  /*4930*/  IMAD.HI.U32 R9, R2, R6, RZ ;  /* 0x0000000602097227 */ /* 0x000fe200078e00ff */
[----:B------:R-:W-:-:S02]  /*4940*/  LOP3.LUT R0, R5, 0xe4, RZ, 0xfc, !PT ;  /* 0x000000e405007812 */ /* 0x000fc400078efcff */
[----:B------:R-:W-:Y:S01]  /*4950*/  IABS R18, R7 ;  /* 0x0000000700127213 */ /* 0x000fe20000000000 */
[----:B------:R-:W-:Y:S01]  /*4960*/  IMAD.MOV R9, RZ, RZ, -R9 ;  /* 0x000000ffff097224 */ /* 0x000fe200078e0a09 */
[----:B------:R-:W-:Y:S01]  /*4970*/  IABS R13, R0 ;  /* 0x00000000000d7213 */ /* 0x000fe20000000000 */
[----:B------:R0:W-:Y:S01]  /*4980*/  STL [R1+0xe0], R3 ;  /* 0x0000e00301007387 */ /* 0x0001e20000100800 */
[----:B------:R-:W-:Y:S01]  /*4990*/  LOP3.LUT R11, R5, 0xe0, RZ, 0xfc, !PT ;  /* 0x000000e0050b7812 */ /* 0x000fe200078efcff */
[----:B------:R-:W-:Y:S02]  /*49a0*/  IMAD R6, R27, R9, R6 ;  /* 0x000000091b067224 */ /* 0x000fe400078e0206 */
[--C-:B------:R-:W-:Y:S01]  /*49b0*/  @!P1 IMAD.IADD R17, R17, 0x1, -R27.reuse ;  /* 0x0000000111119824 */ /* 0x100fe200078e0a1b */
[----:B------:R-:W-:Y:S01]  /*49c0*/  ISETP.GE.AND P1, PT, R4, RZ, PT ;  /* 0x000000ff0400720c */ /* 0x000fe20003f26270 */
[----:B------:R-:W-:Y:S01]  /*49d0*/  @!P2 IMAD.IADD R16, R16, 0x1, -R27 ;  /* 0x000000011010a824 */ /* 0x000fe200078e0a1b */
[----:B------:R-:W-:Y:S01]  /*49e0*/  ISETP.GT.U32.AND P2, PT, R27, R8, PT ;  /* 0x000000081b00720c */ /* 0x000fe20003f44070 */
[----:B------:R-:W-:Y:S01]  /*49f0*/  IMAD.HI.U32 R4, R2, R13, RZ ;  /* 0x0000000d02047227 */ /* 0x000fe200078e00ff */
[----:B------:R-:W-:-:S03]  /*4a00*/  IABS R10, R11 ;  /* 0x0000000b000a7213 */ /* 0x000fc60000000000 */
[----:B------:R-:W-:Y:S01]  /*4a10*/  @!P6 IMAD.IADD R14, R14, 0x1, -R27 ;  /* 0x000000010e0ee824 */ /* 0x000fe200078e0a1b */
[----:B------:R-:W-:Y:S01]  /*4a20*/  ISETP.GT.U32.AND P6, PT, R27, R6, PT ;  /* 0x000000061b00720c */ /* 0x000fe20003fc4070 */
[----:B------:R-:W-:-:S04]  /*4a30*/  IMAD.HI.U32 R19, R2, R18, RZ ;  /* 0x0000001202137227 */ /* 0x000fc800078e00ff */
[----:B------:R-:W-:Y:S02]  /*4a40*/  IMAD.MOV R4, RZ, RZ, -R4 ;  /* 0x000000ffff047224 */ /* 0x000fe400078e0a04 */
[----:B------:R-:W-:Y:S01]  /*4a50*/  @!P2 IMAD.IADD R8, R8, 0x1, -R27 ;  /* 0x000000010808a824 */ /* 0x000fe200078e0a1b */
[----:B------:R-:W-:Y:S01]  /*4a60*/  ISETP.GE.AND P2, PT, R15, RZ, PT ;  /* 0x000000ff0f00720c */ /* 0x000fe20003f46270 */
[----:B0-----:R-:W-:Y:S02]  /*4a70*/  IMAD.MOV.U32 R3, RZ, RZ, R16 ;  /* 0x000000ffff037224 */ /* 0x001fe400078e0010 */
[----:B------:R-:W-:Y:S02]  /*4a80*/  IMAD.MOV R19, RZ, RZ, -R19 ;  /* 0x000000ffff137224 */ /* 0x000fe400078e0a13 */
[----:B------:R-:W-:Y:S01]  /*4a90*/  IMAD R13, R27, R4, R13 ;  /* 0x000000041b0d7224 */ /* 0x000fe200078e020d */
[----:B------:R-:W-:Y:S01]  /*4aa0*/  LOP3.LUT R4, R5, 0xdc, RZ, 0xfc, !PT ;  /* 0x000000dc05047812 */ /* 0x000fe200078efcff */
[----:B------:R-:W-:Y:S01]  /*4ab0*/  @!P3 IMAD.MOV R20, RZ, RZ, -R20 ;  /* 0x000000ffff14b224 */ /* 0x000fe200078e0a14 */
[----:B------:R-:W-:Y:S01]  /*4ac0*/  ISETP.GT.U32.AND P3, PT, R27, R8, PT ;  /* 0x000000081b00720c */ /* 0x000fe20003f64070 */
[----:B------:R-:W-:Y:S01]  /*4ad0*/  IMAD.HI.U32 R9, R2, R10, RZ ;  /* 0x0000000a02097227 */ /* 0x000fe200078e00ff */
[----:B------:R-:W-:-:S02]  /*4ae0*/  IABS R12, R4 ;  /* 0x00000004000c7213 */ /* 0x000fc40000000000 */
[----:B------:R-:W-:Y:S01]  /*4af0*/  STL [R1+0xdc], R20 ;  /* 0x0000dc1401007387 */ /* 0x000fe20000100800 */
[----:B------:R-:W-:Y:S02]  /*4b00*/  @!P0 IMAD.MOV R3, RZ, RZ, -R3 ;  /* 0x000000ffff038224 */ /* 0x000fe400078e0a03 */
[C---:B------:R-:W-:Y:S02]  /*4b10*/  IMAD R15, R27.reuse, R19, R18 ;  /* 0x000000131b0f7224 */ /* 0x040fe400078e0212 */
[----:B------:R-:W-:Y:S01]  /*4b20*/  @!P4 IMAD.MOV R17, RZ, RZ, -R17 ;  /* 0x000000ffff11c224 */ /* 0x000fe200078e0a11 */
[C---:B------:R-:W-:Y:S01]  /*4b30*/  ISETP.GT.U32.AND P4, PT, R27.reuse, R13, PT ;  /* 0x0000000d1b00720c */ /* 0x040fe20003f84070 */
[----:B------:R-:W-:Y:S01]  /*4b40*/  IMAD.MOV R9, RZ, RZ, -R9 ;  /* 0x000000ffff097224 */ /* 0x000fe200078e0a09 */
[----:B------:R0:W-:Y:S01]  /*4b50*/  STL [R1+0xd8], R3 ;  /* 0x0000d80301007387 */ /* 0x0001e20000100800 */
[--C-:B------:R-:W-:Y:S01]  /*4b60*/  @!P6 IMAD.IADD R6, R6, 0x1, -R27.reuse ;  /* 0x000000010606e824 */ /* 0x100fe200078e0a1b */
[C---:B------:R-:W-:Y:S01]  /*4b70*/  ISETP.GT.U32.AND P6, PT, R27.reuse, R15, PT ;  /* 0x0000000f1b00720c */ /* 0x040fe20003fc4070 */
[----:B------:R-:W-:Y:S01]  /*4b80*/  IMAD R10, R27, R9, R10 ;  /* 0x000000091b0a7224 */ /* 0x000fe200078e020a */
[----:B------:R-:W-:Y:S01]  /*4b90*/  LOP3.LUT R9, R5, 0xd8, RZ, 0xfc, !PT ;  /* 0x000000d805097812 */ /* 0x000fe200078efcff */
[--C-:B------:R-:W-:Y:S01]  /*4ba0*/  @!P3 IMAD.IADD R8, R8, 0x1, -R27.reuse ;  /* 0x000000010808b824 */ /* 0x100fe200078e0a1b */
[C---:B------:R-:W-:Y:S01]  /*4bb0*/  ISETP.GT.U32.AND P0, PT, R27.reuse, R6, PT ;  /* 0x000000061b00720c */ /* 0x040fe20003f04070 */
[----:B------:R1:W-:Y:S01]  /*4bc0*/  STL [R1+0xd4], R17 ;  /* 0x0000d41101007387 */ /* 0x0003e20000100800 */
[----:B------:R-:W-:Y:S01]  /*4bd0*/  IABS R16, R9 ;  /* 0x0000000900107213 */ /* 0x000fe20000000000 */
[----:B0-----:R-:W-:Y:S01]  /*4be0*/  IMAD.MOV.U32 R3, RZ, RZ, R14 ;  /* 0x000000ffff037224 */ /* 0x001fe200078e000e */
[----:B------:R-:W-:Y:S01]  /*4bf0*/  ISETP.GT.U32.AND P3, PT, R27, R10, PT ;  /* 0x0000000a1b00720c */ /* 0x000fe20003f64070 */
[----:B------:R-:W-:Y:S01]  /*4c00*/  @!P4 IMAD.IADD R13, R13, 0x1, -R27 ;  /* 0x000000010d0dc824 */ /* 0x000fe200078e0a1b */
[----:B------:R-:W-:Y:S01]  /*4c10*/  LOP3.LUT R20, R5, 0xb8, RZ, 0xfc, !PT ;  /* 0x000000b805147812 */ /* 0x000fe200078efcff */
[----:B------:R-:W-:Y:S01]  /*4c20*/  @!P5 IMAD.MOV R3, RZ, RZ, -R3 ;  /* 0x000000ffff03d224 */ /* 0x000fe200078e0a03 */
[----:B------:R-:W-:Y:S01]  /*4c30*/  ISETP.GE.AND P5, PT, R7, RZ, PT ;  /* 0x000000ff0700720c */ /* 0x000fe20003fa6270 */
[----:B------:R-:W-:Y:S01]  /*4c40*/  IMAD.HI.U32 R14, R2, R12, RZ ;  /* 0x0000000c020e7227 */ /* 0x000fe200078e00ff */
[----:B-1----:R-:W-:-:S02]  /*4c50*/  LOP3.LUT R17, R5, 0xbc, RZ, 0xfc, !PT ;  /* 0x000000bc05117812 */ /* 0x002fc400078efcff */
[----:B------:R0:W-:Y:S01]  /*4c60*/  STL [R1+0xd0], R3 ;  /* 0x0000d00301007387 */ /* 0x0001e20000100800 */
[----:B------:R-:W-:Y:S01]  /*4c70*/  IMAD.MOV.U32 R7, RZ, RZ, R16 ;  /* 0x000000ffff077224 */ /* 0x000fe200078e0010 */
[----:B------:R-:W-:Y:S01]  /*4c80*/  IABS R16, R20 ;  /* 0x0000001400107213 */ /* 0x000fe20000000000 */
[--C-:B------:R-:W-:Y:S01]  /*4c90*/  @!P6 IMAD.IADD R15, R15, 0x1, -R27.reuse ;  /* 0x000000010f0fe824 */ /* 0x100fe200078e0a1b */
[----:B------:R-:W-:Y:S01]  /*4ca0*/  ISETP.GE.AND P6, PT, R11, RZ, PT ;  /* 0x000000ff0b00720c */ /* 0x000fe20003fc6270 */
[----:B------:R-:W-:Y:S02]  /*4cb0*/  IMAD.MOV R14, RZ, RZ, -R14 ;  /* 0x000000ffff0e7224 */ /* 0x000fe400078e0a0e */
[----:B------:R-:W-:Y:S01]  /*4cc0*/  @!P0 IMAD.IADD R6, R6, 0x1, -R27 ;  /* 0x0000000106068824 */ /* 0x000fe200078e0a1b */
[----:B------:R-:W-:Y:S01]  /*4cd0*/  ISETP.GE.AND P0, PT, R0, RZ, PT ;  /* 0x000000ff0000720c */ /* 0x000fe20003f06270 */
[----:B------:R-:W-:Y:S01]  /*4ce0*/  IMAD.HI.U32 R11, R2, R7, RZ ;  /* 0x00000007020b7227 */ /* 0x000fe200078e00ff */
[----:B------:R-:W-:-:S03]  /*4cf0*/  ISETP.GT.U32.AND P4, PT, R27, R15, PT ;  /* 0x0000000f1b00720c */ /* 0x000fc60003f84070 */
[----:B0-----:R-:W-:Y:S02]  /*4d00*/  IMAD.MOV.U32 R3, RZ, RZ, R8 ;  /* 0x000000ffff037224 */ /* 0x001fe400078e0008 */
[C---:B------:R-:W-:Y:S02]  /*4d10*/  IMAD R0, R27.reuse, R14, R12 ;  /* 0x0000000e1b007224 */ /* 0x040fe400078e020c */
[----:B------:R-:W-:Y:S01]  /*4d20*/  @!P1 IMAD.MOV R3, RZ, RZ, -R3 ;  /* 0x000000ffff039224 */ /* 0x000fe200078e0a03 */
[----:B------:R-:W-:Y:S01]  /*4d30*/  ISETP.GT.U32.AND P1, PT, R27, R13, PT ;  /* 0x0000000d1b00720c */ /* 0x000fe20003f24070 */
[----:B------:R-:W-:Y:S01]  /*4d40*/  IMAD.MOV R8, RZ, RZ, -R11 ;  /* 0x000000ffff087224 */ /* 0x000fe200078e0a0b */
[----:B------:R-:W-:Y:S01]  /*4d50*/  LOP3.LUT R11, R5, 0xd4, RZ, 0xfc, !PT ;  /* 0x000000d4050b7812 */ /* 0x000fe200078efcff */
[----:B------:R-:W-:Y:S01]  /*4d60*/  @!P3 IMAD.IADD R10, R10, 0x1, -R27 ;  /* 0x000000010a0ab824 */ /* 0x000fe200078e0a1b */
[----:B------:R0:W-:Y:S01]  /*4d70*/  STL [R1+0xcc], R3 ;  /* 0x0000cc0301007387 */ /* 0x0001e20000100800 */
[----:B------:R-:W-:Y:S01]  /*4d80*/  IMAD R7, R27, R8, R7 ;  /* 0x000000081b077224 */ /* 0x000fe200078e0207 */
[----:B------:R-:W-:Y:S01]  /*4d90*/  LOP3.LUT R8, R5, 0xd0, RZ, 0xfc, !PT ;  /* 0x000000d005087812 */ /* 0x000fe200078efcff */
[----:B------:R-:W-:Y:S01]  /*4da0*/  @!P4 IMAD.IADD R15, R15, 0x1, -R27 ;  /* 0x000000010f0fc824 */ /* 0x000fe200078e0a1b */
[----:B------:R-:W-:-:S02]  /*4db0*/  ISETP.GT.U32.AND P3, PT, R27, R10, PT ;  /* 0x0000000a1b00720c */ /* 0x000fc40003f64070 */
[----:B------:R-:W-:Y:S02]  /*4dc0*/  ISETP.GE.AND P4, PT, R4, RZ, PT ;  /* 0x000000ff0400720c */ /* 0x000fe40003f86270 */
[----:B------:R-:W-:Y:S01]  /*4dd0*/  IABS R4, R8 ;  /* 0x0000000800047213 */ /* 0x000fe20000000000 */
[----:B------:R-:W-:Y:S01]  /*4de0*/  @!P1 IMAD.IADD R13, R13, 0x1, -R27 ;  /* 0x000000010d0d9824 */ /* 0x000fe200078e0a1b */
[----:B------:R-:W-:Y:S01]  /*4df0*/  ISETP.GT.U32.AND P1, PT, R27, R7, PT ;  /* 0x000000071b00720c */ /* 0x000fe20003f24070 */
[----:B0-----:R-:W-:Y:S01]  /*4e00*/  IMAD.MOV.U32 R3, RZ, RZ, R6 ;  /* 0x000000ffff037224 */ /* 0x001fe200078e0006 */
[----:B------:R-:W-:Y:S01]  /*4e10*/  IABS R6, R11 ;  /* 0x0000000b00067213 */ /* 0x000fe20000000000 */
[----:B------:R-:W-:-:S04]  /*4e20*/  IMAD.HI.U32 R12, R2, R4, RZ ;  /* 0x00000004020c7227 */ /* 0x000fc800078e00ff */
[----:B------:R-:W-:Y:S01]  /*4e30*/  @!P2 IMAD.MOV R3, RZ, RZ, -R3 ;  /* 0x000000ffff03a224 */ /* 0x000fe200078e0a03 */
[----:B------:R-:W-:Y:S01]  /*4e40*/  ISETP.GT.U32.AND P2, PT, R27, R0, PT ;  /* 0x000000001b00720c */ /* 0x000fe20003f44070 */
[----:B------:R-:W-:-:S03]  /*4e50*/  IMAD.HI.U32 R14, R2, R6, RZ ;  /* 0x00000006020e7227 */ /* 0x000fc600078e00ff */
[----:B------:R0:W-:Y:S01]  /*4e60*/  STL [R1+0xc8], R3 ;  /* 0x0000c80301007387 */ /* 0x0001e20000100800 */
[--C-:B------:R-:W-:Y:S02]  /*4e70*/  @!P1 IMAD.IADD R7, R7, 0x1, -R27.reuse ;  /* 0x0000000107079824 */ /* 0x100fe400078e0a1b */
[--C-:B------:R-:W-:Y:S01]  /*4e80*/  @!P3 IMAD.IADD R10, R10, 0x1, -R27.reuse ;  /* 0x000000010a0ab824 */ /* 0x100fe200078e0a1b */
[----:B------:R-:W-:Y:S01]  /*4e90*/  ISETP.GE.AND P3, PT, R9, RZ, PT ;  /* 0x000000ff0900720c */ /* 0x000fe20003f66270 */
[----:B------:R-:W-:Y:S01]  /*4ea0*/  IMAD.MOV R14, RZ, RZ, -R14 ;  /* 0x000000ffff0e7224 */ /* 0x000fe200078e0a0e */
[----:B------:R-:W-:Y:S01]  /*4eb0*/  LOP3.LUT R9, R5, 0xcc, RZ, 0xfc, !PT ;  /* 0x000000cc05097812 */ /* 0x000fe200078efcff */
[----:B------:R-:W-:Y:S02]  /*4ec0*/  IMAD.MOV R12, RZ, RZ, -R12 ;  /* 0x000000ffff0c7224 */ /* 0x000fe400078e0a0c */
[----:B------:R-:W-:Y:S01]  /*4ed0*/  @!P2 IMAD.IADD R0, R0, 0x1, -R27 ;  /* 0x000000010000a824 */ /* 0x000fe200078e0a1b */
[----:B------:R-:W-:Y:S01]  /*4ee0*/  ISETP.GE.AND P2, PT, R11, RZ, PT ;  /* 0x000000ff0b00720c */ /* 0x000fe20003f46270 */
[----:B0-----:R-:W-:Y:S01]  /*4ef0*/  IMAD.MOV.U32 R3, RZ, RZ, R15 ;  /* 0x000000ffff037224 */ /* 0x001fe200078e000f */
[----:B------:R-:W-:Y:S01]  /*4f00*/  IABS R11, R9 ;  /* 0x00000009000b7213 */ /* 0x000fe20000000000 */
[C---:B------:R-:W-:Y:S01]  /*4f10*/  IMAD R6, R27.reuse, R14, R6 ;  /* 0x0000000e1b067224 */ /* 0x040fe200078e0206 */
[C---:B------:R-:W-:Y:S01]  /*4f20*/  ISETP.GT.U32.AND P1, PT, R27.reuse, R0, PT ;  /* 0x000000001b00720c */ /* 0x040fe20003f24070 */
[----:B------:R-:W-:Y:S01]  /*4f30*/  @!P5 IMAD.MOV R3, RZ, RZ, -R3 ;  /* 0x000000ffff03d224 */ /* 0x000fe200078e0a03 */
[C---:B------:R-:W-:Y:S01]  /*4f40*/  ISETP.GT.U32.AND P5, PT, R27.reuse, R7, PT ;  /* 0x000000071b00720c */ /* 0x040fe20003fa4070 */
[----:B------:R-:W-:Y:S01]  /*4f50*/  IMAD R4, R27, R12, R4 ;  /* 0x0000000c1b047224 */ /* 0x000fe200078e0204 */
[----:B------:R-:W-:Y:S01]  /*4f60*/  LOP3.LUT R14, R5, 0xb0, RZ, 0xfc, !PT ;  /* 0x000000b0050e7812 */ /* 0x000fe200078efcff */
[----:B------:R-:W-:Y:S01]  /*4f70*/  @!P0 IMAD.MOV R13, RZ, RZ, -R13 ;  /* 0x000000ffff0d8224 */ /* 0x000fe200078e0a0d */
[----:B------:R0:W-:Y:S01]  /*4f80*/  STL [R1+0xc4], R3 ;  /* 0x0000c40301007387 */ /* 0x0001e20000100800 */
[----:B------:R-:W-:-:S03]  /*4f90*/  ISETP.GT.U32.AND P0, PT, R27, R6, PT ;  /* 0x000000061b00720c */ /* 0x000fc60003f04070 */
[----:B------:R1:W-:Y:S03]  /*4fa0*/  STL [R1+0xc0], R13 ;  /* 0x0000c00d01007387 */ /* 0x0003e60000100800 */
[--C-:B------:R-:W-:Y:S01]  /*4fb0*/  @!P1 IMAD.IADD R0, R0, 0x1, -R27.reuse ;  /* 0x0000000100009824 */ /* 0x100fe200078e0a1b */
[----:B------:R-:W-:Y:S01]  /*4fc0*/  ISETP.GT.U32.AND P1, PT, R27, R4, PT ;  /* 0x000000041b00720c */ /* 0x000fe20003f24070 */
[----:B------:R-:W-:Y:S01]  /*4fd0*/  @!P5 IMAD.IADD R7, R7, 0x1, -R27 ;  /* 0x000000010707d824 */ /* 0x000fe200078e0a1b */
[----:B------:R-:W-:Y:S01]  /*4fe0*/  ISETP.GE.AND P5, PT, R9, RZ, PT ;  /* 0x000000ff0900720c */ /* 0x000fe20003fa6270 */
[----:B0-----:R-:W-:Y:S01]  /*4ff0*/  IMAD.MOV.U32 R3, RZ, RZ, R10 ;  /* 0x000000ffff037224 */ /* 0x001fe200078e000a */
[C---:B------:R-:W-:Y:S01]  /*5000*/  LOP3.LUT R9, R5.reuse, 0xc8, RZ, 0xfc, !PT ;  /* 0x000000c805097812 */ /* 0x040fe200078efcff */
[----:B------:R-:W-:Y:S01]  /*5010*/  IMAD.HI.U32 R10, R2, R11, RZ ;  /* 0x0000000b020a7227 */ /* 0x000fe200078e00ff */
[----:B-1----:R-:W-:-:S03]  /*5020*/  LOP3.LUT R13, R5, 0xb4, RZ, 0xfc, !PT ;  /* 0x000000b4050d7812 */ /* 0x002fc600078efcff */
[----:B------:R-:W-:Y:S01]  /*5030*/  @!P6 IMAD.MOV R3, RZ, RZ, -R3 ;  /* 0x000000ffff03e224 */ /* 0x000fe200078e0a03 */
[----:B------:R-:W-:Y:S01]  /*5040*/  ISETP.GE.AND P6, PT, R8, RZ, PT ;  /* 0x000000ff0800720c */ /* 0x000fe20003fc6270 */
[----:B------:R-:W-:Y:S02]  /*5050*/  IMAD.MOV R10, RZ, RZ, -R10 ;  /* 0x000000ffff0a7224 */ /* 0x000fe400078e0a0a */
[----:B------:R-:W-:Y:S01]  /*5060*/  @!P0 IMAD.IADD R6, R6, 0x1, -R27 ;  /* 0x0000000106068824 */ /* 0x000fe200078e0a1b */
[----:B------:R0:W-:Y:S01]  /*5070*/  STL [R1+0xbc], R3 ;  /* 0x0000bc0301007387 */ /* 0x0001e20000100800 */
[----:B------:R-:W-:Y:S01]  /*5080*/  IMAD R11, R27, R10, R11 ;  /* 0x0000000a1b0b7224 */ /* 0x000fe200078e020b */
[----:B------:R-:W-:Y:S01]  /*5090*/  LOP3.LUT R10, R5, 0xc4, RZ, 0xfc, !PT ;  /* 0x000000c4050a7812 */ /* 0x000fe200078efcff */
[----:B------:R-:W-:Y:S01]  /*50a0*/  @!P1 IMAD.IADD R4, R4, 0x1, -R27 ;  /* 0x0000000104049824 */ /* 0x000fe200078e0a1b */
[----:B------:R-:W-:Y:S02]  /*50b0*/  ISETP.GT.U32.AND P0, PT, R27, R6, PT ;  /* 0x000000061b00720c */ /* 0x000fe40003f04070 */
[----:B------:R-:W-:-:S02]  /*50c0*/  IABS R19, R10 ;  /* 0x0000000a00137213 */ /* 0x000fc40000000000 */
[----:B------:R-:W-:Y:S01]  /*50d0*/  ISETP.GT.U32.AND P1, PT, R27, R4, PT ;  /* 0x000000041b00720c */ /* 0x000fe20003f24070 */
[----:B0-----:R-:W-:Y:S01]  /*50e0*/  IMAD.MOV.U32 R3, RZ, RZ, R0 ;  /* 0x000000ffff037224 */ /* 0x001fe200078e0000 */
[----:B------:R-:W-:Y:S01]  /*50f0*/  LOP3.LUT R0, R5, 0xc0, RZ, 0xfc, !PT ;  /* 0x000000c005007812 */ /* 0x000fe200078efcff */
[----:B------:R-:W-:-:S03]  /*5100*/  IMAD.HI.U32 R8, R2, R19, RZ ;  /* 0x0000001302087227 */ /* 0x000fc600078e00ff */
[----:B------:R-:W-:Y:S01]  /*5110*/  IABS R18, R0 ;  /* 0x0000000000127213 */ /* 0x000fe20000000000 */
[----:B------:R-:W-:Y:S01]  /*5120*/  @!P4 IMAD.MOV R3, RZ, RZ, -R3 ;  /* 0x000000ffff03c224 */ /* 0x000fe200078e0a03 */
[----:B------:R-:W-:Y:S01]  /*5130*/  ISETP.GE.AND P4, PT, R9, RZ, PT ;  /* 0x000000ff0900720c */ /* 0x000fe20003f86270 */
[--C-:B------:R-:W-:Y:S01]  /*5140*/  @!P0 IMAD.IADD R6, R6, 0x1, -R27.reuse ;  /* 0x0000000106068824 */ /* 0x100fe200078e0a1b */
[----:B------:R-:W-:Y:S01]  /*5150*/  IABS R9, R9 ;  /* 0x0000000900097213 */ /* 0x000fe20000000000 */
[----:B------:R-:W-:Y:S01]  /*5160*/  IMAD.MOV R8, RZ, RZ, -R8 ;  /* 0x000000ffff087224 */ /* 0x000fe200078e0a08 */
[----:B------:R0:W-:Y:S01]  /*5170*/  STL [R1+0xb8], R3 ;  /* 0x0000b80301007387 */ /* 0x0001e20000100800 */
[----:B------:R-:W-:Y:S01]  /*5180*/  ISETP.GE.AND P0, PT, R10, RZ, PT ;  /* 0x000000ff0a00720c */ /* 0x000fe20003f06270 */
[----:B------:R-:W-:Y:S01]  /*5190*/  @!P1 IMAD.IADD R4, R4, 0x1, -R27 ;  /* 0x0000000104049824 */ /* 0x000fe200078e0a1b */
[----:B------:R-:W-:Y:S01]  /*51a0*/  ISETP.GE.AND P1, PT, R0, RZ, PT ;  /* 0x000000ff0000720c */ /* 0x000fe20003f26270 */
[----:B------:R-:W-:-:S04]  /*51b0*/  IMAD.HI.U32 R12, R2, R9, RZ ;  /* 0x00000009020c7227 */ /* 0x000fc800078e00ff */
[----:B------:R-:W-:Y:S01]  /*51c0*/  IMAD.MOV R10, RZ, RZ, -R12 ;  /* 0x000000ffff0a7224 */ /* 0x000fe200078e0a0c */
[----:B------:R-:W-:Y:S01]  /*51d0*/  LOP3.LUT R12, R5, 0xa0, RZ, 0xfc, !PT ;  /* 0x000000a0050c7812 */ /* 0x000fe200078efcff */
[----:B0-----:R-:W-:Y:S02]  /*51e0*/  IMAD.MOV.U32 R3, RZ, RZ, R7 ;  /* 0x000000ffff037224 */ /* 0x001fe400078e0007 */
[----:B------:R-:W-:Y:S01]  /*51f0*/  IMAD R0, R27, R10, R9 ;  /* 0x0000000a1b007224 */ /* 0x000fe200078e0209 */
[----:B------:R-:W-:Y:S01]  /*5200*/  LOP3.LUT R9, R5, 0xac, RZ, 0xfc, !PT ;  /* 0x000000ac05097812 */ /* 0x000fe200078efcff */
[----:B------:R-:W-:Y:S01]  /*5210*/  @!P3 IMAD.MOV R3, RZ, RZ, -R3 ;  /* 0x000000ffff03b224 */ /* 0x000fe200078e0a03 */
[C---:B------:R-:W-:Y:S01]  /*5220*/  ISETP.GT.U32.AND P3, PT, R27.reuse, R11, PT ;  /* 0x0000000b1b00720c */ /* 0x040fe20003f64070 */
[----:B------:R-:W-:Y:S01]  /*5230*/  IMAD R19, R27, R8, R19 ;  /* 0x000000081b137224 */ /* 0x000fe200078e0213 */
[----:B------:R-:W-:Y:S01]  /*5240*/  IABS R8, R14 ;  /* 0x0000000e00087213 */ /* 0x000fe20000000000 */
[----:B------:R-:W-:Y:S01]  /*5250*/  IMAD.MOV.U32 R15, RZ, RZ, R6 ;  /* 0x000000ffff0f7224 */ /* 0x000fe200078e0006 */
[----:B------:R0:W-:Y:S01]  /*5260*/  STL [R1+0xb4], R3 ;  /* 0x0000b40301007387 */ /* 0x0001e20000100800 */
[----:B------:R-:W-:-:S04]  /*5270*/  IMAD.HI.U32 R7, R2, R18, RZ ;  /* 0x0000001202077227 */ /* 0x000fc800078e00ff */
[----:B------:R-:W-:Y:S01]  /*5280*/  @!P2 IMAD.MOV R15, RZ, RZ, -R15 ;  /* 0x000000ffff0fa224 */ /* 0x000fe200078e0a0f */
[----:B------:R-:W-:Y:S01]  /*5290*/  ISETP.GE.AND P2, PT, R17, RZ, PT ;  /* 0x000000ff1100720c */ /* 0x000fe20003f46270 */
[----:B------:R-:W-:Y:S01]  /*52a0*/  IMAD.MOV R7, RZ, RZ, -R7 ;  /* 0x000000ffff077224 */ /* 0x000fe200078e0a07 */
[----:B------:R-:W-:Y:S01]  /*52b0*/  IABS R17, R17 ;  /* 0x0000001100117213 */ /* 0x000fe20000000000 */
[----:B------:R-:W-:Y:S01]  /*52c0*/  @!P3 IMAD.IADD R11, R11, 0x1, -R27 ;  /* 0x000000010b0bb824 */ /* 0x000fe200078e0a1b */
[----:B------:R1:W-:Y:S01]  /*52d0*/  STL [R1+0xb0], R15 ;  /* 0x0000b00f01007387 */ /* 0x0003e20000100800 */
[----:B0-----:R-:W-:Y:S01]  /*52e0*/  IMAD.MOV.U32 R3, RZ, RZ, R4 ;  /* 0x000000ffff037224 */ /* 0x001fe200078e0004 */
[----:B------:R-:W-:Y:S01]  /*52f0*/  IABS R4, R9 ;  /* 0x0000000900047213 */ /* 0x000fe20000000000 */
[----:B------:R-:W-:Y:S01]  /*5300*/  IMAD.HI.U32 R10, R2, R17, RZ ;  /* 0x00000011020a7227 */ /* 0x000fe200078e00ff */
[----:B------:R-:W-:-:S03]  /*5310*/  ISETP.GT.U32.AND P3, PT, R27, R11, PT ;  /* 0x0000000b1b00720c */ /* 0x000fc60003f64070 */
[----:B------:R-:W-:Y:S01]  /*5320*/  @!P6 IMAD.MOV R3, RZ, RZ, -R3 ;  /* 0x000000ffff03e224 */ /* 0x000fe200078e0a03 */
[C---:B------:R-:W-:Y:S01]  /*5330*/  ISETP.GT.U32.AND P6, PT, R27.reuse, R0, PT ;  /* 0x000000001b00720c */ /* 0x040fe20003fc4070 */
[----:B------:R-:W-:Y:S01]  /*5340*/  IMAD R18, R27, R7, R18 ;  /* 0x000000071b127224 */ /* 0x000fe200078e0212 */
[----:B-1----:R-:W-:Y:S01]  /*5350*/  IABS R15, R13 ;  /* 0x0000000d000f7213 */ /* 0x002fe20000000000 */
[----:B------:R-:W-:Y:S01]  /*5360*/  IMAD.MOV R10, RZ, RZ, -R10 ;  /* 0x000000ffff0a7224 */ /* 0x000fe200078e0a0a */
[----:B------:R0:W-:Y:S01]  /*5370*/  STL [R1+0xac], R3 ;  /* 0x0000ac0301007387 */ /* 0x0001e20000100800 */
[----:B------:R-:W-:-:S04]  /*5380*/  IMAD.HI.U32 R7, R2, R16, RZ ;  /* 0x0000001002077227 */ /* 0x000fc800078e00ff */
[----:B------:R-:W-:Y:S01]  /*5390*/  @!P3 IMAD.IADD R11, R11, 0x1, -R27 ;  /* 0x000000010b0bb824 */ /* 0x000fe200078e0a1b */
[C---:B------:R-:W-:Y:S01]  /*53a0*/  ISETP.GT.U32.AND P3, PT, R27.reuse, R19, PT ;  /* 0x000000131b00720c */ /* 0x040fe20003f64070 */
[----:B------:R-:W-:Y:S02]  /*53b0*/  IMAD R17, R27, R10, R17 ;  /* 0x0000000a1b117224 */ /* 0x000fe400078e0211 */
[----:B------:R-:W-:Y:S02]  /*53c0*/  @!P6 IMAD.IADD R0, R0, 0x1, -R27 ;  /* 0x000000010000e824 */ /* 0x000fe400078e0a1b */
[----:B0-----:R-:W-:Y:S01]  /*53d0*/  IMAD.MOV.U32 R3, RZ, RZ, R11 ;  /* 0x000000ffff037224 */ /* 0x001fe200078e000b */
[----:B------:R-:W-:Y:S01]  /*53e0*/  LOP3.LUT R11, R5, 0xa4, RZ, 0xfc, !PT ;  /* 0x000000a4050b7812 */ /* 0x000fe200078efcff */
[----:B------:R-:W-:Y:S01]  /*53f0*/  IMAD.HI.U32 R6, R2, R15, RZ ;  /* 0x0000000f02067227 */ /* 0x000fe200078e00ff */
[----:B------:R-:W-:-:S03]  /*5400*/  ISETP.GT.U32.AND P6, PT, R27, R0, PT ;  /* 0x000000001b00720c */ /* 0x000fc60003fc4070 */
[----:B------:R-:W-:Y:S01]  /*5410*/  @!P5 IMAD.MOV R3, RZ, RZ, -R3 ;  /* 0x000000ffff03d224 */ /* 0x000fe200078e0a03 */
[----:B------:R-:W-:Y:S01]  /*5420*/  ISETP.GT.U32.AND P5, PT, R27, R18, PT ;  /* 0x000000121b00720c */ /* 0x000fe20003fa4070 */
[----:B------:R-:W-:Y:S02]  /*5430*/  @!P3 IMAD.IADD R19, R19, 0x1, -R27 ;  /* 0x000000011313b824 */ /* 0x000fe400078e0a1b */
[----:B------:R-:W-:Y:S01]  /*5440*/  IMAD.MOV R7, RZ, RZ, -R7 ;  /* 0x000000ffff077224 */ /* 0x000fe200078e0a07 */
[----:B------:R0:W-:Y:S01]  /*5450*/  STL [R1+0x9c], R3 ;  /* 0x00009c0301007387 */ /* 0x0001e20000100800 */
[----:B------:R-:W-:Y:S01]  /*5460*/  IMAD.MOV R10, RZ, RZ, -R6 ;  /* 0x000000ffff0a7224 */ /* 0x000fe200078e0a06 */
[C---:B------:R-:W-:Y:S01]  /*5470*/  ISETP.GT.U32.AND P3, PT, R27.reuse, R19, PT ;  /* 0x000000131b00720c */ /* 0x040fe20003f64070 */
[C---:B------:R-:W-:Y:S02]  /*5480*/  IMAD R16, R27.reuse, R7, R16 ;  /* 0x000000071b107224 */ /* 0x040fe400078e0210 */
[----:B------:R-:W-:Y:S01]  /*5490*/  @!P6 IMAD.IADD R0, R0, 0x1, -R27 ;  /* 0x000000010000e824 */ /* 0x000fe200078e0a1b */
[C---:B------:R-:W-:Y:S01]  /*54a0*/  ISETP.GT.U32.AND P6, PT, R27.reuse, R17, PT ;  /* 0x000000111b00720c */ /* 0x040fe20003fc4070 */
[----:B------:R-:W-:Y:S01]  /*54b0*/  IMAD R15, R27, R10, R15 ;  /* 0x0000000a1b0f7224 */ /* 0x000fe200078e020f */
[----:B------:R-:W-:Y:S01]  /*54c0*/  LOP3.LUT R10, R5, 0xa8, RZ, 0xfc, !PT ;  /* 0x000000a8050a7812 */ /* 0x000fe200078efcff */
[----:B------:R-:W-:-:S02]  /*54d0*/  @!P5 IMAD.IADD R18, R18, 0x1, -R27 ;  /* 0x000000011212d824 */ /* 0x000fc400078e0a1b */
[----:B------:R-:W-:Y:S01]  /*54e0*/  IMAD.HI.U32 R7, R2, R8, RZ ;  /* 0x0000000802077227 */ /* 0x000fe200078e00ff */
[----:B------:R-:W-:-:S03]  /*54f0*/  ISETP.GT.U32.AND P5, PT, R27, R15, PT ;  /* 0x0000000f1b00720c */ /* 0x000fc60003fa4070 */
[----:B------:R-:W-:Y:S01]  /*5500*/  @!P3 IMAD.IADD R19, R19, 0x1, -R27 ;  /* 0x000000011313b824 */ /* 0x000fe200078e0a1b */
[----:B------:R-:W-:Y:S01]  /*5510*/  ISETP.GT.U32.AND P3, PT, R27, R16, PT ;  /* 0x000000101b00720c */ /* 0x000fe20003f64070 */
[----:B------:R-:W-:Y:S02]  /*5520*/  IMAD.MOV R7, RZ, RZ, -R7 ;  /* 0x000000ffff077224 */ /* 0x000fe400078e0a07 */
[----:B------:R-:W-:Y:S01]  /*5530*/  @!P6 IMAD.IADD R17, R17, 0x1, -R27 ;  /* 0x000000011111e824 */ /* 0x000fe200078e0a1b */
[C---:B------:R-:W-:Y:S01]  /*5540*/  ISETP.GT.U32.AND P6, PT, R27.reuse, R18, PT ;  /* 0x000000121b00720c */ /* 0x040fe20003fc4070 */
[----:B0-----:R-:W-:Y:S01]  /*5550*/  IMAD.MOV.U32 R3, RZ, RZ, R0 ;  /* 0x000000ffff037224 */ /* 0x001fe200078e0000 */
[----:B------:R-:W-:Y:S01]  /*5560*/  IABS R0, R12 ;  /* 0x0000000c00007213 */ /* 0x000fe20000000000 */
[----:B------:R-:W-:Y:S01]  /*5570*/  IMAD R8, R27, R7, R8 ;  /* 0x000000071b087224 */ /* 0x000fe200078e0208 */
[----:B------:R-:W-:Y:S01]  /*5580*/  IABS R7, R11 ;  /* 0x0000000b00077213 */ /* 0x000fe20000000000 */
[----:B------:R-:W-:-:S02]  /*5590*/  @!P4 IMAD.MOV R3, RZ, RZ, -R3 ;  /* 0x000000ffff03c224 */ /* 0x000fc400078e0a03 */
[----:B------:R-:W-:-:S03]  /*55a0*/  IMAD.HI.U32 R6, R2, R4, RZ ;  /* 0x0000000402067227 */ /* 0x000fc600078e00ff */
[----:B------:R0:W-:Y:S01]  /*55b0*/  STL [R1+0x98], R3 ;  /* 0x0000980301007387 */ /* 0x0001e20000100800 */
[--C-:B------:R-:W-:Y:S01]  /*55c0*/  @!P3 IMAD.IADD R16, R16, 0x1, -R27.reuse ;  /* 0x000000011010b824 */ /* 0x100fe200078e0a1b */
[----:B------:R-:W-:Y:S01]  /*55d0*/  ISETP.GT.U32.AND P3, PT, R27, R17, PT ;  /* 0x000000111b00720c */ /* 0x000fe20003f64070 */
[--C-:B------:R-:W-:Y:S02]  /*55e0*/  @!P5 IMAD.IADD R15, R15, 0x1, -R27.reuse ;  /* 0x000000010f0fd824 */ /* 0x100fe400078e0a1b */
[----:B------:R-:W-:Y:S01]  /*55f0*/  @!P6 IMAD.IADD R18, R18, 0x1, -R27 ;  /* 0x000000011212e824 */ /* 0x000fe200078e0a1b */
[C---:B------:R-:W-:Y:S01]  /*5600*/  ISETP.GT.U32.AND P5, PT, R27.reuse, R16, PT ;  /* 0x000000101b00720c */ /* 0x040fe20003fa4070 */
[----:B------:R-:W-:Y:S01]  /*5610*/  IMAD.MOV R6, RZ, RZ, -R6 ;  /* 0x000000ffff067224 */ /* 0x000fe200078e0a06 */
[C---:B------:R-:W-:Y:S01]  /*5620*/  ISETP.GT.U32.AND P6, PT, R27.reuse, R8, PT ;  /* 0x000000081b00720c */ /* 0x040fe20003fc4070 */
[----:B------:R-:W-:Y:S01]  /*5630*/  IMAD.MOV.U32 R21, RZ, RZ, R18 ;  /* 0x000000ffff157224 */ /* 0x000fe200078e0012 */
[----:B------:R-:W-:Y:S01]  /*5640*/  ISETP.GT.U32.AND P4, PT, R27, R15, PT ;  /* 0x0000000f1b00720c */ /* 0x000fe20003f84070 */
[----:B0-----:R-:W-:-:S02]  /*5650*/  IMAD.MOV.U32 R3, RZ, RZ, R19 ;  /* 0x000000ffff037224 */ /* 0x001fc400078e0013 */
[----:B------:R-:W-:Y:S01]  /*5660*/  IMAD R4, R27, R6, R4 ;  /* 0x000000061b047224 */ /* 0x000fe200078e0204 */
[----:B------:R-:W-:Y:S01]  /*5670*/  IABS R6, R10 ;  /* 0x0000000a00067213 */ /* 0x000fe20000000000 */
[----:B------:R-:W-:Y:S02]  /*5680*/  @!P0 IMAD.MOV R3, RZ, RZ, -R3 ;  /* 0x000000ffff038224 */ /* 0x000fe400078e0a03 */
[--C-:B------:R-:W-:Y:S01]  /*5690*/  @!P3 IMAD.IADD R17, R17, 0x1, -R27.reuse ;  /* 0x000000011111b824 */ /* 0x100fe200078e0a1b */
[----:B------:R-:W-:Y:S01]  /*56a0*/  ISETP.GT.U32.AND P3, PT, R27, R4, PT ;  /* 0x000000041b00720c */ /* 0x000fe20003f64070 */
[----:B------:R-:W-:Y:S01]  /*56b0*/  IMAD.HI.U32 R22, R2, R6, RZ ;  /* 0x0000000602167227 */ /* 0x000fe200078e00ff */
[----:B------:R0:W-:Y:S03]  /*56c0*/  STL [R1+0x94], R3 ;  /* 0x0000940301007387 */ /* 0x0001e60000100800 */
[--C-:B------:R-:W-:Y:S01]  /*56d0*/  @!P5 IMAD.IADD R16, R16, 0x1, -R27.reuse ;  /* 0x000000011010d824 */ /* 0x100fe200078e0a1b */
[----:B------:R-:W-:Y:S01]  /*56e0*/  ISETP.GE.AND P5, PT, R20, RZ, PT ;  /* 0x000000ff1400720c */ /* 0x000fe20003fa6270 */
[----:B------:R-:W-:Y:S01]  /*56f0*/  @!P6 IMAD.IADD R8, R8, 0x1, -R27 ;  /* 0x000000010808e824 */ /* 0x000fe200078e0a1b */
[----:B------:R-:W-:Y:S01]  /*5700*/  ISETP.GE.AND P6, PT, R13, RZ, PT ;  /* 0x000000ff0d00720c */ /* 0x000fe20003fc6270 */
[----:B------:R-:W-:Y:S01]  /*5710*/  IMAD.HI.U32 R20, R2, R0, RZ ;  /* 0x0000000002147227 */ /* 0x000fe200078e00ff */
[----:B------:R-:W-:-:S02]  /*5720*/  LOP3.LUT R13, R5, 0x9c, RZ, 0xfc, !PT ;  /* 0x0000009c050d7812 */ /* 0x000fc400078efcff */
[----:B------:R-:W-:Y:S01]  /*5730*/  ISETP.GT.U32.AND P0, PT, R27, R8, PT ;  /* 0x000000081b00720c */ /* 0x000fe20003f04070 */
[----:B0-----:R-:W-:Y:S02]  /*5740*/  IMAD.MOV.U32 R3, RZ, RZ, R17 ;  /* 0x000000ffff037224 */ /* 0x001fe400078e0011 */
[----:B------:R-:W-:Y:S02]  /*5750*/  @!P1 IMAD.MOV R21, RZ, RZ, -R21 ;  /* 0x000000ffff159224 */ /* 0x000fe400078e0a15 */
[----:B------:R-:W-:Y:S02]  /*5760*/  IMAD.MOV R22, RZ, RZ, -R22 ;  /* 0x000000ffff167224 */ /* 0x000fe400078e0a16 */
[----:B------:R-:W-:Y:S01]  /*5770*/  @!P2 IMAD.MOV R3, RZ, RZ, -R3 ;  /* 0x000000ffff03a224 */ /* 0x000fe200078e0a03 */
[----:B------:R0:W-:Y:S01]  /*5780*/  STL [R1+0x90], R21 ;  /* 0x0000901501007387 */ /* 0x0001e20000100800 */
[----:B------:R-:W-:Y:S02]  /*5790*/  @!P4 IMAD.IADD R15, R15, 0x1, -R27 ;  /* 0x000000010f0fc824 */ /* 0x000fe400078e0a1b */
[----:B------:R-:W-:Y:S01]  /*57a0*/  IMAD.MOV R20, RZ, RZ, -R20 ;  /* 0x000000ffff147224 */ /* 0x000fe200078e0a14 */
[----:B------:R1:W-:Y:S01]  /*57b0*/  STL [R1+0x8c], R3 ;  /* 0x00008c0301007387 */ /* 0x0003e20000100800 */
[----:B------:R-:W-:-:S02]  /*57c0*/  IMAD R6, R27, R22, R6 ;  /* 0x000000161b067224 */ /* 0x000fc400078e0206 */
[C---:B------:R-:W-:Y:S02]  /*57d0*/  IMAD R0, R27.reuse, R20, R0 ;  /* 0x000000141b007224 */ /* 0x040fe400078e0200 */
[----:B------:R-:W-:Y:S01]  /*57e0*/  IMAD.HI.U32 R22, R2, R7, RZ ;  /* 0x0000000702167227 */ /* 0x000fe200078e00ff */
[----:B------:R-:W-:Y:S02]  /*57f0*/  ISETP.GT.U32.AND P4, PT, R27, R6, PT ;  /* 0x000000061b00720c */ /* 0x000fe40003f84070 */
[----:B0-----:R-:W-:Y:S01]  /*5800*/  LOP3.LUT R21, R5, 0x20, RZ, 0xfc, !PT ;  /* 0x0000002005157812 */ /* 0x001fe200078efcff */
[----:B------:R-:W-:Y:S02]  /*5810*/  IMAD.MOV R22, RZ, RZ, -R22 ;  /* 0x000000ffff167224 */ /* 0x000fe400078e0a16 */
[----:B-1----:R-:W-:Y:S02]  /*5820*/  IMAD.MOV.U32 R3, RZ, RZ, R15 ;  /* 0x000000ffff037224 */ /* 0x002fe400078e000f */
[----:B------:R-:W-:Y:S01]  /*5830*/  @!P3 IMAD.IADD R4, R4, 0x1, -R27 ;  /* 0x000000010404b824 */ /* 0x000fe200078e0a1b */
[----:B------:R-:W-:Y:S01]  /*5840*/  ISETP.GE.AND P3, PT, R14, RZ, PT ;  /* 0x000000ff0e00720c */ /* 0x000fe20003f66270 */
[----:B------:R-:W-:Y:S01]  /*5850*/  @!P6 IMAD.MOV R3, RZ, RZ, -R3 ;  /* 0x000000ffff03e224 */ /* 0x000fe200078e0a03 */
[C---:B------:R-:W-:Y:S01]  /*5860*/  ISETP.GT.U32.AND P6, PT, R27.reuse, R0, PT ;  /* 0x000000001b00720c */ /* 0x040fe20003fc4070 */
[----:B------:R-:W-:Y:S01]  /*5870*/  @!P5 IMAD.MOV R16, RZ, RZ, -R16 ;  /* 0x000000ffff10d224 */ /* 0x000fe200078e0a10 */
[----:B------:R-:W-:Y:S01]  /*5880*/  IABS R14, R13 ;  /* 0x0000000d000e7213 */ /* 0x000fe20000000000 */
[----:B------:R-:W-:Y:S01]  /*5890*/  IMAD R7, R27, R22, R7 ;  /* 0x000000161b077224 */ /* 0x000fe200078e0207 */
[----:B------:R-:W-:Y:S01]  /*58a0*/  ISETP.GE.AND P5, PT, R9, RZ, PT ;  /* 0x000000ff0900720c */ /* 0x000fe20003fa6270 */
[--C-:B------:R-:W-:Y:S01]  /*58b0*/  @!P0 IMAD.IADD R8, R8, 0x1, -R27.reuse ;  /* 0x0000000108088824 */ /* 0x100fe200078e0a1b */
[----:B------:R-:W-:Y:S01]  /*58c0*/  STL [R1+0x88], R16 ;  /* 0x0000881001007387 */ /* 0x000fe20000100800 */
[----:B------:R-:W-:Y:S01]  /*58d0*/  @!P4 IMAD.IADD R6, R6, 0x1, -R27 ;  /* 0x000000010606c824 */ /* 0x000fe200078e0a1b */
[C---:B------:R-:W-:Y:S01]  /*58e0*/  ISETP.GT.U32.AND P4, PT, R27.reuse, R7, PT ;  /* 0x000000071b00720c */ /* 0x040fe20003f84070 */
[----:B------:R-:W-:Y:S01]  /*58f0*/  IMAD.HI.U32 R9, R2, R14, RZ ;  /* 0x0000000e02097227 */ /* 0x000fe200078e00ff */
[----:B------:R0:W-:Y:S01]  /*5900*/  STL [R1+0x80], R3 ;  /* 0x0000800301007387 */ /* 0x0001e20000100800 */
[----:B------:R-:W-:-:S02]  /*5910*/  ISETP.GT.U32.AND P1, PT, R27, R4, PT ;  /* 0x000000041b00720c */ /* 0x000fc40003f24070 */
[----:B------:R-:W-:Y:S01]  /*5920*/  @!P6 IMAD.IADD R0, R0, 0x1, -R27 ;  /* 0x000000010000e824 */ /* 0x000fe200078e0a1b */
[----:B------:R-:W-:Y:S01]  /*5930*/  ISETP.GT.U32.AND P2, PT, R27, R6, PT ;  /* 0x000000061b00720c */ /* 0x000fe20003f44070 */
[----:B------:R-:W-:Y:S01]  /*5940*/  IMAD.MOV R9, RZ, RZ, -R9 ;  /* 0x000000ffff097224 */ /* 0x000fe200078e0a09 */
[----:B------:R-:W-:Y:S02]  /*5950*/  ISETP.GE.AND P0, PT, R10, RZ, PT ;  /* 0x000000ff0a00720c */ /* 0x000fe40003f06270 */
[C---:B------:R-:W-:Y:S01]  /*5960*/  LOP3.LUT R10, R5.reuse, 0x94, RZ, 0xfc, !PT ;  /* 0x00000094050a7812 */ /* 0x040fe200078efcff */
[----:B0-----:R-:W-:Y:S01]  /*5970*/  IMAD.MOV.U32 R3, RZ, RZ, R8 ;  /* 0x000000ffff037224 */ /* 0x001fe200078e0008 */
[----:B------:R-:W-:Y:S01]  /*5980*/  LOP3.LUT R8, R5, 0x90, RZ, 0xfc, !PT ;  /* 0x0000009005087812 */ /* 0x000fe200078efcff */
[----:B------:R-:W-:Y:S01]  /*5990*/  @!P4 IMAD.IADD R7, R7, 0x1, -R27 ;  /* 0x000000010707c824 */ /* 0x000fe200078e0a1b */
[----:B------:R-:W-:Y:S01]  /*59a0*/  ISETP.GE.AND P4, PT, R13, RZ, PT ;  /* 0x000000ff0d00720c */ /* 0x000fe20003f86270 */
[----:B------:R-:W-:Y:S01]  /*59b0*/  @!P3 IMAD.MOV R3, RZ, RZ, -R3 ;  /* 0x000000ffff03b224 */ /* 0x000fe200078e0a03 */
[C---:B------:R-:W-:Y:S01]  /*59c0*/  ISETP.GT.U32.AND P3, PT, R27.reuse, R0, PT ;  /* 0x000000001b00720c */ /* 0x040fe20003f64070 */
[----:B------:R-:W-:Y:S01]  /*59d0*/  IMAD R13, R27, R9, R14 ;  /* 0x000000091b0d7224 */ /* 0x000fe200078e020e */
[----:B------:R-:W-:Y:S01]  /*59e0*/  LOP3.LUT R9, R5, 0x98, RZ, 0xfc, !PT ;  /* 0x0000009805097812 */ /* 0x000fe200078efcff */
[--C-:B------:R-:W-:Y:S01]  /*59f0*/  @!P1 IMAD.IADD R4, R4, 0x1, -R27.reuse ;  /* 0x0000000104049824 */ /* 0x100fe200078e0a1b */
[----:B------:R-:W-:Y:S01]  /*5a00*/  ISETP.GT.U32.AND P6, PT, R27, R7, PT ;  /* 0x000000071b00720c */ /* 0x000fe20003fc4070 */
[----:B------:R-:W-:Y:S01]  /*5a10*/  @!P2 IMAD.IADD R6, R6, 0x1, -R27 ;  /* 0x000000010606a824 */ /* 0x000fe200078e0a1b */
[----:B------:R-:W-:Y:S01]  /*5a20*/  IABS R17, R10 ;  /* 0x0000000a00117213 */ /* 0x000fe20000000000 */
[----:B------:R0:W-:Y:S01]  /*5a30*/  STL [R1+0x7c], R3 ;  /* 0x00007c0301007387 */ /* 0x0001e20000100800 */
[----:B------:R-:W-:Y:S01]  /*5a40*/  ISETP.GE.AND P1, PT, R11, RZ, PT ;  /* 0x000000ff0b00720c */ /* 0x000fe20003f26270 */
[----:B------:R-:W-:Y:S01]  /*5a50*/  IMAD.MOV.U32 R11, RZ, RZ, R4 ;  /* 0x000000ffff0b7224 */ /* 0x000fe200078e0004 */
[----:B------:R-:W-:-:S02]  /*5a60*/  ISETP.GE.AND P2, PT, R12, RZ, PT ;  /* 0x000000ff0c00720c */ /* 0x000fc40003f46270 */
[----:B------:R-:W-:Y:S01]  /*5a70*/  IABS R15, R9 ;  /* 0x00000009000f7213 */ /* 0x000fe20000000000 */
[----:B------:R-:W-:Y:S01]  /*5a80*/  @!P3 IMAD.IADD R0, R0, 0x1, -R27 ;  /* 0x000000010000b824 */ /* 0x000fe200078e0a1b */
[----:B------:R-:W-:Y:S01]  /*5a90*/  ISETP.GT.U32.AND P3, PT, R27, R13, PT ;  /* 0x0000000d1b00720c */ /* 0x000fe20003f64070 */
[----:B------:R-:W-:Y:S01]  /*5aa0*/  @!P5 IMAD.MOV R11, RZ, RZ, -R11 ;  /* 0x000000ffff0bd224 */ /* 0x000fe200078e0a0b */
[----:B------:R-:W-:Y:S01]  /*5ab0*/  ISETP.GE.AND P5, PT, R9, RZ, PT ;  /* 0x000000ff0900720c */ /* 0x000fe20003fa6270 */
[----:B0-----:R-:W-:Y:S01]  /*5ac0*/  IMAD.MOV.U32 R3, RZ, RZ, R6 ;  /* 0x000000ffff037224 */ /* 0x001fe200078e0006 */
[----:B------:R-:W-:Y:S01]  /*5ad0*/  IABS R16, R8 ;  /* 0x0000000800107213 */ /* 0x000fe20000000000 */
[C---:B------:R-:W-:Y:S01]  /*5ae0*/  IMAD.HI.U32 R6, R2.reuse, R17, RZ ;  /* 0x0000001102067227 */ /* 0x040fe200078e00ff */
[----:B------:R0:W-:Y:S01]  /*5af0*/  STL [R1+0x78], R11 ;  /* 0x0000780b01007387 */ /* 0x0001e20000100800 */
[C---:B------:R-:W-:Y:S02]  /*5b00*/  LOP3.LUT R4, R5.reuse, 0x8c, RZ, 0xfc, !PT ;  /* 0x0000008c05047812 */ /* 0x040fe400078efcff */
[----:B------:R-:W-:Y:S01]  /*5b10*/  @!P0 IMAD.MOV R3, RZ, RZ, -R3 ;  /* 0x000000ffff038224 */ /* 0x000fe200078e0a03 */
[----:B------:R-:W-:Y:S01]  /*5b20*/  LOP3.LUT R14, R5, 0x88, RZ, 0xfc, !PT ;  /* 0x00000088050e7812 */ /* 0x000fe200078efcff */
[----:B------:R-:W-:Y:S01]  /*5b30*/  IMAD.HI.U32 R9, R2, R15, RZ ;  /* 0x0000000f02097227 */ /* 0x000fe200078e00ff */
[----:B------:R-:W-:-:S02]  /*5b40*/  IABS R12, R4 ;  /* 0x00000004000c7213 */ /* 0x000fc40000000000 */
[----:B------:R1:W-:Y:S01]  /*5b50*/  STL [R1+0x64], R3 ;  /* 0x0000640301007387 */ /* 0x0003e20000100800 */
[----:B------:R-:W-:Y:S01]  /*5b60*/  IMAD.MOV R6, RZ, RZ, -R6 ;  /* 0x000000ffff067224 */ /* 0x000fe200078e0a06 */
[----:B0-----:R-:W-:Y:S01]  /*5b70*/  IABS R11, R14 ;  /* 0x0000000e000b7213 */ /* 0x001fe20000000000 */
[--C-:B------:R-:W-:Y:S01]  /*5b80*/  @!P3 IMAD.IADD R13, R13, 0x1, -R27.reuse ;  /* 0x000000010d0db824 */ /* 0x100fe200078e0a1b */
[----:B------:R-:W-:Y:S01]  /*5b90*/  ISETP.GE.AND P0, PT, R10, RZ, PT ;  /* 0x000000ff0a00720c */ /* 0x000fe20003f06270 */
[----:B------:R-:W-:Y:S01]  /*5ba0*/  @!P6 IMAD.IADD R7, R7, 0x1, -R27 ;  /* 0x000000010707e824 */ /* 0x000fe200078e0a1b */
[----:B------:R-:W-:Y:S01]  /*5bb0*/  ISETP.GE.AND P6, PT, R8, RZ, PT ;  /* 0x000000ff0800720c */ /* 0x000fe20003fc6270 */
[----:B------:R-:W-:Y:S01]  /*5bc0*/  IMAD.MOV R9, RZ, RZ, -R9 ;  /* 0x000000ffff097224 */ /* 0x000fe200078e0a09 */
[C---:B------:R-:W-:Y:S01]  /*5bd0*/  ISETP.GT.U32.AND P3, PT, R27.reuse, R13, PT ;  /* 0x0000000d1b00720c */ /* 0x040fe20003f64070 */
[----:B------:R-:W-:Y:S01]  /*5be0*/  IMAD R17, R27, R6, R17 ;  /* 0x000000061b117224 */ /* 0x000fe200078e0211 */
[C---:B------:R-:W-:Y:S01]  /*5bf0*/  LOP3.LUT R10, R5.reuse, 0x80, RZ, 0xfc, !PT ;  /* 0x00000080050a7812 */ /* 0x040fe200078efcff */
[----:B-1----:R-:W-:Y:S01]  /*5c00*/  IMAD.MOV.U32 R3, RZ, RZ, R0 ;  /* 0x000000ffff037224 */ /* 0x002fe200078e0000 */
[----:B------:R-:W-:Y:S01]  /*5c10*/  LOP3.LUT R0, R5, 0x84, RZ, 0xfc, !PT ;  /* 0x0000008405007812 */ /* 0x000fe200078efcff */
[----:B------:R-:W-:-:S04]  /*5c20*/  IMAD.HI.U32 R8, R2, R16, RZ ;  /* 0x0000001002087227 */ /* 0x000fc800078e00ff */
[----:B------:R-:W-:Y:S01]  /*5c30*/  IMAD R15, R27, R9, R15 ;  /* 0x000000091b0f7224 */ /* 0x000fe200078e020f */
[----:B------:R-:W-:Y:S01]  /*5c40*/  LOP3.LUT R9, R5, 0x7c, RZ, 0xfc, !PT ;  /* 0x0000007c05097812 */ /* 0x000fe200078efcff */
[----:B------:R-:W-:Y:S02]  /*5c50*/  IMAD.MOV.U32 R18, RZ, RZ, R7 ;  /* 0x000000ffff127224 */ /* 0x000fe400078e0007 */
[----:B------:R-:W-:Y:S01]  /*5c60*/  @!P2 IMAD.MOV R3, RZ, RZ, -R3 ;  /* 0x000000ffff03a224 */ /* 0x000fe200078e0a03 */
[C---:B------:R-:W-:Y:S01]  /*5c70*/  ISETP.GT.U32.AND P2, PT, R27.reuse, R17, PT ;  /* 0x000000111b00720c */ /* 0x040fe20003f44070 */
[----:B------:R-:W-:Y:S02]  /*5c80*/  IMAD.MOV R8, RZ, RZ, -R8 ;  /* 0x000000ffff087224 */ /* 0x000fe400078e0a08 */
[----:B------:R-:W-:Y:S01]  /*5c90*/  @!P1 IMAD.MOV R18, RZ, RZ, -R18 ;  /* 0x000000ffff129224 */ /* 0x000fe200078e0a12 */
[----:B------:R-:W-:Y:S01]  /*5ca0*/  ISETP.GT.U32.AND P1, PT, R27, R15, PT ;  /* 0x0000000f1b00720c */ /* 0x000fe20003f24070 */
[----:B------:R-:W-:-:S03]  /*5cb0*/  IMAD.HI.U32 R6, R2, R12, RZ ;  /* 0x0000000c02067227 */ /* 0x000fc600078e00ff */
[----:B------:R0:W-:Y:S01]  /*5cc0*/  STL [R1+0x60], R18 ;  /* 0x0000601201007387 */ /* 0x0001e20000100800 */
[----:B------:R-:W-:Y:S01]  /*5cd0*/  IMAD R16, R27, R8, R16 ;  /* 0x000000081b107224 */ /* 0x000fe200078e0210 */
[----:B------:R-:W-:Y:S01]  /*5ce0*/  IABS R8, R10 ;  /* 0x0000000a00087213 */ /* 0x000fe20000000000 */
[----:B------:R-:W-:Y:S01]  /*5cf0*/  IMAD.MOV R6, RZ, RZ, -R6 ;  /* 0x000000ffff067224 */ /* 0x000fe200078e0a06 */
[----:B------:R1:W-:Y:S01]  /*5d00*/  STL [R1+0x5c], R3 ;  /* 0x00005c0301007387 */ /* 0x0003e20000100800 */
[----:B------:R-:W-:Y:S01]  /*5d10*/  @!P3 IMAD.IADD R13, R13, 0x1, -R27 ;  /* 0x000000010d0db824 */ /* 0x000fe200078e0a1b */
[----:B------:R-:W-:Y:S01]  /*5d20*/  ISETP.GT.U32.AND P3, PT, R27, R16, PT ;  /* 0x000000101b00720c */ /* 0x000fe20003f64070 */
[----:B------:R-:W-:Y:S01]  /*5d30*/  IMAD.HI.U32 R7, R2, R11, RZ ;  /* 0x0000000b02077227 */ /* 0x000fe200078e00ff */
[----:B0-----:R-:W-:-:S03]  /*5d40*/  IABS R18, R9 ;  /* 0x0000000900127213 */ /* 0x001fc60000000000 */
[----:B------:R-:W-:Y:S01]  /*5d50*/  IMAD R12, R27, R6, R12 ;  /* 0x000000061b0c7224 */ /* 0x000fe200078e020c */
[----:B------:R-:W-:Y:S01]  /*5d60*/  IABS R6, R0 ;  /* 0x0000000000067213 */ /* 0x000fe20000000000 */
[----:B------:R-:W-:Y:S02]  /*5d70*/  @!P2 IMAD.IADD R17, R17, 0x1, -R27 ;  /* 0x000000011111a824 */ /* 0x000fe400078e0a1b */
[----:B-1----:R-:W-:Y:S02]  /*5d80*/  IMAD.MOV.U32 R3, RZ, RZ, R13 ;  /* 0x000000ffff037224 */ /* 0x002fe400078e000d */
[----:B------:R-:W-:Y:S02]  /*5d90*/  IMAD.MOV R7, RZ, RZ, -R7 ;  /* 0x000000ffff077224 */ /* 0x000fe400078e0a07 */
[----:B------:R-:W-:Y:S01]  /*5da0*/  @!P1 IMAD.IADD R15, R15, 0x1, -R27 ;  /* 0x000000010f0f9824 */ /* 0x000fe200078e0a1b */
[C---:B------:R-:W-:Y:S01]  /*5db0*/  ISETP.GT.U32.AND P1, PT, R27.reuse, R12, PT ;  /* 0x0000000c1b00720c */ /* 0x040fe20003f24070 */
[----:B------:R-:W-:Y:S01]  /*5dc0*/  @!P4 IMAD.MOV R3, RZ, RZ, -R3 ;  /* 0x000000ffff03c224 */ /* 0x000fe200078e0a03 */
[C---:B------:R-:W-:Y:S01]  /*5dd0*/  ISETP.GT.U32.AND P4, PT, R27.reuse, R17, PT ;  /* 0x000000111b00720c */ /* 0x040fe20003f84070 */
[C---:B------:R-:W-:Y:S01]  /*5de0*/  IMAD R11, R27.reuse, R7, R11 ;  /* 0x000000071b0b7224 */ /* 0x040fe200078e020b */
[----:B------:R-:W-:Y:S01]  /*5df0*/  ISETP.GT.U32.AND P2, PT, R27, R15, PT ;  /* 0x0000000f1b00720c */ /* 0x000fe20003f44070 */
[----:B------:R-:W-:Y:S01]  /*5e00*/  IMAD.HI.U32 R7, R2, R6, RZ ;  /* 0x0000000602077227 */ /* 0x000fe200078e00ff */
[----:B------:R0:W-:Y:S03]  /*5e10*/  STL [R1+0x58], R3 ;  /* 0x0000580301007387 */ /* 0x0001e60000100800 */
[----:B------:R-:W-:-:S02]  /*5e20*/  IMAD.MOV R7, RZ, RZ, -R7 ;  /* 0x000000ffff077224 */ /* 0x000fc400078e0a07 */
[--C-:B------:R-:W-:Y:S02]  /*5e30*/  @!P3 IMAD.IADD R16, R16, 0x1, -R27.reuse ;  /* 0x000000011010b824 */ /* 0x100fe400078e0a1b */
[----:B------:R-:W-:Y:S01]  /*5e40*/  IMAD R6, R27, R7, R6 ;  /* 0x000000071b067224 */ /* 0x000fe200078e0206 */
[----:B------:R-:W-:Y:S01]  /*5e50*/  LOP3.LUT R7, R5, 0x78, RZ, 0xfc, !PT ;  /* 0x0000007805077812 */ /* 0x000fe200078efcff */
[--C-:B------:R-:W-:Y:S01]  /*5e60*/  @!P1 IMAD.IADD R12, R12, 0x1, -R27.reuse ;  /* 0x000000010c0c9824 */ /* 0x100fe200078e0a1b */
[----:B------:R-:W-:Y:S01]  /*5e70*/  ISETP.GT.U32.AND P3, PT, R27, R16, PT ;  /* 0x000000101b00720c */ /* 0x000fe20003f64070 */
[----:B------:R-:W-:Y:S01]  /*5e80*/  @!P4 IMAD.IADD R17, R17, 0x1, -R27 ;  /* 0x000000011111c824 */ /* 0x000fe200078e0a1b */
[C---:B------:R-:W-:Y:S01]  /*5e90*/  ISETP.GT.U32.AND P4, PT, R27.reuse, R6, PT ;  /* 0x000000061b00720c */ /* 0x040fe20003f84070 */
[----:B------:R-:W-:Y:S01]  /*5ea0*/  IMAD.HI.U32 R13, R2, R8, RZ ;  /* 0x00000008020d7227 */ /* 0x000fe200078e00ff */
[----:B------:R-:W-:-:S03]  /*5eb0*/  ISETP.GT.U32.AND P1, PT, R27, R12, PT ;  /* 0x0000000c1b00720c */ /* 0x000fc60003f24070 */
[----:B------:R-:W-:Y:S01]  /*5ec0*/  @!P2 IMAD.IADD R15, R15, 0x1, -R27 ;  /* 0x000000010f0fa824 */ /* 0x000fe200078e0a1b */
[----:B------:R-:W-:Y:S01]  /*5ed0*/  ISETP.GT.U32.AND P2, PT, R27, R11, PT ;  /* 0x0000000b1b00720c */ /* 0x000fe20003f44070 */
[----:B------:R-:W-:Y:S02]  /*5ee0*/  IMAD.MOV R13, RZ, RZ, -R13 ;  /* 0x000000ffff0d7224 */ /* 0x000fe400078e0a0d */
[----:B------:R-:W-:Y:S02]  /*5ef0*/  IMAD.MOV.U32 R20, RZ, RZ, R15 ;  /* 0x000000ffff147224 */ /* 0x000fe400078e000f */
[----:B------:R-:W-:Y:S01]  /*5f00*/  @!P3 IMAD.IADD R16, R16, 0x1, -R27 ;  /* 0x000000011010b824 */ /* 0x000fe200078e0a1b */
[----:B------:R-:W-:Y:S01]  /*5f10*/  ISETP.GE.AND P3, PT, R4, RZ, PT ;  /* 0x000000ff0400720c */ /* 0x000fe20003f66270 */
[----:B0-----:R-:W-:Y:S01]  /*5f20*/  IMAD.MOV.U32 R3, RZ, RZ, R17 ;  /* 0x000000ffff037224 */ /* 0x001fe200078e0011 */
[----:B------:R-:W-:Y:S01]  /*5f30*/  LOP3.LUT R17, R5, 0x3c, RZ, 0xfc, !PT ;  /* 0x0000003c05117812 */ /* 0x000fe200078efcff */
[----:B------:R-:W-:Y:S01]  /*5f40*/  IMAD R4, R27, R13, R8 ;  /* 0x0000000d1b047224 */ /* 0x000fe200078e0208 */
[----:B------:R-:W-:Y:S01]  /*5f50*/  IABS R13, R7 ;  /* 0x00000007000d7213 */ /* 0x000fe20000000000 */
[----:B------:R-:W-:Y:S01]  /*5f60*/  @!P4 IMAD.IADD R6, R6, 0x1, -R27 ;  /* 0x000000010606c824 */ /* 0x000fe200078e0a1b */
[----:B------:R-:W-:Y:S01]  /*5f70*/  ISETP.GE.AND P4, PT, R0, RZ, PT ;  /* 0x000000ff0000720c */ /* 0x000fe20003f86270 */
[----:B------:R-:W-:Y:S01]  /*5f80*/  @!P5 IMAD.MOV R20, RZ, RZ, -R20 ;  /* 0x000000ffff14d224 */ /* 0x000fe200078e0a14 */
[----:B------:R-:W-:Y:S01]  /*5f90*/  LOP3.LUT R8, R5, 0x74, RZ, 0xfc, !PT ;  /* 0x0000007405087812 */ /* 0x000fe200078efcff */
[----:B------:R-:W-:Y:S01]  /*5fa0*/  @!P0 IMAD.MOV R3, RZ, RZ, -R3 ;  /* 0x000000ffff038224 */ /* 0x000fe200078e0a03 */
[C---:B------:R-:W-:Y:S01]  /*5fb0*/  ISETP.GT.U32.AND P0, PT, R27.reuse, R6, PT ;  /* 0x000000061b00720c */ /* 0x040fe20003f04070 */
[----:B------:R-:W-:Y:S01]  /*5fc0*/  @!P1 IMAD.IADD R12, R12, 0x1, -R27 ;  /* 0x000000010c0c9824 */ /* 0x000fe200078e0a1b */
[----:B------:R0:W-:Y:S01]  /*5fd0*/  STL [R1+0x50], R20 ;  /* 0x0000501401007387 */ /* 0x0001e20000100800 */
[----:B------:R-:W-:Y:S01]  /*5fe0*/  IMAD.HI.U32 R15, R2, R13, RZ ;  /* 0x0000000d020f7227 */ /* 0x000fe200078e00ff */
[----:B------:R-:W-:-:S02]  /*5ff0*/  ISETP.GT.U32.AND P1, PT, R27, R4, PT ;  /* 0x000000041b00720c */ /* 0x000fc40003f24070 */
[----:B------:R1:W-:Y:S01]  /*6000*/  STL [R1+0x4c], R3 ;  /* 0x00004c0301007387 */ /* 0x0003e20000100800 */
[----:B------:R-:W-:Y:S01]  /*6010*/  IMAD.MOV R15, RZ, RZ, -R15 ;  /* 0x000000ffff0f7224 */ /* 0x000fe200078e0a0f */
[----:B------:R-:W-:Y:S01]  /*6020*/  IABS R25, R17 ;  /* 0x0000001100197213 */ /* 0x000fe20000000000 */
[----:B------:R-:W-:Y:S01]  /*6030*/  IMAD.HI.U32 R19, R2, R18, RZ ;  /* 0x0000001202137227 */ /* 0x000fe200078e00ff */
[----:B0-----:R-:W-:-:S03]  /*6040*/  LOP3.LUT R20, R5, 0x48, RZ, 0xfc, !PT ;  /* 0x0000004805147812 */ /* 0x001fc600078efcff */
[--C-:B------:R-:W-:Y:S02]  /*6050*/  @!P0 IMAD.IADD R6, R6, 0x1, -R27.reuse ;  /* 0x0000000106068824 */ /* 0x100fe400078e0a1b */
[----:B------:R-:W-:Y:S01]  /*6060*/  @!P2 IMAD.IADD R11, R11, 0x1, -R27 ;  /* 0x000000010b0ba824 */ /* 0x000fe200078e0a1b */
[----:B------:R-:W-:Y:S01]  /*6070*/  ISETP.GE.AND P2, PT, R14, RZ, PT ;  /* 0x000000ff0e00720c */ /* 0x000fe20003f46270 */
[----:B-1----:R-:W-:Y:S01]  /*6080*/  IMAD.MOV.U32 R3, RZ, RZ, R12 ;  /* 0x000000ffff037224 */ /* 0x002fe200078e000c */
[----:B------:R-:W-:Y:S01]  /*6090*/  IABS R14, R8 ;  /* 0x00000008000e7213 */ /* 0x000fe20000000000 */
[----:B------:R-:W-:Y:S02]  /*60a0*/  IMAD.MOV R19, RZ, RZ, -R19 ;  /* 0x000000ffff137224 */ /* 0x000fe400078e0a13 */
[----:B------:R-:W-:Y:S01]  /*60b0*/  @!P3 IMAD.MOV R3, RZ, RZ, -R3 ;  /* 0x000000ffff03b224 */ /* 0x000fe200078e0a03 */
[----:B------:R-:W-:Y:S01]  /*60c0*/  ISETP.GE.AND P3, PT, R10, RZ, PT ;  /* 0x000000ff0a00720c */ /* 0x000fe20003f66270 */
[----:B------:R-:W-:-:S02]  /*60d0*/  IMAD R10, R27, R15, R13 ;  /* 0x0000000f1b0a7224 */ /* 0x000fc400078e020d */
[----:B------:R-:W-:Y:S01]  /*60e0*/  @!P1 IMAD.IADD R4, R4, 0x1, -R27 ;  /* 0x0000000104049824 */ /* 0x000fe200078e0a1b */
[C---:B------:R-:W-:Y:S01]  /*60f0*/  ISETP.GT.U32.AND P1, PT, R27.reuse, R11, PT ;  /* 0x0000000b1b00720c */ /* 0x040fe20003f24070 */
[C---:B------:R-:W-:Y:S01]  /*6100*/  IMAD R0, R27.reuse, R19, R18 ;  /* 0x000000131b007224 */ /* 0x040fe200078e0212 */
[C---:B------:R-:W-:Y:S01]  /*6110*/  ISETP.GT.U32.AND P0, PT, R27.reuse, R10, PT ;  /* 0x0000000a1b00720c */ /* 0x040fe20003f04070 */
[----:B------:R-:W-:Y:S01]  /*6120*/  @!P6 IMAD.MOV R16, RZ, RZ, -R16 ;  /* 0x000000ffff10e224 */ /* 0x000fe200078e0a10 */
[C---:B------:R-:W-:Y:S01]  /*6130*/  ISETP.GT.U32.AND P5, PT, R27.reuse, R4, PT ;  /* 0x000000041b00720c */ /* 0x040fe20003fa4070 */
[----:B------:R-:W-:Y:S01]  /*6140*/  @!P4 IMAD.MOV R6, RZ, RZ, -R6 ;  /* 0x000000ffff06c224 */ /* 0x000fe200078e0a06 */
[----:B------:R-:W-:Y:S01]  /*6150*/  ISETP.GT.U32.AND P6, PT, R27, R0, PT ;  /* 0x000000001b00720c */ /* 0x000fe20003fc4070 */
[----:B------:R-:W-:Y:S01]  /*6160*/  IMAD.HI.U32 R12, R2, R14, RZ ;  /* 0x0000000e020c7227 */ /* 0x000fe200078e00ff */
[----:B------:R-:W-:Y:S01]  /*6170*/  STL [R1+0x44], R16 ;  /* 0x0000441001007387 */ /* 0x000fe20000100800 */
[----:B------:R-:W-:-:S02]  /*6180*/  IABS R19, R21 ;  /* 0x0000001500137213 */ /* 0x000fc40000000000 */
[----:B------:R-:W-:Y:S01]  /*6190*/  IMAD.MOV R12, RZ, RZ, -R12 ;  /* 0x000000ffff0c7224 */ /* 0x000fe200078e0a0c */
[----:B------:R0:W-:Y:S01]  /*61a0*/  STL [R1+0x34], R3 ;  /* 0x0000340301007387 */ /* 0x0001e20000100800 */
[--C-:B------:R-:W-:Y:S01]  /*61b0*/  @!P1 IMAD.IADD R11, R11, 0x1, -R27.reuse ;  /* 0x000000010b0b9824 */ /* 0x100fe200078e0a1b */
[----:B------:R-:W-:Y:S01]  /*61c0*/  ISETP.GE.AND P1, PT, R9, RZ, PT ;  /* 0x000000ff0900720c */ /* 0x000fe20003f26270 */
[--C-:B------:R-:W-:Y:S01]  /*61d0*/  @!P0 IMAD.IADD R10, R10, 0x1, -R27.reuse ;  /* 0x000000010a0a8824 */ /* 0x100fe200078e0a1b */
[----:B------:R-:W-:Y:S01]  /*61e0*/  LOP3.LUT R9, R5, 0x60, RZ, 0xfc, !PT ;  /* 0x0000006005097812 */ /* 0x000fe200078efcff */
[C---:B------:R-:W-:Y:S02]  /*61f0*/  IMAD R14, R27.reuse, R12, R14 ;  /* 0x0000000c1b0e7224 */ /* 0x040fe400078e020e */
[--C-:B------:R-:W-:Y:S01]  /*6200*/  @!P6 IMAD.IADD R0, R0, 0x1, -R27.reuse ;  /* 0x000000010000e824 */ /* 0x100fe200078e0a1b */
[----:B------:R-:W-:Y:S01]  /*6210*/  ISETP.GT.U32.AND P4, PT, R27, R10, PT ;  /* 0x0000000a1b00720c */ /* 0x000fe20003f84070 */
[----:B------:R-:W-:Y:S01]  /*6220*/  @!P5 IMAD.IADD R4, R4, 0x1, -R27 ;  /* 0x000000010404d824 */ /* 0x000fe200078e0a1b */
[----:B------:R-:W-:Y:S01]  /*6230*/  ISETP.GE.AND P5, PT, R7, RZ, PT ;  /* 0x000000ff0700720c */ /* 0x000fe20003fa6270 */
[----:B0-----:R-:W-:Y:S01]  /*6240*/  IMAD.MOV.U32 R3, RZ, RZ, R11 ;  /* 0x000000ffff037224 */ /* 0x001fe200078e000b */
[----:B------:R-:W-:-:S02]  /*6250*/  ISETP.GT.U32.AND P6, PT, R27, R0, PT ;  /* 0x000000001b00720c */ /* 0x000fc40003fc4070 */
[C---:B------:R-:W-:Y:S01]  /*6260*/  LOP3.LUT R7, R5.reuse, 0x6c, RZ, 0xfc, !PT ;  /* 0x0000006c05077812 */ /* 0x040fe200078efcff */
[----:B------:R-:W-:Y:S01]  /*6270*/  @!P2 IMAD.MOV R3, RZ, RZ, -R3 ;  /* 0x000000ffff03a224 */ /* 0x000fe200078e0a03 */
[----:B------:R-:W-:Y:S02]  /*6280*/  ISETP.GE.AND P2, PT, R8, RZ, PT ;  /* 0x000000ff0800720c */ /* 0x000fe40003f46270 */
[----:B------:R-:W-:Y:S02]  /*6290*/  LOP3.LUT R8, R5, 0x70, RZ, 0xfc, !PT ;  /* 0x0000007005087812 */ /* 0x000fe400078efcff */
[----:B------:R0:W-:Y:S01]  /*62a0*/  STL [R1+0x30], R3 ;  /* 0x0000300301007387 */ /* 0x0001e20000100800 */
[--C-:B------:R-:W-:Y:S01]  /*62b0*/  @!P4 IMAD.IADD R10, R10, 0x1, -R27.reuse ;  /* 0x000000010a0ac824 */ /* 0x100fe200078e0a1b */
[----:B------:R-:W-:Y:S02]  /*62c0*/  IABS R16, R8 ;  /* 0x0000000800107213 */ /* 0x000fe40000000000 */
[----:B------:R-:W-:Y:S01]  /*62d0*/  ISETP.GT.U32.AND P4, PT, R27, R14, PT ;  /* 0x0000000e1b00720c */ /* 0x000fe20003f84070 */
[----:B------:R-:W-:Y:S01]  /*62e0*/  @!P6 IMAD.IADD R0, R0, 0x1, -R27 ;  /* 0x000000010000e824 */ /* 0x000fe200078e0a1b */
[----:B------:R1:W-:Y:S01]  /*62f0*/  STL [R1+0x2c], R6 ;  /* 0x00002c0601007387 */ /* 0x0003e20000100800 */
[----:B------:R-:W-:Y:S01]  /*6300*/  IMAD.HI.U32 R12, R2, R16, RZ ;  /* 0x00000010020c7227 */ /* 0x000fe200078e00ff */
[----:B------:R-:W-:-:S02]  /*6310*/  ISETP.GE.AND P6, PT, R29, RZ, PT ;  /* 0x000000ff1d00720c */ /* 0x000fc40003fc6270 */
[----:B------:R-:W-:Y:S01]  /*6320*/  IABS R29, R29 ;  /* 0x0000001d001d7213 */ /* 0x000fe20000000000 */
[----:B0-----:R-:W-:Y:S01]  /*6330*/  IMAD.MOV.U32 R3, RZ, RZ, R4 ;  /* 0x000000ffff037224 */ /* 0x001fe200078e0004 */
[----:B------:R-:W-:Y:S01]  /*6340*/  ISETP.GE.AND P0, PT, R8, RZ, PT ;  /* 0x000000ff0800720c */ /* 0x000fe20003f06270 */
[----:B------:R-:W-:Y:S01]  /*6350*/  IMAD.MOV R12, RZ, RZ, -R12 ;  /* 0x000000ffff0c7224 */ /* 0x000fe200078e0a0c */
[----:B------:R-:W-:Y:S01]  /*6360*/  IABS R8, R9 ;  /* 0x0000000900087213 */ /* 0x000fe20000000000 */
[----:B------:R-:W-:Y:S01]  /*6370*/  @!P3 IMAD.MOV R3, RZ, RZ, -R3 ;  /* 0x000000ffff03b224 */ /* 0x000fe200078e0a03 */
[----:B-1----:R-:W-:Y:S01]  /*6380*/  IABS R6, R7 ;  /* 0x0000000700067213 */ /* 0x002fe20000000000 */
[----:B------:R-:W-:Y:S01]  /*6390*/  IMAD R16, R27, R12, R16 ;  /* 0x0000000c1b107224 */ /* 0x000fe200078e0210 */
[----:B------:R-:W-:Y:S01]  /*63a0*/  ISETP.GE.AND P3, PT, R7, RZ, PT ;  /* 0x000000ff0700720c */ /* 0x000fe20003f66270 */
[----:B------:R-:W-:Y:S01]  /*63b0*/  @!P4 IMAD.IADD R14, R14, 0x1, -R27 ;  /* 0x000000010e0ec824 */ /* 0x000fe200078e0a1b */
[----:B------:R0:W-:Y:S01]  /*63c0*/  STL [R1+0x28], R3 ;  /* 0x0000280301007387 */ /* 0x0001e20000100800 */
[----:B------:R-:W-:Y:S01]  /*63d0*/  LOP3.LUT R7, R5, 0x64, RZ, 0xfc, !PT ;  /* 0x0000006405077812 */ /* 0x000fe200078efcff */
[----:B------:R-:W-:-:S02]  /*63e0*/  IMAD.HI.U32 R4, R2, R29, RZ ;  /* 0x0000001d02047227 */ /* 0x000fc400078e00ff */
[----:B------:R-:W-:Y:S02]  /*63f0*/  ISETP.GT.U32.AND P4, PT, R27, R14, PT ;  /* 0x0000000e1b00720c */ /* 0x000fe40003f84070 */
[----:B------:R-:W-:Y:S01]  /*6400*/  IMAD.HI.U32 R11, R2, R6, RZ ;  /* 0x00000006020b7227 */ /* 0x000fe200078e00ff */
[----:B------:R-:W-:-:S03]  /*6410*/  IABS R28, R7 ;  /* 0x00000007001c7213 */ /* 0x000fc60000000000 */
[----:B0-----:R-:W-:Y:S02]  /*6420*/  IMAD.MOV.U32 R3, RZ, RZ, R0 ;  /* 0x000000ffff037224 */ /* 0x001fe400078e0000 */
[----:B------:R-:W-:Y:S02]  /*6430*/  IMAD.MOV R4, RZ, RZ, -R4 ;  /* 0x000000ffff047224 */ /* 0x000fe400078e0a04 */
[----:B------:R-:W-:Y:S01]  /*6440*/  @!P1 IMAD.MOV R3, RZ, RZ, -R3 ;  /* 0x000000ffff039224 */ /* 0x000fe200078e0a03 */
[C---:B------:R-:W-:Y:S01]  /*6450*/  ISETP.GT.U32.AND P1, PT, R27.reuse, R16, PT ;  /* 0x000000101b00720c */ /* 0x040fe20003f24070 */
[----:B------:R-:W-:Y:S02]  /*6460*/  IMAD.MOV R11, RZ, RZ, -R11 ;  /* 0x000000ffff0b7224 */ /* 0x000fe400078e0a0b */
[C---:B------:R-:W-:Y:S01]  /*6470*/  IMAD R29, R27.reuse, R4, R29 ;  /* 0x000000041b1d7224 */ /* 0x040fe200078e021d */
[----:B------:R0:W-:Y:S01]  /*6480*/  STL [R1+0x24], R3 ;  /* 0x0000240301007387 */ /* 0x0001e20000100800 */
[----:B------:R-:W-:Y:S01]  /*6490*/  IMAD R6, R27, R11, R6 ;  /* 0x0000000b1b067224 */ /* 0x000fe200078e0206 */
[----:B------:R-:W-:Y:S01]  /*64a0*/  LOP3.LUT R11, R5, 0x5c, RZ, 0xfc, !PT ;  /* 0x0000005c050b7812 */ /* 0x000fe200078efcff */
[----:B------:R-:W-:-:S04]  /*64b0*/  IMAD.HI.U32 R4, R2, R28, RZ ;  /* 0x0000001c02047227 */ /* 0x000fc800078e00ff */
[----:B------:R-:W-:Y:S02]  /*64c0*/  IMAD.MOV R4, RZ, RZ, -R4 ;  /* 0x000000ffff047224 */ /* 0x000fe400078e0a04 */
[--C-:B------:R-:W-:Y:S01]  /*64d0*/  @!P4 IMAD.IADD R14, R14, 0x1, -R27.reuse ;  /* 0x000000010e0ec824 */ /* 0x100fe200078e0a1b */
[C---:B------:R-:W-:Y:S01]  /*64e0*/  ISETP.GT.U32.AND P4, PT, R27.reuse, R29, PT ;  /* 0x0000001d1b00720c */ /* 0x040fe20003f84070 */
[----:B0-----:R-:W-:Y:S01]  /*64f0*/  IMAD.MOV.U32 R3, RZ, RZ, R10 ;  /* 0x000000ffff037224 */ /* 0x001fe200078e000a */
[----:B------:R-:W-:Y:S01]  /*6500*/  IABS R10, R11 ;  /* 0x0000000b000a7213 */ /* 0x000fe20000000000 */
[----:B------:R-:W-:Y:S02]  /*6510*/  @!P1 IMAD.IADD R16, R16, 0x1, -R27 ;  /* 0x0000000110109824 */ /* 0x000fe400078e0a1b */
[----:B------:R-:W-:Y:S01]  /*6520*/  @!P5 IMAD.MOV R3, RZ, RZ, -R3 ;  /* 0x000000ffff03d224 */ /* 0x000fe200078e0a03 */
[C---:B------:R-:W-:Y:S01]  /*6530*/  ISETP.GT.U32.AND P5, PT, R27.reuse, R6, PT ;  /* 0x000000061b00720c */ /* 0x040fe20003fa4070 */
[C---:B------:R-:W-:Y:S01]  /*6540*/  IMAD R28, R27.reuse, R4, R28 ;  /* 0x000000041b1c7224 */ /* 0x040fe200078e021c */
[----:B------:R-:W-:Y:S01]  /*6550*/  ISETP.GT.U32.AND P1, PT, R27, R16, PT ;  /* 0x000000101b00720c */ /* 0x000fe20003f24070 */
[----:B------:R-:W-:Y:S01]  /*6560*/  IMAD.HI.U32 R0, R2, R8, RZ ;  /* 0x0000000802007227 */ /* 0x000fe200078e00ff */
[----:B------:R0:W-:Y:S01]  /*6570*/  STL [R1+0x20], R3 ;  /* 0x0000200301007387 */ /* 0x0001e20000100800 */
[----:B------:R-:W-:-:S02]  /*6580*/  LOP3.LUT R4, R5, 0x54, RZ, 0xfc, !PT ;  /* 0x0000005405047812 */ /* 0x000fc400078efcff */
[----:B------:R-:W-:Y:S02]  /*6590*/  IMAD.MOV R0, RZ, RZ, -R0 ;  /* 0x000000ffff007224 */ /* 0x000fe400078e0a00 */
[----:B------:R-:W-:-:S04]  /*65a0*/  IMAD.HI.U32 R13, R2, R10, RZ ;  /* 0x0000000a020d7227 */ /* 0x000fc800078e00ff */
[--C-:B------:R-:W-:Y:S02]  /*65b0*/  @!P5 IMAD.IADD R6, R6, 0x1, -R27.reuse ;  /* 0x000000010606d824 */ /* 0x100fe400078e0a1b */
[----:B0-----:R-:W-:Y:S01]  /*65c0*/  IMAD.MOV.U32 R3, RZ, RZ, R14 ;  /* 0x000000ffff037224 */ /* 0x001fe200078e000e */
[----:B------:R-:W-:Y:S01]  /*65d0*/  IABS R14, R4 ;  /* 0x00000004000e7213 */ /* 0x000fe20000000000 */
[----:B------:R-:W-:Y:S01]  /*65e0*/  @!P1 IMAD.IADD R16, R16, 0x1, -R27 ;  /* 0x0000000110109824 */ /* 0x000fe200078e0a1b */
[C---:B------:R-:W-:Y:S01]  /*65f0*/  ISETP.GT.U32.AND P5, PT, R27.reuse, R6, PT ;  /* 0x000000061b00720c */ /* 0x040fe20003fa4070 */
[----:B------:R-:W-:Y:S01]  /*6600*/  @!P2 IMAD.MOV R3, RZ, RZ, -R3 ;  /* 0x000000ffff03a224 */ /* 0x000fe200078e0a03 */
[C---:B------:R-:W-:Y:S01]  /*6610*/  ISETP.GT.U32.AND P2, PT, R27.reuse, R28, PT ;  /* 0x0000001c1b00720c */ /* 0x040fe20003f44070 */
[----:B------:R-:W-:Y:S01]  /*6620*/  IMAD R8, R27, R0, R8 ;  /* 0x000000001b087224 */ /* 0x000fe200078e0208 */
[----:B------:R-:W-:Y:S01]  /*6630*/  LOP3.LUT R0, R5, 0x58, RZ, 0xfc, !PT ;  /* 0x0000005805007812 */ /* 0x000fe200078efcff */
[----:B------:R-:W-:Y:S01]  /*6640*/  IMAD.MOV R13, RZ, RZ, -R13 ;  /* 0x000000ffff0d7224 */ /* 0x000fe200078e0a0d */
[----:B------:R0:W-:Y:S01]  /*6650*/  STL [R1+0x18], R3 ;  /* 0x0000180301007387 */ /* 0x0001e20000100800 */
[----:B------:R-:W-:Y:S01]  /*6660*/  @!P4 IMAD.IADD R29, R29, 0x1, -R27 ;  /* 0x000000011d1dc824 */ /* 0x000fe200078e0a1b */
[----:B------:R-:W-:Y:S01]  /*6670*/  IABS R12, R0 ;  /* 0x00000000000c7213 */ /* 0x000fe20000000000 */
[C---:B------:R-:W-:Y:S01]  /*6680*/  IMAD R10, R27.reuse, R13, R10 ;  /* 0x0000000d1b0a7224 */ /* 0x040fe200078e020a */
[C---:B------:R-:W-:Y:S01]  /*6690*/  ISETP.GT.U32.AND P1, PT, R27.reuse, R8, PT ;  /* 0x000000081b00720c */ /* 0x040fe20003f24070 */
[----:B------:R-:W-:Y:S01]  /*66a0*/  IMAD.HI.U32 R15, R2, R14, RZ ;  /* 0x0000000e020f7227 */ /* 0x000fe200078e00ff */
[----:B------:R-:W-:-:S03]  /*66b0*/  ISETP.GT.U32.AND P4, PT, R27, R29, PT ;  /* 0x0000001d1b00720c */ /* 0x000fc60003f84070 */
[--C-:B------:R-:W-:Y:S01]  /*66c0*/  @!P2 IMAD.IADD R28, R28, 0x1, -R27.reuse ;  /* 0x000000011c1ca824 */ /* 0x100fe200078e0a1b */
[----:B------:R-:W-:Y:S01]  /*66d0*/  ISETP.GE.AND P2, PT, R7, RZ, PT ;  /* 0x000000ff0700720c */ /* 0x000fe20003f46270 */
        /* <DEDUP_REMOVED lines=10> */
[----:B------:R-:W-:Y:S02]  /*6780*/  IMAD R14, R27, R15, R14 ;  /* 0x0000000f1b0e7224 */ /* 0x000fe400078e020e */
[--C-:B------:R-:W-:Y:S01]  /*6790*/  @!P1 IMAD.IADD R8, R8, 0x1, -R27.reuse ;  /* 0x0000000108089824 */ /* 0x100fe200078e0a1b */
[----:B------:R-:W-:Y:S01]  /*67a0*/  ISETP.GE.AND P1, PT, R11, RZ, PT ;  /* 0x000000ff0b00720c */ /* 0x000fe20003f26270 */
[----:B------:R-:W-:Y:S02]  /*67b0*/  @!P0 IMAD.IADD R28, R28, 0x1, -R27 ;  /* 0x000000011c1c8824 */ /* 0x000fe400078e0a1b */
[----:B------:R-:W-:-:S02]  /*67c0*/  IMAD R12, R27, R13, R12 ;  /* 0x0000000d1b0c7224 */ /* 0x000fc400078e020c */
[----:B------:R-:W-:Y:S01]  /*67d0*/  @!P2 IMAD.MOV R28, RZ, RZ, -R28 ;  /* 0x000000ffff1ca224 */ /* 0x000fe200078e0a1c */
[C---:B------:R-:W-:Y:S01]  /*67e0*/  ISETP.GT.U32.AND P2, PT, R27.reuse, R14, PT ;  /* 0x0000000e1b00720c */ /* 0x040fe20003f44070 */
[--C-:B------:R-:W-:Y:S01]  /*67f0*/  @!P5 IMAD.IADD R10, R10, 0x1, -R27.reuse ;  /* 0x000000010a0ad824 */ /* 0x100fe200078e0a1b */
[----:B------:R-:W-:Y:S01]  /*6800*/  ISETP.GT.U32.AND P5, PT, R27, R8, PT ;  /* 0x000000081b00720c */ /* 0x000fe20003fa4070 */
[----:B------:R-:W-:Y:S01]  /*6810*/  @!P4 IMAD.IADD R29, R29, 0x1, -R27 ;  /* 0x000000011d1dc824 */ /* 0x000fe200078e0a1b */
[----:B------:R-:W-:Y:S01]  /*6820*/  ISETP.GT.U32.AND P0, PT, R27, R12, PT ;  /* 0x0000000c1b00720c */ /* 0x000fe20003f04070 */
[----:B0-----:R-:W-:Y:S01]  /*6830*/  IMAD.MOV.U32 R3, RZ, RZ, R6 ;  /* 0x000000ffff037224 */ /* 0x001fe200078e0006 */
[----:B------:R-:W-:Y:S01]  /*6840*/  ISETP.GE.AND P4, PT, R9, RZ, PT ;  /* 0x000000ff0900720c */ /* 0x000fe20003f86270 */
[----:B------:R-:W-:Y:S01]  /*6850*/  @!P6 IMAD.MOV R29, RZ, RZ, -R29 ;  /* 0x000000ffff1de224 */ /* 0x000fe200078e0a1d */
[----:B------:R-:W-:Y:S01]  /*6860*/  LOP3.LUT R6, R5, 0x4c, RZ, 0xfc, !PT ;  /* 0x0000004c05067812 */ /* 0x000fe200078efcff */
[----:B------:R-:W-:Y:S01]  /*6870*/  @!P3 IMAD.MOV R3, RZ, RZ, -R3 ;  /* 0x000000ffff03b224 */ /* 0x000fe200078e0a03 */
[----:B------:R-:W-:-:S02]  /*6880*/  IABS R9, R7 ;  /* 0x0000000700097213 */ /* 0x000fc40000000000 */
[----:B------:R-:W-:Y:S01]  /*6890*/  IABS R18, R6 ;  /* 0x0000000600127213 */ /* 0x000fe20000000000 */
[--C-:B------:R-:W-:Y:S01]  /*68a0*/  @!P2 IMAD.IADD R14, R14, 0x1, -R27.reuse ;  /* 0x000000010e0ea824 */ /* 0x100fe200078e0a1b */
[----:B------:R-:W-:Y:S01]  /*68b0*/  ISETP.GE.AND P6, PT, R0, RZ, PT ;  /* 0x000000ff0000720c */ /* 0x000fe20003fc6270 */
[--C-:B------:R-:W-:Y:S01]  /*68c0*/  @!P5 IMAD.IADD R8, R8, 0x1, -R27.reuse ;  /* 0x000000010808d824 */ /* 0x100fe200078e0a1b */
[----:B------:R-:W-:Y:S01]  /*68d0*/  ISETP.GE.AND P5, PT, R4, RZ, PT ;  /* 0x000000ff0400720c */ /* 0x000fe20003fa6270 */
[----:B------:R-:W-:Y:S01]  /*68e0*/  @!P0 IMAD.IADD R12, R12, 0x1, -R27 ;  /* 0x000000010c0c8824 */ /* 0x000fe200078e0a1b */
[C---:B------:R-:W-:Y:S01]  /*68f0*/  ISETP.GT.U32.AND P2, PT, R27.reuse, R14, PT ;  /* 0x0000000e1b00720c */ /* 0x040fe20003f44070 */
[----:B------:R-:W-:Y:S01]  /*6900*/  @!P4 IMAD.MOV R8, RZ, RZ, -R8 ;  /* 0x000000ffff08c224 */ /* 0x000fe200078e0a08 */
[C---:B------:R-:W-:Y:S01]  /*6910*/  ISETP.GT.U32.AND P3, PT, R27.reuse, R10, PT ;  /* 0x0000000a1b00720c */ /* 0x040fe20003f64070 */
[----:B------:R-:W-:Y:S01]  /*6920*/  IMAD.HI.U32 R0, R2, R9, RZ ;  /* 0x0000000902007227 */ /* 0x000fe200078e00ff */
[----:B------:R-:W-:Y:S01]  /*6930*/  ISETP.GT.U32.AND P4, PT, R27, R12, PT ;  /* 0x0000000c1b00720c */ /* 0x000fe20003f84070 */
[----:B------:R0:W-:Y:S01]  /*6940*/  STL [R1], R3 ;  /* 0x0000000301007387 */ /* 0x0001e20000100800 */
[----:B------:R-:W-:Y:S01]  /*6950*/  ISETP.GE.AND P0, PT, R6, RZ, PT ;  /* 0x000000ff0600720c */ /* 0x000fe20003f06270 */
[----:B------:R-:W-:-:S02]  /*6960*/  IMAD.HI.U32 R4, R2, R18, RZ ;  /* 0x0000001202047227 */ /* 0x000fc400078e00ff */
[----:B------:R-:W-:Y:S02]  /*6970*/  STL [R1+0xb20], R29 ;  /* 0x000b201d01007387 */ /* 0x000fe40000100800 */
[----:B------:R-:W-:Y:S02]  /*6980*/  IMAD.MOV R0, RZ, RZ, -R0 ;  /* 0x000000ffff007224 */ /* 0x000fe400078e0a00 */
[----:B------:R-:W-:Y:S01]  /*6990*/  IMAD.MOV R4, RZ, RZ, -R4 ;  /* 0x000000ffff047224 */ /* 0x000fe200078e0a04 */
[----:B------:R-:W-:Y:S01]  /*69a0*/  STL [R1+0xb24], R28 ;  /* 0x000b241c01007387 */ /* 0x000fe20000100800 */
[----:B------:R-:W-:Y:S01]  /*69b0*/  IMAD R16, R27, R0, R9 ;  /* 0x000000001b107224 */ /* 0x000fe200078e0209 */
[----:B------:R-:W-:Y:S01]  /*69c0*/  LOP3.LUT R0, R5, 0x44, RZ, 0xfc, !PT ;  /* 0x0000004405007812 */ /* 0x000fe200078efcff */
[C---:B------:R-:W-:Y:S01]  /*69d0*/  IMAD R18, R27.reuse, R4, R18 ;  /* 0x000000041b127224 */ /* 0x040fe200078e0212 */
[----:B------:R1:W-:Y:S01]  /*69e0*/  STL [R1+0xb28], R8 ;  /* 0x000b280801007387 */ /* 0x0003e20000100800 */
[--C-:B------:R-:W-:Y:S01]  /*69f0*/  @!P2 IMAD.IADD R14, R14, 0x1, -R27.reuse ;  /* 0x000000010e0ea824 */ /* 0x100fe200078e0a1b */
[----:B------:R-:W-:Y:S01]  /*6a00*/  ISETP.GE.AND P2, PT, R0, RZ, PT ;  /* 0x000000ff0000720c */ /* 0x000fe20003f46270 */
[--C-:B------:R-:W-:Y:S01]  /*6a10*/  @!P4 IMAD.IADD R12, R12, 0x1, -R27.reuse ;  /* 0x000000010c0cc824 */ /* 0x100fe200078e0a1b */
[C---:B------:R-:W-:Y:S01]  /*6a20*/  ISETP.GT.U32.AND P4, PT, R27.reuse, R16, PT ;  /* 0x000000101b00720c */ /* 0x040fe20003f84070 */
[----:B------:R-:W-:Y:S01]  /*6a30*/  @!P5 IMAD.MOV R14, RZ, RZ, -R14 ;  /* 0x000000ffff0ed224 */ /* 0x000fe200078e0a0e */
[----:B------:R-:W-:Y:S01]  /*6a40*/  ISETP.GT.U32.AND P5, PT, R27, R18, PT ;  /* 0x000000121b00720c */ /* 0x000fe20003fa4070 */
[----:B------:R-:W-:Y:S01]  /*6a50*/  @!P3 IMAD.IADD R10, R10, 0x1, -R27 ;  /* 0x000000010a0ab824 */ /* 0x000fe200078e0a1b */
[----:B------:R-:W-:Y:S01]  /*6a60*/  IABS R22, R0 ;  /* 0x0000000000167213 */ /* 0x000fe20000000000 */
[----:B------:R-:W-:Y:S01]  /*6a70*/  @!P6 IMAD.MOV R12, RZ, RZ, -R12 ;  /* 0x000000ffff0ce224 */ /* 0x000fe200078e0a0c */
[----:B------:R-:W-:Y:S01]  /*6a80*/  ISETP.GE.AND P6, PT, R24, RZ, PT ;  /* 0x000000ff1800720c */ /* 0x000fe20003fc6270 */
[----:B------:R-:W-:Y:S01]  /*6a90*/  @!P1 IMAD.MOV R10, RZ, RZ, -R10 ;  /* 0x000000ffff0a9224 */ /* 0x000fe200078e0a0a */
[----:B------:R-:W-:Y:S01]  /*6aa0*/  ISETP.GE.AND P1, PT, R20, RZ, PT ;  /* 0x000000ff1400720c */ /* 0x000fe20003f26270 */
[----:B------:R-:W-:Y:S01]  /*6ab0*/  IMAD.HI.U32 R4, R2, R22, RZ ;  /* 0x0000001602047227 */ /* 0x000fe200078e00ff */
[----:B------:R-:W-:-:S02]  /*6ac0*/  IABS R20, R20 ;  /* 0x0000001400147213 */ /* 0x000fc40000000000 */
[----:B------:R-:W-:Y:S01]  /*6ad0*/  IABS R24, R24 ;  /* 0x0000001800187213 */ /* 0x000fe20000000000 */
[--C-:B------:R-:W-:Y:S01]  /*6ae0*/  @!P4 IMAD.IADD R16, R16, 0x1, -R27.reuse ;  /* 0x000000011010c824 */ /* 0x100fe200078e0a1b */
[----:B------:R-:W-:Y:S01]  /*6af0*/  ISETP.GE.AND P3, PT, R7, RZ, PT ;  /* 0x000000ff0700720c */ /* 0x000fe20003f66270 */
[----:B------:R-:W-:Y:S01]  /*6b00*/  @!P5 IMAD.IADD R18, R18, 0x1, -R27 ;  /* 0x000000011212d824 */ /* 0x000fe200078e0a1b */
[----:B------:R2:W-:Y:S01]  /*6b10*/  STL [R1+0xb2c], R10 ;  /* 0x000b2c0a01007387 */ /* 0x0005e20000100800 */
[C---:B------:R-:W-:Y:S01]  /*6b20*/  IMAD.HI.U32 R0, R2.reuse, R20, RZ ;  /* 0x0000001402007227 */ /* 0x040fe200078e00ff */
[C---:B------:R-:W-:Y:S02]  /*6b30*/  ISETP.GT.U32.AND P4, PT, R27.reuse, R16, PT ;  /* 0x000000101b00720c */ /* 0x040fe40003f84070 */
[----:B------:R-:W-:Y:S01]  /*6b40*/  ISETP.GT.U32.AND P5, PT, R27, R18, PT ;  /* 0x000000121b00720c */ /* 0x000fe20003fa4070 */
[----:B------:R-:W-:Y:S01]  /*6b50*/  IMAD.HI.U32 R7, R2, R24, RZ ;  /* 0x0000001802077227 */ /* 0x000fe200078e00ff */
[C---:B0-----:R-:W-:Y:S01]  /*6b60*/  LOP3.LUT R3, R5.reuse, 0x34, RZ, 0xfc, !PT ;  /* 0x0000003405037812 */ /* 0x041fe200078efcff */
[----:B------:R0:W-:Y:S01]  /*6b70*/  STL [R1+0xb30], R12 ;  /* 0x000b300c01007387 */ /* 0x0001e20000100800 */
[C---:B-1----:R-:W-:Y:S01]  /*6b80*/  LOP3.LUT R8, R5.reuse, 0x28, RZ, 0xfc, !PT ;  /* 0x0000002805087812 */ /* 0x042fe200078efcff */
[----:B------:R-:W-:Y:S01]  /*6b90*/  IMAD.MOV R0, RZ, RZ, -R0 ;  /* 0x000000ffff007224 */ /* 0x000fe200078e0a00 */
[----:B--2---:R-:W-:Y:S01]  /*6ba0*/  LOP3.LUT R10, R5, 0x38, RZ, 0xfc, !PT ;  /* 0x00000038050a7812 */ /* 0x004fe200078efcff */
[----:B------:R-:W-:Y:S01]  /*6bb0*/  IMAD.MOV R7, RZ, RZ, -R7 ;  /* 0x000000ffff077224 */ /* 0x000fe200078e0a07 */
[----:B------:R1:W-:Y:S01]  /*6bc0*/  STL [R1+0xb34], R14 ;  /* 0x000b340e01007387 */ /* 0x0003e20000100800 */
[----:B------:R-:W-:Y:S01]  /*6bd0*/  IMAD.MOV R4, RZ, RZ, -R4 ;  /* 0x000000ffff047224 */ /* 0x000fe200078e0a04 */
[----:B------:R-:W-:Y:S01]  /*6be0*/  IABS R11, R8 ;  /* 0x00000008000b7213 */ /* 0x000fe20000000000 */
[C---:B------:R-:W-:Y:S01]  /*6bf0*/  IMAD R20, R27.reuse, R0, R20 ;  /* 0x000000001b147224 */ /* 0x040fe200078e0214 */
[----:B------:R-:W-:Y:S01]  /*6c00*/  IABS R0, R10 ;  /* 0x0000000a00007213 */ /* 0x000fe20000000000 */
[----:B------:R-:W-:Y:S01]  /*6c10*/  IMAD R24, R27, R7, R24 ;  /* 0x000000071b187224 */ /* 0x000fe200078e0218 */
[----:B------:R-:W-:Y:S01]  /*6c20*/  LOP3.LUT R28, R5, 0x2c, RZ, 0xfc, !PT ;  /* 0x0000002c051c7812 */ /* 0x000fe200078efcff */
[----:B------:R-:W-:Y:S01]  /*6c30*/  IMAD R22, R27, R4, R22 ;  /* 0x000000041b167224 */ /* 0x000fe200078e0216 */
[----:B0-----:R-:W-:Y:S01]  /*6c40*/  LOP3.LUT R12, R5, 0x10, RZ, 0xfc, !PT ;  /* 0x00000010050c7812 */ /* 0x001fe200078efcff */
[--C-:B------:R-:W-:Y:S01]  /*6c50*/  @!P4 IMAD.IADD R16, R16, 0x1, -R27.reuse ;  /* 0x000000011010c824 */ /* 0x100fe200078e0a1b */
[C---:B------:R-:W-:Y:S01]  /*6c60*/  ISETP.GT.U32.AND P4, PT, R27.reuse, R20, PT ;  /* 0x000000141b00720c */ /* 0x040fe20003f84070 */
[----:B------:R-:W-:Y:S01]  /*6c70*/  @!P5 IMAD.IADD R18, R18, 0x1, -R27 ;  /* 0x000000011212d824 */ /* 0x000fe200078e0a1b */
[C---:B------:R-:W-:Y:S01]  /*6c80*/  ISETP.GT.U32.AND P5, PT, R27.reuse, R24, PT ;  /* 0x000000181b00720c */ /* 0x040fe20003fa4070 */
[----:B------:R-:W-:Y:S01]  /*6c90*/  @!P3 IMAD.MOV R16, RZ, RZ, -R16 ;  /* 0x000000ffff10b224 */ /* 0x000fe200078e0a10 */
[----:B------:R-:W-:Y:S01]  /*6ca0*/  ISETP.GT.U32.AND P3, PT, R27, R22, PT ;  /* 0x000000161b00720c */ /* 0x000fe20003f64070 */
[----:B------:R-:W-:Y:S01]  /*6cb0*/  IMAD.HI.U32 R4, R2, R0, RZ ;  /* 0x0000000002047227 */ /* 0x000fe200078e00ff */
[----:B------:R-:W-:-:S02]  /*6cc0*/  LOP3.LUT R29, R5, 0x18, RZ, 0xfc, !PT ;  /* 0x00000018051d7812 */ /* 0x000fc400078efcff */
[----:B------:R0:W-:Y:S01]  /*6cd0*/  STL [R1+0xb38], R16 ;  /* 0x000b381001007387 */ /* 0x0001e20000100800 */
[----:B------:R-:W-:Y:S01]  /*6ce0*/  IMAD.MOV R4, RZ, RZ, -R4 ;  /* 0x000000ffff047224 */ /* 0x000fe200078e0a04 */
[----:B-1----:R-:W-:Y:S01]  /*6cf0*/  LOP3.LUT R14, R5, 0x14, RZ, 0xfc, !PT ;  /* 0x00000014050e7812 */ /* 0x002fe200078efcff */
[----:B------:R-:W-:Y:S01]  /*6d00*/  IMAD.HI.U32 R6, R2, R25, RZ ;  /* 0x0000001902067227 */ /* 0x000fe200078e00ff */
[----:B------:R-:W-:Y:S02]  /*6d10*/  IABS R7, R28 ;  /* 0x0000001c00077213 */ /* 0x000fe40000000000 */
[----:B------:R-:W-:Y:S01]  /*6d20*/  IABS R26, R29 ;  /* 0x0000001d001a7213 */ /* 0x000fe20000000000 */
[--C-:B------:R-:W-:Y:S02]  /*6d30*/  @!P4 IMAD.IADD R20, R20, 0x1, -R27.reuse ;  /* 0x000000011414c824 */ /* 0x100fe400078e0a1b */
[C---:B------:R-:W-:Y:S01]  /*6d40*/  IMAD R0, R27.reuse, R4, R0 ;  /* 0x000000041b007224 */ /* 0x040fe200078e0200 */
[----:B------:R-:W-:Y:S01]  /*6d50*/  IABS R4, R3 ;  /* 0x0000000300047213 */ /* 0x000fe20000000000 */
[--C-:B------:R-:W-:Y:S01]  /*6d60*/  @!P5 IMAD.IADD R24, R24, 0x1, -R27.reuse ;  /* 0x000000011818d824 */ /* 0x100fe200078e0a1b */
[----:B------:R-:W-:Y:S01]  /*6d70*/  ISETP.GT.U32.AND P4, PT, R27, R20, PT ;  /* 0x000000141b00720c */ /* 0x000fe20003f84070 */
[----:B------:R-:W-:Y:S01]  /*6d80*/  @!P3 IMAD.IADD R22, R22, 0x1, -R27 ;  /* 0x000000011616b824 */ /* 0x000fe200078e0a1b */
[----:B0-----:R-:W-:Y:S01]  /*6d90*/  LOP3.LUT R16, R5, 0x30, RZ, 0xfc, !PT ;  /* 0x0000003005107812 */ /* 0x001fe200078efcff */
[----:B------:R-:W-:Y:S01]  /*6da0*/  IMAD.HI.U32 R9, R2, R4, RZ ;  /* 0x0000000402097227 */ /* 0x000fe200078e00ff */
[----:B------:R-:W-:-:S02]  /*6db0*/  ISETP.GT.U32.AND P5, PT, R27, R24, PT ;  /* 0x000000181b00720c */ /* 0x000fc40003fa4070 */
[C---:B------:R-:W-:Y:S01]  /*6dc0*/  ISETP.GT.U32.AND P3, PT, R27.reuse, R22, PT ;  /* 0x000000161b00720c */ /* 0x040fe20003f64070 */
[----:B------:R-:W-:Y:S01]  /*6dd0*/  IMAD.MOV R6, RZ, RZ, -R6 ;  /* 0x000000ffff067224 */ /* 0x000fe200078e0a06 */
[----:B------:R-:W-:Y:S01]  /*6de0*/  STL [R1+0xbb4], R16 ;  /* 0x000bb41001007387 */ /* 0x000fe20000100800 */
[----:B------:R-:W-:Y:S02]  /*6df0*/  IMAD.MOV R9, RZ, RZ, -R9 ;  /* 0x000000ffff097224 */ /* 0x000fe400078e0a09 */
[C---:B------:R-:W-:Y:S01]  /*6e00*/  IMAD R25, R27.reuse, R6, R25 ;  /* 0x000000061b197224 */ /* 0x040fe200078e0219 */
[----:B------:R-:W-:Y:S01]  /*6e10*/  IABS R6, R16 ;  /* 0x0000001000067213 */ /* 0x000fe20000000000 */
[C---:B------:R-:W-:Y:S01]  /*6e20*/  IMAD R4, R27.reuse, R9, R4 ;  /* 0x000000091b047224 */ /* 0x040fe200078e0204 */
[----:B------:R0:W-:Y:S01]  /*6e30*/  STL [R1+0xa0], R8 ;  /* 0x0000a00801007387 */ /* 0x0001e20000100800 */
[--C-:B------:R-:W-:Y:S01]  /*6e40*/  @!P4 IMAD.IADD R20, R20, 0x1, -R27.reuse ;  /* 0x000000011414c824 */ /* 0x100fe200078e0a1b */
[C---:B------:R-:W-:Y:S01]  /*6e50*/  ISETP.GT.U32.AND P4, PT, R27.reuse, R25, PT ;  /* 0x000000191b00720c */ /* 0x040fe20003f84070 */
[--C-:B------:R-:W-:Y:S01]  /*6e60*/  @!P5 IMAD.IADD R24, R24, 0x1, -R27.reuse ;  /* 0x000000011818d824 */ /* 0x100fe200078e0a1b */
[C---:B------:R-:W-:Y:S01]  /*6e70*/  ISETP.GT.U32.AND P5, PT, R27.reuse, R4, PT ;  /* 0x000000041b00720c */ /* 0x040fe20003fa4070 */
[----:B------:R-:W-:Y:S01]  /*6e80*/  @!P3 IMAD.IADD R22, R22, 0x1, -R27 ;  /* 0x000000011616b824 */ /* 0x000fe200078e0a1b */
[----:B------:R-:W-:Y:S01]  /*6e90*/  ISETP.GT.U32.AND P3, PT, R27, R0, PT ;  /* 0x000000001b00720c */ /* 0x000fe20003f64070 */
[----:B------:R-:W-:Y:S01]  /*6ea0*/  IMAD.HI.U32 R15, R2, R6, RZ ;  /* 0x00000006020f7227 */ /* 0x000fe200078e00ff */
[----:B------:R-:W-:Y:S01]  /*6eb0*/  STL [R1+0xbb8], R28 ;  /* 0x000bb81c01007387 */ /* 0x000fe20000100800 */
[----:B0-----:R-:W-:-:S02]  /*6ec0*/  LOP3.LUT R8, R5, 0x24, RZ, 0xfc, !PT ;  /* 0x0000002405087812 */ /* 0x001fc400078efcff */
[----:B------:R-:W-:Y:S01]  /*6ed0*/  @!P0 IMAD.MOV R18, RZ, RZ, -R18 ;  /* 0x000000ffff128224 */ /* 0x000fe200078e0a12 */
[----:B------:R-:W-:Y:S01]  /*6ee0*/  STL [R1+0xbc0], R24 ;  /* 0x000bc01801007387 */ /* 0x000fe20000100800 */
[----:B------:R-:W-:-:S03]  /*6ef0*/  IMAD.HI.U32 R9, R2, R11, RZ ;  /* 0x0000000b02097227 */ /* 0x000fc600078e00ff */
[----:B------:R-:W-:Y:S01]  /*6f00*/  STL [R1+0x74], R8 ;  /* 0x0000740801007387 */ /* 0x000fe20000100800 */
[--C-:B------:R-:W-:Y:S01]  /*6f10*/  @!P4 IMAD.IADD R25, R25, 0x1, -R27.reuse ;  /* 0x000000011919c824 */ /* 0x100fe200078e0a1b */
[----:B------:R-:W-:Y:S01]  /*6f20*/  ISETP.GE.AND P4, PT, R17, RZ, PT ;  /* 0x000000ff1100720c */ /* 0x000fe20003f86270 */
[--C-:B------:R-:W-:Y:S01]  /*6f30*/  @!P5 IMAD.IADD R4, R4, 0x1, -R27.reuse ;  /* 0x000000010404d824 */ /* 0x100fe200078e0a1b */
[----:B------:R0:W-:Y:S01]  /*6f40*/  STL [R1+0xb3c], R18 ;  /* 0x000b3c1201007387 */ /* 0x0001e20000100800 */
[----:B------:R-:W-:Y:S01]  /*6f50*/  @!P3 IMAD.IADD R0, R0, 0x1, -R27 ;  /* 0x000000010000b824 */ /* 0x000fe200078e0a1b */
[C---:B------:R-:W-:Y:S01]  /*6f60*/  ISETP.GT.U32.AND P3, PT, R27.reuse, R25, PT ;  /* 0x000000191b00720c */ /* 0x040fe20003f64070 */
[----:B------:R-:W-:Y:S01]  /*6f70*/  IMAD.MOV R15, RZ, RZ, -R15 ;  /* 0x000000ffff0f7224 */ /* 0x000fe200078e0a0f */
[C---:B------:R-:W-:Y:S01]  /*6f80*/  ISETP.GT.U32.AND P0, PT, R27.reuse, R4, PT ;  /* 0x000000041b00720c */ /* 0x040fe20003f04070 */
[----:B------:R-:W-:Y:S01]  /*6f90*/  IMAD.MOV R9, RZ, RZ, -R9 ;  /* 0x000000ffff097224 */ /* 0x000fe200078e0a09 */
[----:B------:R-:W-:Y:S01]  /*6fa0*/  STL [R1+0xbbc], R21 ;  /* 0x000bbc1501007387 */ /* 0x000fe20000100800 */
[C---:B------:R-:W-:Y:S01]  /*6fb0*/  IMAD R6, R27.reuse, R15, R6 ;  /* 0x0000000f1b067224 */ /* 0x040fe200078e0206 */
[----:B------:R-:W-:Y:S01]  /*6fc0*/  IABS R15, R8 ;  /* 0x00000008000f7213 */ /* 0x000fe20000000000 */
[----:B------:R-:W-:Y:S01]  /*6fd0*/  IMAD R11, R27, R9, R11 ;  /* 0x000000091b0b7224 */ /* 0x000fe200078e020b */
[----:B0-----:R-:W-:Y:S01]  /*6fe0*/  LOP3.LUT R18, R5, 0x1c, RZ, 0xfc, !PT ;  /* 0x0000001c05127812 */ /* 0x001fe200078efcff */
[----:B------:R-:W-:Y:S01]  /*6ff0*/  IMAD.HI.U32 R17, R2, R19, RZ ;  /* 0x0000001302117227 */ /* 0x000fe200078e00ff */
[----:B------:R-:W-:-:S02]  /*7000*/  ISETP.GT.U32.AND P5, PT, R27, R0, PT ;  /* 0x000000001b00720c */ /* 0x000fc40003fa4070 */
[----:B------:R-:W-:Y:S01]  /*7010*/  IABS R23, R18 ;  /* 0x0000001200177213 */ /* 0x000fe20000000000 */
[--C-:B------:R-:W-:Y:S01]  /*7020*/  @!P3 IMAD.IADD R25, R25, 0x1, -R27.reuse ;  /* 0x000000011919b824 */ /* 0x100fe200078e0a1b */
[C---:B------:R-:W-:Y:S01]  /*7030*/  ISETP.GT.U32.AND P3, PT, R27.reuse, R6, PT ;  /* 0x000000061b00720c */ /* 0x040fe20003f64070 */
[----:B------:R-:W-:Y:S01]  /*7040*/  @!P0 IMAD.IADD R4, R4, 0x1, -R27 ;  /* 0x0000000104048824 */ /* 0x000fe200078e0a1b */
[----:B------:R-:W-:Y:S01]  /*7050*/  ISETP.GT.U32.AND P0, PT, R27, R11, PT ;  /* 0x0000000b1b00720c */ /* 0x000fe20003f04070 */
[C---:B------:R-:W-:Y:S01]  /*7060*/  IMAD.HI.U32 R9, R2.reuse, R15, RZ ;  /* 0x0000000f02097227 */ /* 0x040fe200078e00ff */
[----:B------:R0:W-:Y:S03]  /*7070*/  STL [R1+0xbc4], R25 ;  /* 0x000bc41901007387 */ /* 0x0001e60000100800 */
[----:B------:R-:W-:Y:S02]  /*7080*/  IMAD.MOV R9, RZ, RZ, -R9 ;  /* 0x000000ffff097224 */ /* 0x000fe400078e0a09 */
[----:B------:R-:W-:-:S04]  /*7090*/  IMAD.HI.U32 R8, R2, R23, RZ ;  /* 0x0000001702087227 */ /* 0x000fc800078e00ff */
[----:B------:R-:W-:Y:S01]  /*70a0*/  @!P3 IMAD.IADD R6, R6, 0x1, -R27 ;  /* 0x000000010606b824 */ /* 0x000fe200078e0a1b */
[----:B------:R-:W-:Y:S01]  /*70b0*/  ISETP.GE.AND P3, PT, R10, RZ, PT ;  /* 0x000000ff0a00720c */ /* 0x000fe20003f66270 */
[----:B------:R-:W-:Y:S01]  /*70c0*/  IMAD R15, R27, R9, R15 ;  /* 0x000000091b0f7224 */ /* 0x000fe200078e020f */
[----:B------:R-:W-:Y:S01]  /*70d0*/  LOP3.LUT R10, R5, 0xc, RZ, 0xfc, !PT ;  /* 0x0000000c050a7812 */ /* 0x000fe200078efcff */
[----:B------:R-:W-:Y:S02]  /*70e0*/  IMAD.MOV R9, RZ, RZ, -R17 ;  /* 0x000000ffff097224 */ /* 0x000fe400078e0a11 */
[----:B------:R-:W-:Y:S01]  /*70f0*/  @!P0 IMAD.IADD R11, R11, 0x1, -R27 ;  /* 0x000000010b0b8824 */ /* 0x000fe200078e0a1b */
[----:B------:R-:W-:Y:S01]  /*7100*/  ISETP.GE.AND P0, PT, R3, RZ, PT ;  /* 0x000000ff0300720c */ /* 0x000fe20003f06270 */
[----:B------:R-:W-:Y:S01]  /*7110*/  IMAD.MOV R17, RZ, RZ, -R8 ;  /* 0x000000ffff117224 */ /* 0x000fe200078e0a08 */
[----:B------:R-:W-:Y:S01]  /*7120*/  LOP3.LUT R8, R5, 0x8, RZ, 0xfc, !PT ;  /* 0x0000000805087812 */ /* 0x000fe200078efcff */
[----:B------:R-:W-:Y:S01]  /*7130*/  IMAD R19, R27, R9, R19 ;  /* 0x000000091b137224 */ /* 0x000fe200078e0213 */
[----:B------:R-:W-:Y:S01]  /*7140*/  LOP3.LUT R3, R5, 0x4, RZ, 0xfc, !PT ;  /* 0x0000000405037812 */ /* 0x000fe200078efcff */
[----:B------:R-:W-:Y:S01]  /*7150*/  IMAD.HI.U32 R13, R2, R7, RZ ;  /* 0x00000007020d7227 */ /* 0x000fe200078e00ff */
[----:B------:R-:W-:-:S02]  /*7160*/  IABS R5, R12 ;  /* 0x0000000c00057213 */ /* 0x000fc40000000000 */
[----:B------:R-:W-:Y:S01]  /*7170*/  IABS R9, R10 ;  /* 0x0000000a00097213 */ /* 0x000fe20000000000 */
[----:B------:R-:W-:Y:S01]  /*7180*/  IMAD.MOV R13, RZ, RZ, -R13 ;  /* 0x000000ffff0d7224 */ /* 0x000fe200078e0a0d */
[----:B------:R-:W-:Y:S01]  /*7190*/  IABS R16, R3 ;  /* 0x0000000300107213 */ /* 0x000fe20000000000 */
[----:B0-----:R-:W-:-:S04]  /*71a0*/  IMAD.HI.U32 R25, R2, R5, RZ ;  /* 0x0000000502197227 */ /* 0x001fc800078e00ff */
[----:B------:R-:W-:-:S04]  /*71b0*/  IMAD.HI.U32 R24, R2, R9, RZ ;  /* 0x0000000902187227 */ /* 0x000fc800078e00ff */
[----:B------:R-:W-:Y:S02]  /*71c0*/  IMAD.MOV R25, RZ, RZ, -R25 ;  /* 0x000000ffff197224 */ /* 0x000fe400078e0a19 */
[----:B------:R-:W-:Y:S02]  /*71d0*/  IMAD.MOV R24, RZ, RZ, -R24 ;  /* 0x000000ffff187224 */ /* 0x000fe400078e0a18 */
[C---:B------:R-:W-:Y:S02]  /*71e0*/  IMAD R5, R27.reuse, R25, R5 ;  /* 0x000000191b057224 */ /* 0x040fe400078e0205 */
[----:B------:R-:W2:Y:S01]  /*71f0*/  LDL.LU R25, [R1+0xbc4] ;  /* 0x000bc40001197983 */ /* 0x000ea20000300800 */
[C---:B------:R-:W-:Y:S02]  /*7200*/  IMAD R9, R27.reuse, R24, R9 ;  /* 0x000000181b097224 */ /* 0x040fe400078e0209 */
[----:B------:R-:W-:Y:S01]  /*7210*/  IMAD R7, R27, R13, R7 ;  /* 0x0000000d1b077224 */ /* 0x000fe200078e0207 */
[----:B------:R-:W3:Y:S01]  /*7220*/  LDL.LU R24, [R1+0xbc0] ;  /* 0x000bc00001187983 */ /* 0x000ee20000300800 */
[----:B------:R-:W-:-:S04]  /*7230*/  IMAD.HI.U32 R13, R2, R26, RZ ;  /* 0x0000001a020d7227 */ /* 0x000fc800078e00ff */
[----:B------:R-:W-:Y:S02]  /*7240*/  IMAD.MOV R13, RZ, RZ, -R13 ;  /* 0x000000ffff0d7224 */ /* 0x000fe400078e0a0d */
[C---:B------:R-:W-:Y:S01]  /*7250*/  IMAD R23, R27.reuse, R17, R23 ;  /* 0x000000111b177224 */ /* 0x040fe200078e0217 */
[----:B------:R-:W-:Y:S01]  /*7260*/  IABS R17, R8 ;  /* 0x0000000800117213 */ /* 0x000fe20000000000 */
[----:B------:R-:W-:Y:S01]  /*7270*/  IMAD R26, R27, R13, R26 ;  /* 0x0000000d1b1a7224 */ /* 0x000fe200078e021a */
[----:B------:R-:W-:Y:S01]  /*7280*/  IABS R13, R14 ;  /* 0x0000000e000d7213 */ /* 0x000fe20000000000 */
[----:B------:R-:W-:Y:S02]  /*7290*/  @!P1 IMAD.MOV R20, RZ, RZ, -R20 ;  /* 0x000000ffff149224 */ /* 0x000fe400078e0a14 */
[----:B------:R-:W-:-:S04]  /*72a0*/  IMAD.HI.U32 R21, R2, R17, RZ ;  /* 0x0000001102157227 */ /* 0x000fc800078e00ff */
[----:B------:R-:W-:-:S04]  /*72b0*/  IMAD.HI.U32 R28, R2, R13, RZ ;  /* 0x0000000d021c7227 */ /* 0x000fc800078e00ff */
[----:B------:R-:W-:Y:S02]  /*72c0*/  IMAD.MOV R28, RZ, RZ, -R28 ;  /* 0x000000ffff1c7224 */ /* 0x000fe400078e0a1c */
[----:B------:R-:W-:Y:S02]  /*72d0*/  IMAD.MOV R21, RZ, RZ, -R21 ;  /* 0x000000ffff157224 */ /* 0x000fe400078e0a15 */
[----:B------:R-:W-:Y:S02]  /*72e0*/  IMAD R13, R27, R28, R13 ;  /* 0x0000001c1b0d7224 */ /* 0x000fe400078e020d */
[----:B------:R-:W-:-:S04]  /*72f0*/  IMAD.HI.U32 R28, R2, R16, RZ ;  /* 0x00000010021c7227 */ /* 0x000fc800078e00ff */
[----:B------:R-:W-:Y:S01]  /*7300*/  @!P5 IMAD.IADD R0, R0, 0x1, -R27 ;  /* 0x000000010000d824 */ /* 0x000fe200078e0a1b */
[C---:B------:R-:W-:Y:S01]  /*7310*/  ISETP.GT.U32.AND P5, PT, R27.reuse, R7, PT ;  /* 0x000000071b00720c */ /* 0x040fe20003fa4070 */
[----:B------:R-:W-:Y:S02]  /*7320*/  IMAD R2, R27, R21, R17 ;  /* 0x000000151b027224 */ /* 0x000fe400078e0211 */
[----:B------:R-:W-:Y:S01]  /*7330*/  @!P2 IMAD.MOV R22, RZ, RZ, -R22 ;  /* 0x000000ffff16a224 */ /* 0x000fe200078e0a16 */
[----:B------:R-:W4:Y:S01]  /*7340*/  LDL.LU R21, [R1+0xbbc] ;  /* 0x000bbc0001157983 */ /* 0x000f220000300800 */
[----:B------:R-:W-:-:S03]  /*7350*/  IMAD.MOV R17, RZ, RZ, -R28 ;  /* 0x000000ffff117224 */ /* 0x000fc600078e0a1c */
[----:B------:R-:W4:Y:S01]  /*7360*/  LDL.LU R28, [R1+0xbb8] ;  /* 0x000bb800011c7983 */ /* 0x000f220000300800 */
[----:B------:R-:W-:-:S03]  /*7370*/  @!P3 IMAD.MOV R0, RZ, RZ, -R0 ;  /* 0x000000ffff00b224 */ /* 0x000fc600078e0a00 */
[----:B------:R0:W-:Y:S01]  /*7380*/  STL [R1+0xb40], R20 ;  /* 0x000b401401007387 */ /* 0x0001e20000100800 */
[----:B------:R-:W-:Y:S02]  /*7390*/  IMAD R17, R27, R17, R16 ;  /* 0x000000111b117224 */ /* 0x000fe400078e0210 */
[--C-:B------:R-:W-:Y:S01]  /*73a0*/  @!P5 IMAD.IADD R7, R7, 0x1, -R27.reuse ;  /* 0x000000010707d824 */ /* 0x100fe200078e0a1b */
[----:B------:R-:W-:Y:S01]  /*73b0*/  ISETP.GT.U32.AND P5, PT, R27, R15, PT ;  /* 0x0000000f1b00720c */ /* 0x000fe20003fa4070 */
[----:B0-----:R-:W4:Y:S04]  /*73c0*/  LDL.LU R20, [R1+0x74] ;  /* 0x0000740001147983 */ /* 0x001f280000300800 */
[----:B------:R0:W-:Y:S08]  /*73d0*/  STL [R1+0xb44], R22 ;  /* 0x000b441601007387 */ /* 0x0001f00000100800 */
[----:B------:R-:W-:Y:S01]  /*73e0*/  @!P5 IMAD.IADD R15, R15, 0x1, -R27 ;  /* 0x000000010f0fd824 */ /* 0x000fe200078e0a1b */
[----:B------:R-:W-:Y:S01]  /*73f0*/  ISETP.GT.U32.AND P5, PT, R27, R19, PT ;  /* 0x000000131b00720c */ /* 0x000fe20003fa4070 */
[----:B0-----:R-:W4:-:S12]  /*7400*/  LDL.LU R22, [R1+0xa0] ;  /* 0x0000a00001167983 */ /* 0x001f180000300800 */
[----:B------:R-:W-:Y:S01]  /*7410*/  @!P5 IMAD.IADD R19, R19, 0x1, -R27 ;  /* 0x000000011313d824 */ /* 0x000fe200078e0a1b */
[----:B------:R-:W-:Y:S01]  /*7420*/  ISETP.GT.U32.AND P5, PT, R27, R23, PT ;  /* 0x000000171b00720c */ /* 0x000fe20003fa4070 */
[----:B--2---:R-:W-:Y:S02]  /*7430*/  @!P4 IMAD.MOV R25, RZ, RZ, -R25 ;  /* 0x000000ffff19c224 */ /* 0x004fe400078e0a19 */
[----:B---3--:R-:W-:-:S05]  /*7440*/  @!P6 IMAD.MOV R24, RZ, RZ, -R24 ;  /* 0x000000ffff18e224 */ /* 0x008fca00078e0a18 */
[----:B------:R-:W-:Y:S04]  /*7450*/  STL [R1+0xb48], R24 ;  /* 0x000b481801007387 */ /* 0x000fe80000100800 */
[----:B------:R-:W-:Y:S04]  /*7460*/  STL [R1+0xb4c], R25 ;  /* 0x000b4c1901007387 */ /* 0x000fe80000100800 */
[----:B------:R0:W-:Y:S04]  /*7470*/  STL [R1+0xb50], R0 ;  /* 0x000b500001007387 */ /* 0x0001e80000100800 */
[----:B------:R-:W2:Y:S01]  /*7480*/  LDL.LU R16, [R1+0xbb4] ;  /* 0x000bb40001107983 */ /* 0x000ea20000300800 */
[----:B------:R-:W-:-:S02]  /*7490*/  @!P5 IMAD.IADD R23, R23, 0x1, -R27 ;  /* 0x000000011717d824 */ /* 0x000fc400078e0a1b */
[----:B------:R-:W-:Y:S01]  /*74a0*/  @!P0 IMAD.MOV R4, RZ, RZ, -R4 ;  /* 0x000000ffff048224 */ /* 0x000fe200078e0a04 */
[C---:B------:R-:W-:Y:S02]  /*74b0*/  ISETP.GT.U32.AND P0, PT, R27.reuse, R26, PT ;  /* 0x0000001a1b00720c */ /* 0x040fe40003f04070 */
[----:B------:R-:W-:Y:S02]  /*74c0*/  ISETP.GT.U32.AND P3, PT, R27, R23, PT ;  /* 0x000000171b00720c */ /* 0x000fe40003f64070 */
[----:B------:R-:W-:Y:S09]  /*74d0*/  STL [R1+0xb54], R4 ;  /* 0x000b540401007387 */ /* 0x000ff20000100800 */
[----:B------:R-:W-:-:S02]  /*74e0*/  @!P0 IMAD.IADD R26, R26, 0x1, -R27 ;  /* 0x000000011a1a8824 */ /* 0x000fc400078e0a1b */
[----:B------:R-:W-:Y:S01]  /*74f0*/  @!P3 IMAD.IADD R23, R23, 0x1, -R27 ;  /* 0x000000011717b824 */ /* 0x000fe200078e0a1b */
[----:B----4-:R-:W-:Y:S02]  /*7500*/  ISETP.GE.AND P0, PT, R28, RZ, PT ;  /* 0x000000ff1c00720c */ /* 0x010fe40003f06270 */
[C---:B------:R-:W-:Y:S02]  /*7510*/  ISETP.GT.U32.AND P1, PT, R27.reuse, R6, PT ;  /* 0x000000061b00720c */ /* 0x040fe40003f24070 */
[C---:B------:R-:W-:Y:S02]  /*7520*/  ISETP.GT.U32.AND P2, PT, R27.reuse, R7, PT ;  /* 0x000000071b00720c */ /* 0x040fe40003f44070 */
[C---:B------:R-:W-:Y:S02]  /*7530*/  ISETP.GT.U32.AND P5, PT, R27.reuse, R11, PT ;  /* 0x0000000b1b00720c */ /* 0x040fe40003fa4070 */
[----:B------:R-:W-:Y:S02]  /*7540*/  ISETP.GT.U32.AND P4, PT, R27, R15, PT ;  /* 0x0000000f1b00720c */ /* 0x000fe40003f84070 */
[----:B--2---:R-:W-:-:S02]  /*7550*/  ISETP.GE.AND P3, PT, R16, RZ, PT ;  /* 0x000000ff1000720c */ /* 0x004fc40003f66270 */
[----:B------:R-:W0:Y:S04]  /*7560*/  LDL.LU R16, [R1+0x1dc] ;  /* 0x0001dc0001107983 */ /* 0x000e280000300800 */
[----:B------:R-:W0:Y:S01]  /*7570*/  LDL.LU R28, [R1+0x1e0] ;  /* 0x0001e000011c7983 */ /* 0x000e220000300800 */
[--C-:B------:R-:W-:Y:S01]  /*7580*/  @!P1 IMAD.IADD R6, R6, 0x1, -R27.reuse ;  /* 0x0000000106069824 */ /* 0x100fe200078e0a1b */
[----:B------:R-:W-:Y:S01]  /*7590*/  ISETP.GT.U32.AND P1, PT, R27, R13, PT ;  /* 0x0000000d1b00720c */ /* 0x000fe20003f24070 */
[--C-:B------:R-:W-:Y:S01]  /*75a0*/  @!P2 IMAD.IADD R7, R7, 0x1, -R27.reuse ;  /* 0x000000010707a824 */ /* 0x100fe200078e0a1b */
[----:B------:R-:W-:Y:S01]  /*75b0*/  ISETP.GT.U32.AND P2, PT, R27, R5, PT ;  /* 0x000000051b00720c */ /* 0x000fe20003f44070 */
[--C-:B------:R-:W-:Y:S01]  /*75c0*/  @!P5 IMAD.IADD R11, R11, 0x1, -R27.reuse ;  /* 0x000000010b0bd824 */ /* 0x100fe200078e0a1b */
[----:B------:R-:W-:Y:S01]  /*75d0*/  ISETP.GT.U32.AND P5, PT, R27, R9, PT ;  /* 0x000000091b00720c */ /* 0x000fe20003fa4070 */
[----:B------:R-:W-:Y:S01]  /*75e0*/  @!P4 IMAD.IADD R15, R15, 0x1, -R27 ;  /* 0x000000010f0fc824 */ /* 0x000fe200078e0a1b */
[----:B------:R-:W-:-:S02]  /*75f0*/  ISETP.GT.U32.AND P4, PT, R27, R2, PT ;  /* 0x000000021b00720c */ /* 0x000fc40003f84070 */
[----:B------:R-:W-:-:S05]  /*7600*/  ISETP.GT.U32.AND P6, PT, R27, R19, PT ;  /* 0x000000131b00720c */ /* 0x000fca0003fc4070 */
[--C-:B------:R-:W-:Y:S01]  /*7610*/  @!P1 IMAD.IADD R13, R13, 0x1, -R27.reuse ;  /* 0x000000010d0d9824 */ /* 0x100fe200078e0a1b */
[----:B------:R-:W-:Y:S01]  /*7620*/  ISETP.GE.AND P1, PT, R22, RZ, PT ;  /* 0x000000ff1600720c */ /* 0x000fe20003f26270 */
[--C-:B------:R-:W-:Y:S01]  /*7630*/  @!P2 IMAD.IADD R5, R5, 0x1, -R27.reuse ;  /* 0x000000010505a824 */ /* 0x100fe200078e0a1b */
[----:B------:R-:W-:Y:S01]  /*7640*/  ISETP.GE.AND P2, PT, R20, RZ, PT ;  /* 0x000000ff1400720c */ /* 0x000fe20003f46270 */
[--C-:B------:R-:W-:Y:S01]  /*7650*/  @!P5 IMAD.IADD R9, R9, 0x1, -R27.reuse ;  /* 0x000000010909d824 */ /* 0x100fe200078e0a1b */
[----:B------:R-:W-:Y:S01]  /*7660*/  ISETP.GE.AND P5, PT, R21, RZ, PT ;  /* 0x000000ff1500720c */ /* 0x000fe20003fa6270 */
[--C-:B------:R-:W-:Y:S01]  /*7670*/  @!P4 IMAD.IADD R2, R2, 0x1, -R27.reuse ;  /* 0x000000010202c824 */ /* 0x100fe200078e0a1b */
[----:B------:R-:W-:Y:S01]  /*7680*/  ISETP.GE.AND P4, PT, R18, RZ, PT ;  /* 0x000000ff1200720c */ /* 0x000fe20003f86270 */
[----:B------:R-:W-:Y:S01]  /*7690*/  @!P3 IMAD.MOV R6, RZ, RZ, -R6 ;  /* 0x000000ffff06b224 */ /* 0x000fe200078e0a06 */
[----:B------:R-:W-:Y:S01]  /*76a0*/  ISETP.GT.U32.AND P3, PT, R27, R26, PT ;  /* 0x0000001a1b00720c */ /* 0x000fe20003f64070 */
[----:B------:R-:W-:Y:S01]  /*76b0*/  @!P6 IMAD.IADD R19, R19, 0x1, -R27 ;  /* 0x000000011313e824 */ /* 0x000fe200078e0a1b */
[----:B------:R-:W2:Y:S01]  /*76c0*/  LDL.LU R21, [R1+0xbb0] ;  /* 0x000bb00001157983 */ /* 0x000ea20000300800 */
[----:B------:R-:W-:Y:S01]  /*76d0*/  @!P0 IMAD.MOV R7, RZ, RZ, -R7 ;  /* 0x000000ffff078224 */ /* 0x000fe200078e0a07 */
[C---:B------:R-:W-:Y:S01]  /*76e0*/  ISETP.GT.U32.AND P0, PT, R27.reuse, R13, PT ;  /* 0x0000000d1b00720c */ /* 0x040fe20003f04070 */
[----:B------:R-:W-:Y:S01]  /*76f0*/  @!P1 IMAD.MOV R11, RZ, RZ, -R11 ;  /* 0x000000ffff0b9224 */ /* 0x000fe200078e0a0b */
[C---:B------:R-:W-:Y:S01]  /*7700*/  ISETP.GT.U32.AND P1, PT, R27.reuse, R5, PT ;  /* 0x000000051b00720c */ /* 0x040fe20003f24070 */
[----:B------:R-:W-:Y:S01]  /*7710*/  @!P2 IMAD.MOV R15, RZ, RZ, -R15 ;  /* 0x000000ffff0fa224 */ /* 0x000fe200078e0a0f */
[----:B------:R-:W-:Y:S01]  /*7720*/  STL [R1+0xb58], R6 ;  /* 0x000b580601007387 */ /* 0x000fe20000100800 */
[----:B------:R-:W-:Y:S01]  /*7730*/  @!P5 IMAD.MOV R19, RZ, RZ, -R19 ;  /* 0x000000ffff13d224 */ /* 0x000fe200078e0a13 */
[----:B------:R-:W-:Y:S01]  /*7740*/  ISETP.GT.U32.AND P2, PT, R27, R9, PT ;  /* 0x000000091b00720c */ /* 0x000fe20003f44070 */
[----:B------:R-:W-:Y:S01]  /*7750*/  @!P4 IMAD.MOV R23, RZ, RZ, -R23 ;  /* 0x000000ffff17c224 */ /* 0x000fe200078e0a17 */
[----:B------:R-:W-:Y:S04]  /*7760*/  STL [R1+0xb5c], R7 ;  /* 0x000b5c0701007387 */ /* 0x000fe80000100800 */
[----:B------:R-:W-:Y:S04]  /*7770*/  STL [R1+0xb60], R11 ;  /* 0x000b600b01007387 */ /* 0x000fe80000100800 */
[----:B------:R-:W-:Y:S01]  /*7780*/  STL [R1+0xb64], R15 ;  /* 0x000b640f01007387 */ /* 0x000fe20000100800 */
[----:B------:R-:W-:-:S03]  /*7790*/  @!P3 IMAD.IADD R26, R26, 0x1, -R27 ;  /* 0x000000011a1ab824 */ /* 0x000fc600078e0a1b */
[----:B------:R-:W-:Y:S01]  /*77a0*/  STL [R1+0xb68], R19 ;  /* 0x000b681301007387 */ /* 0x000fe20000100800 */
[----:B------:R-:W-:Y:S01]  /*77b0*/  ISETP.GE.AND P3, PT, R14, RZ, PT ;  /* 0x000000ff0e00720c */ /* 0x000fe20003f66270 */
[--C-:B------:R-:W-:Y:S01]  /*77c0*/  @!P0 IMAD.IADD R13, R13, 0x1, -R27.reuse ;  /* 0x000000010d0d8824 */ /* 0x100fe200078e0a1b */
[----:B------:R-:W-:Y:S01]  /*77d0*/  ISETP.GE.AND P0, PT, R12, RZ, PT ;  /* 0x000000ff0c00720c */ /* 0x000fe20003f06270 */
[--C-:B------:R-:W-:Y:S01]  /*77e0*/  @!P1 IMAD.IADD R5, R5, 0x1, -R27.reuse ;  /* 0x0000000105059824 */ /* 0x100fe200078e0a1b */
[----:B------:R-:W-:Y:S01]  /*77f0*/  ISETP.GE.AND P1, PT, R10, RZ, PT ;  /* 0x000000ff0a00720c */ /* 0x000fe20003f26270 */
[----:B------:R-:W-:Y:S01]  /*7800*/  @!P2 IMAD.IADD R9, R9, 0x1, -R27 ;  /* 0x000000010909a824 */ /* 0x000fe200078e0a1b */
[----:B------:R-:W-:Y:S01]  /*7810*/  ISETP.GE.AND P2, PT, R8, RZ, PT ;  /* 0x000000ff0800720c */ /* 0x000fe20003f46270 */
[----:B0-----:R-:W-:-:S05]  /*7820*/  IMAD.IADD R0, R28, 0x1, R16 ;  /* 0x000000011c007824 */ /* 0x001fca00078e0210 */
[----:B------:R-:W-:Y:S04]  /*7830*/  STL [R1+0x530], R0 ;  /* 0x0005300001007387 */ /* 0x000fe80000100800 */
[----:B------:R-:W-:Y:S04]  /*7840*/  STL [R1+0xb6c], R23 ;  /* 0x000b6c1701007387 */ /* 0x000fe80000100800 */
[----:B------:R-:W3:Y:S04]  /*7850*/  LDL.LU R18, [R1+0x1d8] ;  /* 0x0001d80001127983 */ /* 0x000ee80000300800 */
[----:B------:R-:W4:Y:S04]  /*7860*/  LDL.LU R16, [R1+0x1d4] ;  /* 0x0001d40001107983 */ /* 0x000f280000300800 */
[----:B------:R-:W4:Y:S04]  /*7870*/  LDL.LU R14, [R1+0x1d0] ;  /* 0x0001d000010e7983 */ /* 0x000f280000300800 */
[----:B------:R-:W4:Y:S04]  /*7880*/  LDL.LU R12, [R1+0x1cc] ;  /* 0x0001cc00010c7983 */ /* 0x000f280000300800 */
[----:B------:R-:W4:Y:S04]  /*7890*/  LDL.LU R10, [R1+0x1c8] ;  /* 0x0001c800010a7983 */ /* 0x000f280000300800 */
[----:B------:R-:W4:Y:S01]  /*78a0*/  LDL.LU R8, [R1+0x1c4] ;  /* 0x0001c40001087983 */ /* 0x000f220000300800 */
[----:B------:R-:W-:-:S02]  /*78b0*/  ISETP.GT.U32.AND P6, PT, R27, R17, PT ;  /* 0x000000111b00720c */ /* 0x000fc40003fc4070 */
[----:B------:R-:W-:Y:S01]  /*78c0*/  ISETP.GE.AND P4, PT, R29, RZ, PT ;  /* 0x000000ff1d00720c */ /* 0x000fe20003f86270 */
[----:B------:R-:W-:Y:S01]  /*78d0*/  @!P3 IMAD.MOV R13, RZ, RZ, -R13 ;  /* 0x000000ffff0db224 */ /* 0x000fe200078e0a0d */
[----:B------:R-:W4:Y:S01]  /*78e0*/  LDL.LU R28, [R1+0x1c0] ;  /* 0x0001c000011c7983 */ /* 0x000f220000300800 */
[----:B------:R-:W-:Y:S02]  /*78f0*/  @!P0 IMAD.MOV R5, RZ, RZ, -R5 ;  /* 0x000000ffff058224 */ /* 0x000fe400078e0a05 */
[----:B------:R-:W-:Y:S01]  /*7900*/  @!P1 IMAD.MOV R9, RZ, RZ, -R9 ;  /* 0x000000ffff099224 */ /* 0x000fe200078e0a09 */
[----:B------:R-:W4:Y:S05]  /*7910*/  LDL.LU R29, [R1+0x1bc] ;  /* 0x0001bc00011d7983 */ /* 0x000f2a0000300800 */
[----:B------:R-:W-:Y:S01]  /*7920*/  @!P6 IMAD.IADD R17, R17, 0x1, -R27 ;  /* 0x000000011111e824 */ /* 0x000fe200078e0a1b */
[----:B------:R-:W-:-:S04]  /*7930*/  ISETP.GT.U32.AND P6, PT, R27, R2, PT ;  /* 0x000000021b00720c */ /* 0x000fc80003fc4070 */
[----:B------:R-:W-:-:S09]  /*7940*/  ISETP.GT.U32.AND P5, PT, R27, R17, PT ;  /* 0x000000111b00720c */ /* 0x000fd20003fa4070 */
[--C-:B------:R-:W-:Y:S01]  /*7950*/  @!P6 IMAD.IADD R2, R2, 0x1, -R27.reuse ;  /* 0x000000010202e824 */ /* 0x100fe200078e0a1b */
[----:B------:R-:W-:Y:S01]  /*7960*/  ISETP.GE.AND P6, PT, R3, RZ, PT ;  /* 0x000000ff0300720c */ /* 0x000fe20003fc6270 */
[----:B------:R-:W-:Y:S02]  /*7970*/  @!P4 IMAD.MOV R26, RZ, RZ, -R26 ;  /* 0x000000ffff1ac224 */ /* 0x000fe400078e0a1a */
[----:B------:R-:W-:Y:S01]  /*7980*/  @!P5 IMAD.IADD R17, R17, 0x1, -R27 ;  /* 0x000000011111d824 */ /* 0x000fe200078e0a1b */
[----:B------:R-:W-:Y:S02]  /*7990*/  ISETP.NE.AND P5, PT, RZ, c[0x0][0x17c], PT ;  /* 0x00005f00ff007a0c */ /* 0x000fe40003fa5270 */
[----:B------:R-:W-:Y:S01]  /*79a0*/  LOP3.LUT R27, RZ, c[0x0][0x17c], RZ, 0x33, !PT ;  /* 0x00005f00ff1b7a12 */ /* 0x000fe200078e33ff */
[----:B------:R-:W-:Y:S01]  /*79b0*/  @!P2 IMAD.MOV R2, RZ, RZ, -R2 ;  /* 0x000000ffff02a224 */ /* 0x000fe200078e0a02 */
[----:B------:R-:W-:Y:S02]  /*79c0*/  STL [R1+0xb70], R26 ;  /* 0x000b701a01007387 */ /* 0x000fe40000100800 */
[----:B--2---:R-:W-:-:S02]  /*79d0*/  SEL R3, R27, R21, !P5 ;  /* 0x000000151b037207 */ /* 0x004fc40006800000 */
[----:B------:R-:W-:Y:S01]  /*79e0*/  STL [R1+0xb74], R13 ;  /* 0x000b740d01007387 */ /* 0x000fe20000100800 */
[----:B------:R-:W-:-:S03]  /*79f0*/  @!P6 IMAD.MOV R17, RZ, RZ, -R17 ;  /* 0x000000ffff11e224 */ /* 0x000fc600078e0a11 */
[----:B------:R-:W-:Y:S04]  /*7a00*/  STL [R1+0xb78], R5 ;  /* 0x000b780501007387 */ /* 0x000fe80000100800 */
[----:B------:R-:W-:Y:S04]  /*7a10*/  STL [R1+0xb7c], R9 ;  /* 0x000b7c0901007387 */ /* 0x000fe80000100800 */
[----:B------:R3:W-:Y:S04]  /*7a20*/  STL [R1+0xb80], R2 ;  /* 0x000b800201007387 */ /* 0x0007e80000100800 */
[----:B------:R-:W-:Y:S04]  /*7a30*/  STL [R1+0xb84], R17 ;  /* 0x000b841101007387 */ /* 0x000fe80000100800 */
[----:B------:R0:W-:Y:S01]  /*7a40*/  STL [R1+0xb88], R3 ;  /* 0x000b880301007387 */ /* 0x0001e20000100800 */
[----:B---3--:R-:W-:-:S02]  /*7a50*/  SEL R2, R27, R18, !P5 ;  /* 0x000000121b027207 */ /* 0x008fc40006800000 */
[----:B----4-:R-:W-:-:S03]  /*7a60*/  SEL R0, R27, R16, !P5 ;  /* 0x000000101b007207 */ /* 0x010fc60006800000 */
[----:B------:R1:W-:Y:S01]  /*7a70*/  STL [R1+0x584], R2 ;  /* 0x0005840201007387 */ /* 0x0003e20000100800 */
[----:B0-----:R-:W-:-:S03]  /*7a80*/  SEL R3, R27, R14, !P5 ;  /* 0x0000000e1b037207 */ /* 0x001fc60006800000 */
[----:B------:R0:W-:Y:S04]  /*7a90*/  STL [R1+0x580], R0 ;  /* 0x0005800001007387 */ /* 0x0001e80000100800 */
[----:B------:R2:W-:Y:S01]  /*7aa0*/  STL [R1+0x57c], R3 ;  /* 0x00057c0301007387 */ /* 0x0005e20000100800 */
[C---:B-1----:R-:W-:Y:S02]  /*7ab0*/  SEL R2, R27.reuse, R12, !P5 ;  /* 0x0000000c1b027207 */ /* 0x042fe40006800000 */
[----:B0-----:R-:W-:-:S03]  /*7ac0*/  SEL R0, R27, R10, !P5 ;  /* 0x0000000a1b007207 */ /* 0x001fc60006800000 */
[----:B------:R-:W-:Y:S01]  /*7ad0*/  STL [R1+0x578], R2 ;  /* 0x0005780201007387 */ /* 0x000fe20000100800 */
[----:B--2---:R-:W-:-:S03]  /*7ae0*/  SEL R3, R27, R8, !P5 ;  /* 0x000000081b037207 */ /* 0x004fc60006800000 */
[----:B------:R-:W-:Y:S04]  /*7af0*/  STL [R1+0x574], R0 ;  /* 0x0005740001007387 */ /* 0x000fe80000100800 */
[----:B------:R0:W-:Y:S04]  /*7b00*/  STL [R1+0x570], R3 ;  /* 0x0005700301007387 */ /* 0x0001e80000100800 */
[----:B0-----:R-:W2:Y:S01]  /*7b10*/  LDL.LU R3, [R1+0x1ac] ;  /* 0x0001ac0001037983 */ /* 0x001ea20000300800 */
[C---:B------:R-:W-:Y:S02]  /*7b20*/  SEL R2, R27.reuse, R28, !P5 ;  /* 0x0000001c1b027207 */ /* 0x040fe40006800000 */
[----:B------:R-:W-:-:S03]  /*7b30*/  SEL R0, R27, R29, !P5 ;  /* 0x0000001d1b007207 */ /* 0x000fc60006800000 */
[----:B------:R-:W-:Y:S04]  /*7b40*/  STL [R1+0x56c], R2 ;  /* 0x00056c0201007387 */ /* 0x000fe80000100800 */
[----:B--2---:R0:W-:Y:S04]  /*7b50*/  STL [R1+0xba4], R3 ;  /* 0x000ba40301007387 */ /* 0x0041e80000100800 */
[----:B------:R-:W-:Y:S04]  /*7b60*/  STL [R1+0x568], R0 ;  /* 0x0005680001007387 */ /* 0x000fe80000100800 */
[----:B0-----:R-:W2:Y:S04]  /*7b70*/  LDL.LU R3, [R1+0x1b0] ;  /* 0x0001b00001037983 */ /* 0x001ea80000300800 */
[----:B--2---:R0:W-:Y:S04]  /*7b80*/  STL [R1+0xba8], R3 ;  /* 0x000ba80301007387 */ /* 0x0041e80000100800 */
[----:B0-----:R-:W2:Y:S04]  /*7b90*/  LDL.LU R3, [R1+0x1b4] ;  /* 0x0001b40001037983 */ /* 0x001ea80000300800 */
[----:B--2---:R0:W-:Y:S04]  /*7ba0*/  STL [R1+0xbac], R3 ;  /* 0x000bac0301007387 */ /* 0x0041e80000100800 */
[----:B0-----:R-:W2:Y:S04]  /*7bb0*/  LDL.LU R3, [R1+0x1b8] ;  /* 0x0001b80001037983 */ /* 0x001ea80000300800 */
[----:B------:R-:W3:Y:S04]  /*7bc0*/  LDL.LU R21, [R1+0x1a8] ;  /* 0x0001a80001157983 */ /* 0x000ee80000300800 */
[----:B------:R-:W4:Y:S04]  /*7bd0*/  LDL.LU R17, [R1+0x1a4] ;  /* 0x0001a40001117983 */ /* 0x000f280000300800 */
[----:B------:R-:W3:Y:S04]  /*7be0*/  LDL.LU R2, [R1+0x1a0] ;  /* 0x0001a00001027983 */ /* 0x000ee80000300800 */
        /* <DEDUP_REMOVED lines=23> */
[----:B------:R-:W3:Y:S01]  /*7d60*/  LDL.LU R29, [R1+0x140] ;  /* 0x00014000011d7983 */ /* 0x000ee20000300800 */
[----:B--2---:R-:W-:-:S05]  /*7d70*/  SEL R3, R27, R3, !P5 ;  /* 0x000000031b037207 */ /* 0x004fca0006800000 */
[----:B------:R0:W-:Y:S04]  /*7d80*/  STL [R1+0x564], R3 ;  /* 0x0005640301007387 */ /* 0x0001e80000100800 */
[----:B0-----:R-:W2:Y:S02]  /*7d90*/  LDL.LU R3, [R1+0xbac] ;  /* 0x000bac0001037983 */ /* 0x001ea40000300800 */
[----:B--2---:R-:W-:-:S05]  /*7da0*/  SEL R3, R27, R3, !P5 ;  /* 0x000000031b037207 */ /* 0x004fca0006800000 */
[----:B------:R0:W-:Y:S04]  /*7db0*/  STL [R1+0x560], R3 ;  /* 0x0005600301007387 */ /* 0x0001e80000100800 */
[----:B0-----:R-:W2:Y:S02]  /*7dc0*/  LDL.LU R3, [R1+0xba8] ;  /* 0x000ba80001037983 */ /* 0x001ea40000300800 */
[----:B--2---:R-:W-:-:S05]  /*7dd0*/  SEL R3, R27, R3, !P5 ;  /* 0x000000031b037207 */ /* 0x004fca0006800000 */
[----:B------:R0:W-:Y:S04]  /*7de0*/  STL [R1+0x55c], R3 ;  /* 0x00055c0301007387 */ /* 0x0001e80000100800 */
[----:B0-----:R-:W2:Y:S01]  /*7df0*/  LDL.LU R3, [R1+0xba4] ;  /* 0x000ba40001037983 */ /* 0x001ea20000300800 */
[C---:B---3--:R-:W-:Y:S02]  /*7e00*/  SEL R0, R27.reuse, R0, !P5 ;  /* 0x000000001b007207 */ /* 0x048fe40006800000 */
[----:B--2---:R-:W-:-:S05]  /*7e10*/  SEL R3, R27, R3, !P5 ;  /* 0x000000031b037207 */ /* 0x004fca0006800000 */
[----:B------:R0:W-:Y:S02]  /*7e20*/  STL [R1+0x558], R3 ;  /* 0x0005580301007387 */ /* 0x0001e40000100800 */
[C---:B0-----:R-:W-:Y:S02]  /*7e30*/  SEL R3, R27.reuse, R21, !P5 ;  /* 0x000000151b037207 */ /* 0x041fe40006800000 */
[C---:B----4-:R-:W-:Y:S02]  /*7e40*/  SEL R21, R27.reuse, R17, !P5 ;  /* 0x000000111b157207 */ /* 0x050fe40006800000 */
[C---:B------:R-:W-:Y:S01]  /*7e50*/  SEL R17, R27.reuse, R2, !P5 ;  /* 0x000000021b117207 */ /* 0x040fe20006800000 */
[----:B------:R0:W-:Y:S01]  /*7e60*/  STL [R1+0x554], R3 ;  /* 0x0005540301007387 */ /* 0x0001e20000100800 */
[----:B------:R-:W-:-:S03]  /*7e70*/  SEL R2, R27, R5, !P5 ;  /* 0x000000051b027207 */ /* 0x000fc60006800000 */
[----:B------:R-:W-:Y:S01]  /*7e80*/  STL [R1+0x54c], R21 ;  /* 0x00054c1501007387 */ /* 0x000fe20000100800 */
[C---:B------:R-:W-:Y:S02]  /*7e90*/  SEL R5, R27.reuse, R13, !P5 ;  /* 0x0000000d1b057207 */ /* 0x040fe40006800000 */
[C---:B0-----:R-:W-:Y:S01]  /*7ea0*/  SEL R3, R27.reuse, R9, !P5 ;  /* 0x000000091b037207 */ /* 0x041fe20006800000 */
[----:B------:R-:W-:Y:S04]  /*7eb0*/  STL [R1+0x548], R17 ;  /* 0x0005481101007387 */ /* 0x000fe80000100800 */
[----:B------:R0:W-:Y:S04]  /*7ec0*/  STL [R1+0x544], R3 ;  /* 0x0005440301007387 */ /* 0x0001e80000100800 */
[----:B------:R1:W-:Y:S01]  /*7ed0*/  STL [R1+0x540], R2 ;  /* 0x0005400201007387 */ /* 0x0003e20000100800 */
[----:B0-----:R-:W-:-:S03]  /*7ee0*/  SEL R3, R27, R26, !P5 ;  /* 0x0000001a1b037207 */ /* 0x001fc60006800000 */
[----:B------:R0:W-:Y:S01]  /*7ef0*/  STL [R1+0x53c], R5 ;  /* 0x00053c0501007387 */ /* 0x0001e20000100800 */
[----:B-1----:R-:W-:-:S03]  /*7f00*/  SEL R2, R27, R23, !P5 ;  /* 0x000000171b027207 */ /* 0x002fc60006800000 */
[----:B------:R1:W-:Y:S01]  /*7f10*/  STL [R1+0x538], R3 ;  /* 0x0005380301007387 */ /* 0x0003e20000100800 */
[----:B0-----:R-:W-:-:S03]  /*7f20*/  SEL R5, R27, R19, !P5 ;  /* 0x000000131b057207 */ /* 0x001fc60006800000 */
[----:B------:R0:W-:Y:S01]  /*7f30*/  STL [R1+0x52c], R2 ;  /* 0x00052c0201007387 */ /* 0x0001e20000100800 */
[----:B-1----:R-:W-:-:S03]  /*7f40*/  SEL R3, R27, R15, !P5 ;  /* 0x0000000f1b037207 */ /* 0x002fc60006800000 */
[----:B------:R1:W-:Y:S04]  /*7f50*/  STL [R1+0x528], R5 ;  /* 0x0005280501007387 */ /* 0x0003e80000100800 */
[----:B------:R2:W-:Y:S01]  /*7f60*/  STL [R1+0x524], R3 ;  /* 0x0005240301007387 */ /* 0x0005e20000100800 */
[C---:B0-----:R-:W-:Y:S02]  /*7f70*/  SEL R2, R27.reuse, R11, !P5 ;  /* 0x0000000b1b027207 */ /* 0x041fe40006800000 */
[----:B-1----:R-:W-:-:S03]  /*7f80*/  SEL R5, R27, R7, !P5 ;  /* 0x000000071b057207 */ /* 0x002fc60006800000 */
[----:B------:R0:W-:Y:S01]  /*7f90*/  STL [R1+0x520], R2 ;  /* 0x0005200201007387 */ /* 0x0001e20000100800 */
[----:B--2---:R-:W-:-:S03]  /*7fa0*/  SEL R3, R27, R6, !P5 ;  /* 0x000000061b037207 */ /* 0x004fc60006800000 */
[----:B------:R-:W-:Y:S04]  /*7fb0*/  STL [R1+0x47c], R5 ;  /* 0x00047c0501007387 */ /* 0x000fe80000100800 */
[----:B------:R1:W-:Y:S01]  /*7fc0*/  STL [R1+0x478], R3 ;  /* 0x0004780301007387 */ /* 0x0003e20000100800 */
[----:B0-----:R-:W-:-:S05]  /*7fd0*/  SEL R2, R27, R4, !P5 ;  /* 0x000000041b027207 */ /* 0x001fca0006800000 */
        /* <DEDUP_REMOVED lines=158> */
[----:B------:R-:W3:Y:S01]  /*89c0*/  LDL.LU R21, [R1] ;  /* 0x0000000001157983 */ /* 0x000ee20000300800 */
        /* <DEDUP_REMOVED lines=10> */
[C---:B----4-:R-:W-:Y:S02]  /*8a70*/  SEL R2, R27.reuse, R2, !P5 ;  /* 0x000000021b027207 */ /* 0x050fe40006800000 */
[C---:B------:R-:W-:Y:S02]  /*8a80*/  SEL R9, R27.reuse, R9, !P5 ;  /* 0x000000091b097207 */ /* 0x040fe40006800000 */
[----:B------:R-:W-:-:S02]  /*8a90*/  SEL R5, R27, R5, !P5 ;  /* 0x000000051b057207 */ /* 0x000fc40006800000 */
[C---:B------:R-:W-:Y:S02]  /*8aa0*/  SEL R13, R27.reuse, R13, !P5 ;  /* 0x0000000d1b0d7207 */ /* 0x040fe40006800000 */
[C---:B------:R-:W-:Y:S02]  /*8ab0*/  SEL R26, R27.reuse, R26, !P5 ;  /* 0x0000001a1b1a7207 */ /* 0x040fe40006800000 */
[C---:B------:R-:W-:Y:S02]  /*8ac0*/  SEL R23, R27.reuse, R23, !P5 ;  /* 0x000000171b177207 */ /* 0x040fe40006800000 */
[C---:B------:R-:W-:Y:S02]  /*8ad0*/  SEL R19, R27.reuse, R19, !P5 ;  /* 0x000000131b137207 */ /* 0x040fe40006800000 */
        /* <DEDUP_REMOVED lines=18> */
[----:B--2---:R-:W-:-:S05]  /*8c00*/  SEL R3, R27, R3, !P5 ;  /* 0x000000031b037207 */ /* 0x004fca0006800000 */
[----:B------:R0:W-:Y:S04]  /*8c10*/  STL [R1+0xa8], R3 ;  /* 0x0000a80301007387 */ /* 0x0001e80000100800 */
[----:B0-----:R-:W2:Y:S04]  /*8c20*/  LDL.LU R3, [R1+0xb88] ;  /* 0x000b880001037983 */ /* 0x001ea80000300800 */
[----:B------:R0:W-:Y:S04]  /*8c30*/  STL [R1+0xa4], R17 ;  /* 0x0000a41101007387 */ /* 0x0001e80000100800 */
[----:B0-----:R-:W3:Y:S04]  /*8c40*/  LDL.LU R17, [R1+0xb84] ;  /* 0x000b840001117983 */ /* 0x001ee80000300800 */
[----:B------:R0:W-:Y:S04]  /*8c50*/  STL [R1+0xa0], R2 ;  /* 0x0000a00201007387 */ /* 0x0001e80000100800 */
[----:B0-----:R-:W4:Y:S04]  /*8c60*/  LDL.LU R2, [R1+0xb80] ;  /* 0x000b800001027983 */ /* 0x001f280000300800 */
[----:B------:R0:W-:Y:S04]  /*8c70*/  STL [R1+0x9c], R9 ;  /* 0x00009c0901007387 */ /* 0x0001e80000100800 */
[----:B0-----:R-:W2:Y:S04]  /*8c80*/  LDL.LU R9, [R1+0xb7c] ;  /* 0x000b7c0001097983 */ /* 0x001ea80000300800 */
[----:B------:R0:W-:Y:S04]  /*8c90*/  STL [R1+0x98], R5 ;  /* 0x0000980501007387 */ /* 0x0001e80000100800 */
[----:B0-----:R-:W2:Y:S04]  /*8ca0*/  LDL.LU R5, [R1+0xb78] ;  /* 0x000b780001057983 */ /* 0x001ea80000300800 */
[----:B------:R0:W-:Y:S04]  /*8cb0*/  STL [R1+0x94], R13 ;  /* 0x0000940d01007387 */ /* 0x0001e80000100800 */
[----:B0-----:R-:W2:Y:S04]  /*8cc0*/  LDL.LU R13, [R1+0xb74] ;  /* 0x000b7400010d7983 */ /* 0x001ea80000300800 */
[----:B------:R0:W-:Y:S04]  /*8cd0*/  STL [R1+0x90], R26 ;  /* 0x0000901a01007387 */ /* 0x0001e80000100800 */
[----:B0-----:R-:W4:Y:S04]  /*8ce0*/  LDL.LU R26, [R1+0xb70] ;  /* 0x000b7000011a7983 */ /* 0x001f280000300800 */
        /* <DEDUP_REMOVED lines=39> */
[----:B0-----:R-:W4:Y:S01]  /*8f60*/  LDL.LU R29, [R1+0xb20] ;  /* 0x000b2000011d7983 */ /* 0x001f220000300800 */
[----:B------:R-:W-:-:S05]  /*8f70*/  SEL R21, R27, R21, !P5 ;  /* 0x000000151b157207 */ /* 0x000fca0006800000 */
[----:B------:R0:W-:Y:S01]  /*8f80*/  STL [R1+0xc], R21 ;  /* 0x00000c1501007387 */ /* 0x0001e20000100800 */
[C---:B--2---:R-:W-:Y:S02]  /*8f90*/  SEL R13, R27.reuse, R13, !P5 ;  /* 0x0000000d1b0d7207 */ /* 0x044fe40006800000 */
[C---:B------:R-:W-:Y:S02]  /*8fa0*/  SEL R9, R27.reuse, R9, !P5 ;  /* 0x000000091b097207 */ /* 0x040fe40006800000 */
[C---:B---3--:R-:W-:Y:S02]  /*8fb0*/  SEL R17, R27.reuse, R17, !P5 ;  /* 0x000000111b117207 */ /* 0x048fe40006800000 */
[C---:B----4-:R-:W-:Y:S02]  /*8fc0*/  SEL R26, R27.reuse, R26, !P5 ;  /* 0x0000001a1b1a7207 */ /* 0x050fe40006800000 */
[C---:B------:R-:W-:Y:S02]  /*8fd0*/  SEL R23, R27.reuse, R23, !P5 ;  /* 0x000000171b177207 */ /* 0x040fe40006800000 */
[----:B------:R-:W-:-:S02]  /*8fe0*/  SEL R19, R27, R19, !P5 ;  /* 0x000000131b137207 */ /* 0x000fc40006800000 */
[C---:B------:R-:W-:Y:S02]  /*8ff0*/  SEL R15, R27.reuse, R15, !P5 ;  /* 0x0000000f1b0f7207 */ /* 0x040fe40006800000 */
[C---:B------:R-:W-:Y:S02]  /*9000*/  SEL R11, R27.reuse, R11, !P5 ;  /* 0x0000000b1b0b7207 */ /* 0x040fe40006800000 */
[C---:B------:R-:W-:Y:S02]  /*9010*/  SEL R8, R27.reuse, R8, !P5 ;  /* 0x000000081b087207 */ /* 0x040fe40006800000 */
[C---:B0-----:R-:W-:Y:S02]  /*9020*/  SEL R21, R27.reuse, R28, !P5 ;  /* 0x0000001c1b157207 */ /* 0x041fe40006800000 */
[----:B------:R-:W-:-:S05]  /*9030*/  SEL R29, R27, R29, !P5 ;  /* 0x0000001d1b1d7207 */ /* 0x000fca0006800000 */
[----:B------:R0:W-:Y:S04]  /*9040*/  STL [R1+0x8], R29 ;  /* 0x0000081d01007387 */ /* 0x0001e80000100800 */
[----:B------:R-:W-:Y:S01]  /*9050*/  STL [R1+0x4], R21 ;  /* 0x0000041501007387 */ /* 0x000fe20000100800 */
[----:B0-----:R-:W-:-:S05]  /*9060*/  SEL R29, R27, R10, !P5 ;  /* 0x0000000a1b1d7207 */ /* 0x001fca0006800000 */
[----:B------:R0:W-:Y:S04]  /*9070*/  STL [R1+0xabc], R29 ;  /* 0x000abc1d01007387 */ /* 0x0001e80000100800 */
[----:B------:R-:W-:Y:S04]  /*9080*/  STL [R1], R8 ;  /* 0x0000000801007387 */ /* 0x000fe80000100800 */
[----:B0-----:R-:W2:Y:S01]  /*9090*/  LDL R29, [R1+0x950] ;  /* 0x00095000011d7983 */ /* 0x001ea20000100800 */
[C---:B------:R-:W-:Y:S02]  /*90a0*/  SEL R28, R27.reuse, R12, !P5 ;  /* 0x0000000c1b1c7207 */ /* 0x040fe40006800000 */
[----:B------:R-:W-:-:S02]  /*90b0*/  SEL R21, R27, R14, !P5 ;  /* 0x0000000e1b157207 */ /* 0x000fc40006800000 */
[C---:B------:R-:W-:Y:S01]  /*90c0*/  SEL R16, R27.reuse, R16, !P5 ;  /* 0x000000101b107207 */ /* 0x040fe20006800000 */
[----:B------:R0:W-:Y:S01]  /*90d0*/  STL [R1+0xac0], R28 ;  /* 0x000ac01c01007387 */ /* 0x0001e20000100800 */
[C---:B------:R-:W-:Y:S02]  /*90e0*/  SEL R18, R27.reuse, R18, !P5 ;  /* 0x000000121b127207 */ /* 0x040fe40006800000 */
[C---:B------:R-:W-:Y:S01]  /*90f0*/  SEL R20, R27.reuse, R20, !P5 ;  /* 0x000000141b147207 */ /* 0x040fe20006800000 */
[----:B------:R-:W-:Y:S01]  /*9100*/  STL [R1+0xac4], R21 ;  /* 0x000ac41501007387 */ /* 0x000fe20000100800 */
[----:B------:R-:W-:-:S03]  /*9110*/  SEL R22, R27, R22, !P5 ;  /* 0x000000161b167207 */ /* 0x000fc60006800000 */
[----:B0-----:R-:W0:Y:S01]  /*9120*/  S2R R28, SR_TID.X ;  /* 0x00000000001c7919 */ /* 0x001e220000002100 */
[C---:B------:R-:W-:Y:S02]  /*9130*/  SEL R24, R27.reuse, R24, !P5 ;  /* 0x000000181b187207 */ /* 0x040fe40006800000 */
[C---:B------:R-:W-:Y:S01]  /*9140*/  SEL R25, R27.reuse, R25, !P5 ;  /* 0x000000191b197207 */ /* 0x040fe20006800000 */
[----:B------:R-:W-:Y:S01]  /*9150*/  STL [R1+0xac8], R16 ;  /* 0x000ac81001007387 */ /* 0x000fe20000100800 */
[C---:B------:R-:W-:Y:S02]  /*9160*/  SEL R14, R27.reuse, R0, !P5 ;  /* 0x000000001b0e7207 */ /* 0x040fe40006800000 */
[C---:B------:R-:W-:Y:S01]  /*9170*/  SEL R12, R27.reuse, R4, !P5 ;  /* 0x000000041b0c7207 */ /* 0x040fe20006800000 */
[----:B------:R-:W-:Y:S01]  /*9180*/  STL [R1+0xacc], R18 ;  /* 0x000acc1201007387 */ /* 0x000fe20000100800 */
[----:B------:R-:W-:-:S03]  /*9190*/  SEL R10, R27, R6, !P5 ;  /* 0x000000061b0a7207 */ /* 0x000fc60006800000 */
[----:B------:R-:W-:Y:S01]  /*91a0*/  STL [R1+0xad0], R20 ;  /* 0x000ad01401007387 */ /* 0x000fe20000100800 */
[----:B------:R-:W-:-:S03]  /*91b0*/  SEL R8, R27, R7, !P5 ;  /* 0x000000071b087207 */ /* 0x000fc60006800000 */
[----:B------:R-:W-:Y:S04]  /*91c0*/  STL [R1+0xad4], R22 ;  /* 0x000ad41601007387 */ /* 0x000fe80000100800 */
[----:B------:R-:W-:Y:S04]  /*91d0*/  STL [R1+0xad8], R24 ;  /* 0x000ad81801007387 */ /* 0x000fe80000100800 */
[----:B------:R-:W-:Y:S04]  /*91e0*/  STL [R1+0xadc], R25 ;  /* 0x000adc1901007387 */ /* 0x000fe80000100800 */
[----:B------:R-:W-:Y:S04]  /*91f0*/  STL [R1+0xae0], R14 ;  /* 0x000ae00e01007387 */ /* 0x000fe80000100800 */
[----:B------:R-:W-:Y:S01]  /*9200*/  STL [R1+0xae4], R12 ;  /* 0x000ae40c01007387 */ /* 0x000fe20000100800 */
[----:B------:R-:W-:-:S03]  /*9210*/  SEL R7, R27, R5, !P5 ;  /* 0x000000051b077207 */ /* 0x000fc60006800000 */
[----:B------:R-:W-:Y:S04]  /*9220*/  STL [R1+0xae8], R10 ;  /* 0x000ae80a01007387 */ /* 0x000fe80000100800 */
[----:B------:R-:W-:Y:S01]  /*9230*/  STL [R1+0xaec], R8 ;  /* 0x000aec0801007387 */ /* 0x000fe20000100800 */
[----:B------:R-:W-:-:S03]  /*9240*/  SEL R6, R27, R2, !P5 ;  /* 0x000000021b067207 */ /* 0x000fc60006800000 */
[----:B------:R-:W-:Y:S04]  /*9250*/  STL [R1+0xaf0], R11 ;  /* 0x000af00b01007387 */ /* 0x000fe80000100800 */
[----:B------:R-:W-:Y:S04]  /*9260*/  STL [R1+0xaf4], R15 ;  /* 0x000af40f01007387 */ /* 0x000fe80000100800 */
[----:B------:R-:W-:Y:S04]  /*9270*/  STL [R1+0xaf8], R19 ;  /* 0x000af81301007387 */ /* 0x000fe80000100800 */
[----:B------:R-:W-:Y:S04]  /*9280*/  STL [R1+0xafc], R23 ;  /* 0x000afc1701007387 */ /* 0x000fe80000100800 */
[----:B------:R-:W-:Y:S04]  /*9290*/  STL [R1+0xb00], R26 ;  /* 0x000b001a01007387 */ /* 0x000fe80000100800 */
[----:B------:R-:W-:Y:S04]  /*92a0*/  STL [R1+0xb04], R13 ;  /* 0x000b040d01007387 */ /* 0x000fe80000100800 */
[----:B------:R-:W-:Y:S04]  /*92b0*/  STL [R1+0xb08], R7 ;  /* 0x000b080701007387 */ /* 0x000fe80000100800 */
[----:B------:R-:W-:Y:S04]  /*92c0*/  STL [R1+0xb0c], R9 ;  /* 0x000b0c0901007387 */ /* 0x000fe80000100800 */
[----:B------:R0:W-:Y:S04]  /*92d0*/  STL [R1+0xb10], R6 ;  /* 0x000b100601007387 */ /* 0x0001e80000100800 */
[----:B------:R-:W-:Y:S01]  /*92e0*/  STL [R1+0xb14], R17 ;  /* 0x000b141101007387 */ /* 0x000fe20000100800 */
[----:B0-----:R-:W-:-:S05]  /*92f0*/  IMAD.SHL.U32 R6, R28, 0x80, RZ ;  /* 0x000000801c067824 */ /* 0x001fca00078e00ff */
[----:B------:R-:W-:Y:S04]  /*9300*/  STL [R1+0x94c], R6 ;  /* 0x00094c0601007387 */ /* 0x000fe80000100800 */
[----:B------:R-:W-:Y:S04]  /*9310*/  STL [R1+0x360], RZ ;  /* 0x000360ff01007387 */ /* 0x000fe80000100800 */
        /* <DEDUP_REMOVED lines=71> */
[----:B------:R-:W0:Y:S04]  /*9790*/  S2R R21, SR_TID.X ;  /* 0x0000000000157919 */ /* 0x000e280000002100 */
        /* <DEDUP_REMOVED lines=20> */
[----:B------:R-:W-:Y:S01]  /*98e0*/  STL [R1+0x510], RZ ;  /* 0x000510ff01007387 */ /* 0x000fe20000100800 */
[----:B0-----:R-:W-:-:S03]  /*98f0*/  SHF.R.U32.HI R18, RZ, 0x7, R21 ;  /* 0x00000007ff127819 */ /* 0x001fc60000011615 */
[----:B------:R-:W-:Y:S04]  /*9900*/  STL [R1+0x514], RZ ;  /* 0x000514ff01007387 */ /* 0x000fe80000100800 */
[----:B------:R-:W-:Y:S04]  /*9910*/  STL [R1+0x518], RZ ;  /* 0x000518ff01007387 */ /* 0x000fe80000100800 */
[----:B------:R-:W-:Y:S04]  /*9920*/  STL [R1+0x51c], RZ ;  /* 0x00051cff01007387 */ /* 0x000fe80000100800 */
[----:B------:R-:W-:Y:S01]  /*9930*/  STL [R1+0x2e0], RZ ;  /* 0x0002e0ff01007387 */ /* 0x000fe20000100800 */
[----:B------:R-:W-:-:S03]  /*9940*/  SGXT.U32 R18, R18, 0x1 ;  /* 0x000000011212781a */ /* 0x000fc60000000000 */
[----:B------:R-:W-:Y:S04]  /*9950*/  STL [R1+0x2e4], RZ ;  /* 0x0002e4ff01007387 */ /* 0x000fe80000100800 */
[----:B------:R-:W-:Y:S04]  /*9960*/  STL [R1+0x2e8], RZ ;  /* 0x0002e8ff01007387 */ /* 0x000fe80000100800 */
[----:B------:R-:W-:Y:S04]  /*9970*/  STL [R1+0x2ec], RZ ;  /* 0x0002ecff01007387 */ /* 0x000fe80000100800 */
[----:B------:R-:W-:Y:S01]  /*9980*/  STL [R1+0x2d0], RZ ;  /* 0x0002d0ff01007387 */ /* 0x000fe20000100800 */
[----:B------:R-:W-:-:S03]  /*9990*/  LOP3.LUT R16, R18, 0x3e, RZ, 0xfc, !PT ;  /* 0x0000003e12107812 */ /* 0x000fc600078efcff */
[----:B------:R-:W-:Y:S04]  /*99a0*/  STL [R1+0x2d4], RZ ;  /* 0x0002d4ff01007387 */ /* 0x000fe80000100800 */
[----:B------:R-:W-:Y:S04]  /*99b0*/  STL [R1+0x2d8], RZ ;  /* 0x0002d8ff01007387 */ /* 0x000fe80000100800 */
[----:B------:R-:W-:Y:S04]  /*99c0*/  STL [R1+0x2dc], RZ ;  /* 0x0002dcff01007387 */ /* 0x000fe80000100800 */
[----:B------:R-:W-:Y:S04]  /*99d0*/  STL [R1+0x2c0], RZ ;  /* 0x0002c0ff01007387 */ /* 0x000fe80000100800 */
[----:B------:R-:W-:Y:S01]  /*99e0*/  STL [R1+0x2c4], RZ ;  /* 0x0002c4ff01007387 */ /* 0x000fe20000100800 */
[----:B------:R-:W-:-:S03]  /*99f0*/  IMAD R0, R16, c[0x0][0x188], RZ ;  /* 0x0000620010007a24 */ /* 0x000fc600078e02ff */
        /* <DEDUP_REMOVED lines=11> */
[----:B------:R-:W-:Y:S01]  /*9ab0*/  STL [R1+0x290], RZ ;  /* 0x000290ff01007387 */ /* 0x000fe20000100800 */
[----:B------:R-:W-:-:S03]  /*9ac0*/  SHF.R.U32.HI R21, RZ, 0x7, R21 ;  /* 0x00000007ff157819 */ /* 0x000fc60000011615 */
[----:B------:R-:W-:Y:S04]  /*9ad0*/  STL [R1+0x294], RZ ;  /* 0x000294ff01007387 */ /* 0x000fe80000100800 */
[----:B------:R-:W-:Y:S04]  /*9ae0*/  STL [R1+0x298], RZ ;  /* 0x000298ff01007387 */ /* 0x000fe80000100800 */
[----:B------:R-:W-:Y:S04]  /*9af0*/  STL [R1+0x29c], RZ ;  /* 0x00029cff01007387 */ /* 0x000fe80000100800 */
[----:B------:R-:W-:Y:S01]  /*9b00*/  STL [R1+0x280], RZ ;  /* 0x000280ff01007387 */ /* 0x000fe20000100800 */
[----:B------:R-:W-:-:S03]  /*9b10*/  SGXT.U32 R21, R21, 0x1 ;  /* 0x000000011515781a */ /* 0x000fc60000000000 */
[----:B------:R-:W-:Y:S04]  /*9b20*/  STL [R1+0x284], RZ ;  /* 0x000284ff01007387 */ /* 0x000fe80000100800 */
[----:B------:R-:W-:Y:S04]  /*9b30*/  STL [R1+0x288], RZ ;  /* 0x000288ff01007387 */ /* 0x000fe80000100800 */
[----:B------:R-:W-:Y:S01]  /*9b40*/  STL [R1+0x28c], RZ ;  /* 0x00028cff01007387 */ /* 0x000fe20000100800 */
[----:B------:R-:W-:-:S03]  /*9b50*/  LOP3.LUT R20, R18, 0x3c, RZ, 0xfc, !PT ;  /* 0x0000003c12147812 */ /* 0x000fc600078efcff */
[----:B------:R-:W-:Y:S01]  /*9b60*/  STL [R1+0x170], RZ ;  /* 0x000170ff01007387 */ /* 0x000fe20000100800 */
[----:B------:R-:W-:-:S03]  /*9b70*/  LOP3.LUT R18, R21, 0x3a, RZ, 0xfc, !PT ;  /* 0x0000003a15127812 */ /* 0x000fc600078efcff */
[----:B------:R-:W-:Y:S04]  /*9b80*/  STL [R1+0x174], RZ ;  /* 0x000174ff01007387 */ /* 0x000fe80000100800 */
[----:B------:R-:W-:Y:S04]  /*9b90*/  STL [R1+0x178], RZ ;  /* 0x000178ff01007387 */ /* 0x000fe80000100800 */
[----:B------:R-:W-:Y:S04]  /*9ba0*/  STL [R1+0x17c], RZ ;  /* 0x00017cff01007387 */ /* 0x000fe80000100800 */
[----:B------:R-:W-:Y:S01]  /*9bb0*/  STL [R1+0x500], RZ ;  /* 0x000500ff01007387 */ /* 0x000fe20000100800 */
[----:B------:R-:W-:-:S03]  /*9bc0*/  IMAD R0, R20, c[0x0][0x188], RZ ;  /* 0x0000620014007a24 */ /* 0x000fc600078e02ff */
[----:B------:R-:W-:Y:S01]  /*9bd0*/  STL [R1+0x504], RZ ;  /* 0x000504ff01007387 */ /* 0x000fe20000100800 */
[----:B------:R-:W-:-:S03]  /*9be0*/  LOP3.LUT R21, R21, 0x38, RZ, 0xfc, !PT ;  /* 0x0000003815157812 */ /* 0x000fc600078efcff */
[----:B------:R-:W-:Y:S01]  /*9bf0*/  STL [R1+0x508], RZ ;  /* 0x000508ff01007387 */ /* 0x000fe20000100800 */
[----:B------:R-:W-:-:S03]  /*9c00*/  IMAD R0, R18, c[0x0][0x188], RZ ;  /* 0x0000620012007a24 */ /* 0x000fc600078e02ff */
[----:B------:R-:W-:Y:S01]  /*9c10*/  STL [R1+0x50c], RZ ;  /* 0x00050cff01007387 */ /* 0x000fe20000100800 */
[----:B0-----:R-:W-:-:S03]  /*9c20*/  SHF.R.U32.HI R18, RZ, 0x7, R16 ;  /* 0x00000007ff127819 */ /* 0x001fc60000011610 */
[----:B------:R-:W-:Y:S01]  /*9c30*/  STL [R1+0x4f0], RZ ;  /* 0x0004f0ff01007387 */ /* 0x000fe20000100800 */
[----:B--2---:R-:W-:-:S03]  /*9c40*/  ISETP.GE.AND P1, PT, R29, RZ, PT ;  /* 0x000000ff1d00720c */ /* 0x004fc60003f26270 */
[----:B------:R-:W-:Y:S01]  /*9c50*/  STL [R1+0x4f4], RZ ;  /* 0x0004f4ff01007387 */ /* 0x000fe20000100800 */
[----:B------:R-:W-:-:S03]  /*9c60*/  SHF.R.U32.HI R29, RZ, 0x7, R28 ;  /* 0x00000007ff1d7819 */ /* 0x000fc6000001161c */
[----:B------:R-:W-:Y:S01]  /*9c70*/  STL [R1+0x4f8], RZ ;  /* 0x0004f8ff01007387 */ /* 0x000fe20000100800 */
[----:B------:R-:W-:-:S03]  /*9c80*/  IMAD R0, R21, c[0x0][0x188], RZ ;  /* 0x0000620015007a24 */ /* 0x000fc600078e02ff */
[----:B------:R-:W-:Y:S01]  /*9c90*/  STL [R1+0x4fc], RZ ;  /* 0x0004fcff01007387 */ /* 0x000fe20000100800 */
[----:B------:R-:W-:-:S03]  /*9ca0*/  SGXT.U32 R18, R18, 0x1 ;  /* 0x000000011212781a */ /* 0x000fc60000000000 */
[----:B------:R-:W-:Y:S01]  /*9cb0*/  STL [R1+0x4e0], RZ ;  /* 0x0004e0ff01007387 */ /* 0x000fe20000100800 */
[----:B------:R-:W-:-:S03]  /*9cc0*/  SHF.R.U32.HI R21, RZ, 0x7, R16 ;  /* 0x00000007ff157819 */ /* 0x000fc60000011610 */
[----:B------:R-:W-:Y:S01]  /*9cd0*/  STL [R1+0x4e4], RZ ;  /* 0x0004e4ff01007387 */ /* 0x000fe20000100800 */
[----:B------:R-:W-:-:S03]  /*9ce0*/  SHF.R.U32.HI R16, RZ, 0x7, R16 ;  /* 0x00000007ff107819 */ /* 0x000fc60000011610 */
[----:B------:R-:W-:Y:S01]  /*9cf0*/  STL [R1+0x4e8], RZ ;  /* 0x0004e8ff01007387 */ /* 0x000fe20000100800 */
[----:B------:R-:W-:-:S03]  /*9d00*/  SGXT.U32 R29, R29, 0x1 ;  /* 0x000000011d1d781a */ /* 0x000fc60000000000 */
[----:B------:R-:W-:Y:S01]  /*9d10*/  STL [R1+0x4ec], RZ ;  /* 0x0004ecff01007387 */ /* 0x000fe20000100800 */
[----:B------:R-:W-:-:S03]  /*9d20*/  LOP3.LUT R20, R18, 0x36, RZ, 0xfc, !PT ;  /* 0x0000003612147812 */ /* 0x000fc600078efcff */
[----:B------:R-:W-:Y:S01]  /*9d30*/  STL [R1+0x4d0], RZ ;  /* 0x0004d0ff01007387 */ /* 0x000fe20000100800 */
[----:B------:R-:W-:-:S03]  /*9d40*/  SGXT.U32 R16, R16, 0x1 ;  /* 0x000000011010781a */ /* 0x000fc60000000000 */
[----:B------:R-:W-:Y:S04]  /*9d50*/  STL [R1+0x4d4], RZ ;  /* 0x0004d4ff01007387 */ /* 0x000fe80000100800 */
[----:B------:R-:W-:Y:S01]  /*9d60*/  STL [R1+0x4d8], RZ ;  /* 0x0004d8ff01007387 */ /* 0x000fe20000100800 */
[----:B------:R-:W-:-:S03]  /*9d70*/  IMAD R4, R29, c[0x0][0x188], RZ ;  /* 0x000062001d047a24 */ /* 0x000fc600078e02ff */
[----:B------:R-:W-:Y:S01]  /*9d80*/  STL [R1+0x4dc], RZ ;  /* 0x0004dcff01007387 */ /* 0x000fe20000100800 */
[----:B------:R-:W-:-:S03]  /*9d90*/  IMAD R4, R20, c[0x0][0x188], RZ ;  /* 0x0000620014047a24 */ /* 0x000fc600078e02ff */
[----:B------:R-:W-:Y:S01]  /*9da0*/  STL [R1+0x4c0], RZ ;  /* 0x0004c0ff01007387 */ /* 0x000fe20000100800 */
[----:B------:R-:W-:-:S03]  /*9db0*/  LOP3.LUT R22, R16, 0x32, RZ, 0xfc, !PT ;  /* 0x0000003210167812 */ /* 0x000fc600078efcff */
[----:B------:R-:W-:Y:S01]  /*9dc0*/  STL [R1+0x4c4], RZ ;  /* 0x0004c4ff01007387 */ /* 0x000fe20000100800 */
[----:B------:R-:W-:-:S03]  /*9dd0*/  LOP3.LUT R20, R16, 0x30, RZ, 0xfc, !PT ;  /* 0x0000003010147812 */ /* 0x000fc600078efcff */
[----:B------:R-:W-:Y:S04]  /*9de0*/  STL [R1+0x4c8], RZ ;  /* 0x0004c8ff01007387 */ /* 0x000fe80000100800 */
[----:B------:R-:W-:Y:S04]  /*9df0*/  STL [R1+0x4cc], RZ ;  /* 0x0004ccff01007387 */ /* 0x000fe80000100800 */
[----:B------:R-:W-:Y:S01]  /*9e00*/  STL [R1+0x4b0], RZ ;  /* 0x0004b0ff01007387 */ /* 0x000fe20000100800 */
[----:B------:R-:W-:-:S03]  /*9e10*/  LOP3.LUT R18, R18, 0x34, RZ, 0xfc, !PT ;  /* 0x0000003412127812 */ /* 0x000fc600078efcff */
[----:B------:R-:W0:Y:S04]  /*9e20*/  S2R R16, SR_TID.X ;  /* 0x0000000000107919 */ /* 0x000e280000002100 */
[----:B------:R-:W-:Y:S04]  /*9e30*/  STL [R1+0x4b4], RZ ;  /* 0x0004b4ff01007387 */ /* 0x000fe80000100800 */
[----:B------:R-:W-:Y:S01]  /*9e40*/  STL [R1+0x4b8], RZ ;  /* 0x0004b8ff01007387 */ /* 0x000fe20000100800 */
[----:B------:R-:W-:-:S03]  /*9e50*/  SGXT.U32 R21, R21, 0x1 ;  /* 0x000000011515781a */ /* 0x000fc60000000000 */
[----:B------:R-:W-:Y:S04]  /*9e60*/  STL [R1+0x4bc], RZ ;  /* 0x0004bcff01007387 */ /* 0x000fe80000100800 */
[----:B------:R-:W-:Y:S04]  /*9e70*/  STL [R1+0x4a0], RZ ;  /* 0x0004a0ff01007387 */ /* 0x000fe80000100800 */
        /* <DEDUP_REMOVED lines=9> */
[----:B------:R-:W-:-:S03]  /*9f10*/  IMAD R0, R22, c[0x0][0x188], RZ ;  /* 0x0000620016007a24 */ /* 0x000fc600078e02ff */
[----:B------:R-:W-:Y:S01]  /*9f20*/  STL [R1+0x49c], RZ ;  /* 0x00049cff01007387 */ /* 0x000fe20000100800 */
[----:B------:R-:W-:-:S03]  /*9f30*/  IMAD R0, R18, c[0x0][0x188], RZ ;  /* 0x0000620012007a24 */ /* 0x000fc600078e02ff */
[----:B------:R-:W-:Y:S01]  /*9f40*/  STL [R1+0x270], RZ ;  /* 0x000270ff01007387 */ /* 0x000fe20000100800 */
[----:B------:R-:W-:-:S03]  /*9f50*/  IMAD R0, R21, c[0x0][0x188], RZ ;  /* 0x0000620015007a24 */ /* 0x000fc600078e02ff */
[----:B------:R-:W-:Y:S04]  /*9f60*/  STL [R1+0x274], RZ ;  /* 0x000274ff01007387 */ /* 0x000fe80000100800 */
[----:B------:R-:W-:Y:S04]  /*9f70*/  STL [R1+0x278], RZ ;  /* 0x000278ff01007387 */ /* 0x000fe80000100800 */
[----:B------:R-:W-:Y:S04]  /*9f80*/  STL [R1+0x27c], RZ ;  /* 0x00027cff01007387 */ /* 0x000fe80000100800 */
[----:B------:R-:W-:Y:S04]  /*9f90*/  STL [R1+0x260], RZ ;  /* 0x000260ff01007387 */ /* 0x000fe80000100800 */
[----:B------:R-:W1:Y:S04]  /*9fa0*/  S2R R21, SR_TID.X ;  /* 0x0000000000157919 */ /* 0x000e680000002100 */
        /* <DEDUP_REMOVED lines=16> */
[----:B------:R-:W-:-:S03]  /*a0b0*/  SHF.R.U32.HI R16, RZ, 0x7, R16 ;  /* 0x00000007ff107819 */ /* 0x000fc60000011610 */
[----:B------:R-:W-:Y:S01]  /*a0c0*/  STL [R1+0x238], RZ ;  /* 0x000238ff01007387 */ /* 0x000fe20000100800 */
[----:B------:R-:W-:-:S03]  /*a0d0*/  LOP3.LUT R22, R18, 0x2a, RZ, 0xfc, !PT ;  /* 0x0000002a12167812 */ /* 0x000fc600078efcff */
[----:B------:R-:W-:Y:S01]  /*a0e0*/  STL [R1+0x23c], RZ ;  /* 0x00023cff01007387 */ /* 0x000fe20000100800 */
[----:B------:R-:W-:-:S03]  /*a0f0*/  LOP3.LUT R20, R18, 0x28, RZ, 0xfc, !PT ;  /* 0x0000002812147812 */ /* 0x000fc600078efcff */
        /* <DEDUP_REMOVED lines=13> */
[----:B------:R-:W-:Y:S01]  /*a1d0*/  STL [R1+0x21c], RZ ;  /* 0x00021cff01007387 */ /* 0x000fe20000100800 */
[----:B-1----:R-:W-:-:S03]  /*a1e0*/  SHF.R.U32.HI R16, RZ, 0x7, R21 ;  /* 0x00000007ff107819 */ /* 0x002fc60000011615 */
        /* <DEDUP_REMOVED lines=8> */
[----:B------:R-:W-:Y:S01]  /*a270*/  IMAD R0, R18, c[0x0][0x188], RZ ;  /* 0x0000620012007a24 */ /* 0x000fe200078e02ff */
[----:B------:R-:W-:Y:S02]  /*a280*/  SHF.R.U32.HI R21, RZ, 0x7, R21 ;  /* 0x00000007ff157819 */ /* 0x000fe40000011615 */
        /* <DEDUP_REMOVED lines=18> */
[----:B------:R-:W-:-:S03]  /*a3b0*/  SHF.R.U32.HI R21, RZ, 0x7, R28 ;  /* 0x00000007ff157819 */ /* 0x000fc6000001161c */
[----:B------:R-:W-:Y:S04]  /*a3c0*/  STL [R1+0x3a0], RZ ;  /* 0x0003a0ff01007387 */ /* 0x000fe80000100800 */
[----:B------:R-:W-:Y:S01]  /*a3d0*/  STL [R1+0x3a4], RZ ;  /* 0x0003a4ff01007387 */ /* 0x000fe20000100800 */
[----:B------:R-:W-:-:S03]  /*a3e0*/  SGXT.U32 R21, R21, 0x1 ;  /* 0x000000011515781a */ /* 0x000fc60000000000 */
[----:B------:R-:W-:Y:S04]  /*a3f0*/  STL [R1+0x3a8], RZ ;  /* 0x0003a8ff01007387 */ /* 0x000fe80000100800 */
[----:B------:R-:W-:Y:S01]  /*a400*/  STL [R1+0x3ac], RZ ;  /* 0x0003acff01007387 */ /* 0x000fe20000100800 */
[----:B------:R-:W-:-:S03]  /*a410*/  LOP3.LUT R2, R28, 0x3f, RZ, 0xc0, !PT ;  /* 0x0000003f1c027812 */ /* 0x000fc600078ec0ff */
        /* <DEDUP_REMOVED lines=9> */
[----:B------:R-:W2:Y:S01]  /*a4b0*/  LDL.LU R8, [R1+0x45c] ;  /* 0x00045c0001087983 */ /* 0x000ea20000300800 */
[----:B------:R-:W-:-:S03]  /*a4c0*/  LOP3.LUT R21, R21, 0x12, RZ, 0xfc, !PT ;  /* 0x0000001215157812 */ /* 0x000fc600078efcff */
[----:B------:R-:W-:Y:S01]  /*a4d0*/  STL [R1+0x380], RZ ;  /* 0x000380ff01007387 */ /* 0x000fe20000100800 */
[----:B------:R-:W-:-:S03]  /*a4e0*/  SGXT.U32 R28, R28, 0x1 ;  /* 0x000000011c1c781a */ /* 0x000fc60000000000 */
[----:B------:R-:W-:Y:S01]  /*a4f0*/  STL [R1+0x384], RZ ;  /* 0x000384ff01007387 */ /* 0x000fe20000100800 */
[----:B------:R-:W-:-:S03]  /*a500*/  IMAD R5, R22, c[0x0][0x188], RZ ;  /* 0x0000620016057a24 */ /* 0x000fc600078e02ff */
[----:B------:R-:W-:Y:S01]  /*a510*/  STL [R1+0x388], RZ ;  /* 0x000388ff01007387 */ /* 0x000fe20000100800 */
[----:B------:R-:W-:-:S03]  /*a520*/  IMAD R5, R20, c[0x0][0x188], RZ ;  /* 0x0000620014057a24 */ /* 0x000fc600078e02ff */
[----:B------:R-:W-:Y:S01]  /*a530*/  STL [R1+0x38c], RZ ;  /* 0x00038cff01007387 */ /* 0x000fe20000100800 */
[----:B------:R-:W-:-:S03]  /*a540*/  IMAD R5, R18, c[0x0][0x188], RZ ;  /* 0x0000620012057a24 */ /* 0x000fc600078e02ff */
[----:B------:R-:W-:Y:S01]  /*a550*/  STL [R1+0x370], RZ ;  /* 0x000370ff01007387 */ /* 0x000fe20000100800 */
[----:B------:R-:W-:Y:S01]  /*a560*/  IMAD R4, R16, c[0x0][0x188], RZ ;  /* 0x0000620010047a24 */ /* 0x000fe200078e02ff */
[C---:B------:R-:W-:Y:S01]  /*a570*/  LOP3.LUT R18, R28.reuse, 0x10, RZ, 0xfc, !PT ;  /* 0x000000101c127812 */ /* 0x040fe200078efcff */
[----:B------:R-:W-:Y:S01]  /*a580*/  IMAD R0, R21, c[0x0][0x188], RZ ;  /* 0x0000620015007a24 */ /* 0x000fe200078e02ff */
[----:B------:R-:W-:Y:S01]  /*a590*/  STL [R1+0x374], RZ ;  /* 0x000374ff01007387 */ /* 0x000fe20000100800 */
[C---:B------:R-:W-:Y:S02]  /*a5a0*/  LOP3.LUT R16, R28.reuse, 0xe, RZ, 0xfc, !PT ;  /* 0x0000000e1c107812 */ /* 0x040fe400078efcff */
[C---:B------:R-:W-:Y:S01]  /*a5b0*/  LOP3.LUT R21, R28.reuse, 0xc, RZ, 0xfc, !PT ;  /* 0x0000000c1c157812 */ /* 0x040fe200078efcff */
[----:B------:R-:W-:Y:S01]  /*a5c0*/  STL [R1+0x378], RZ ;  /* 0x000378ff01007387 */ /* 0x000fe20000100800 */
[----:B------:R-:W-:-:S03]  /*a5d0*/  LOP3.LUT R28, R28, 0xa, RZ, 0xfc, !PT ;  /* 0x0000000a1c1c7812 */ /* 0x000fc600078efcff */
[----:B------:R-:W-:Y:S04]  /*a5e0*/  STL [R1+0x37c], RZ ;  /* 0x00037cff01007387 */ /* 0x000fe80000100800 */
[----:B------:R-:W3:Y:S01]  /*a5f0*/  LDL.LU R10, [R1+0x58c] ;  /* 0x00058c00010a7983 */ /* 0x000ee20000300800 */
[----:B------:R-:W-:-:S03]  /*a600*/  IMAD R0, R18, c[0x0][0x188], RZ ;  /* 0x0000620012007a24 */ /* 0x000fc600078e02ff */
[----:B------:R-:W-:Y:S01]  /*a610*/  STL [R1+0x200], RZ ;  /* 0x000200ff01007387 */ /* 0x000fe20000100800 */
[----:B------:R-:W-:-:S03]  /*a620*/  IMAD R5, R16, c[0x0][0x188], RZ ;  /* 0x0000620010057a24 */ /* 0x000fc600078e02ff */
[----:B------:R-:W-:Y:S01]  /*a630*/  STL [R1+0x204], RZ ;  /* 0x000204ff01007387 */ /* 0x000fe20000100800 */
[----:B------:R-:W-:-:S03]  /*a640*/  IMAD R4, R21, c[0x0][0x188], RZ ;  /* 0x0000620015047a24 */ /* 0x000fc600078e02ff */
[----:B------:R-:W-:Y:S01]  /*a650*/  STL [R1+0x208], RZ ;  /* 0x000208ff01007387 */ /* 0x000fe20000100800 */
[----:B------:R-:W-:Y:S01]  /*a660*/  IMAD R0, R28, c[0x0][0x188], RZ ;  /* 0x000062001c007a24 */ /* 0x000fe200078e02ff */
[C---:B------:R-:W-:Y:S02]  /*a670*/  LOP3.LUT R16, R29.reuse, 0x8, RZ, 0xfc, !PT ;  /* 0x000000081d107812 */ /* 0x040fe400078efcff */
[----:B------:R-:W-:Y:S01]  /*a680*/  STL [R1+0x20c], RZ ;  /* 0x00020cff01007387 */ /* 0x000fe20000100800 */
[C---:B------:R-:W-:Y:S02]  /*a690*/  LOP3.LUT R21, R29.reuse, 0x6, RZ, 0xfc, !PT ;  /* 0x000000061d157812 */ /* 0x040fe400078efcff */
[C---:B------:R-:W-:Y:S01]  /*a6a0*/  LOP3.LUT R28, R29.reuse, 0x4, RZ, 0xfc, !PT ;  /* 0x000000041d1c7812 */ /* 0x040fe200078efcff */
[----:B------:R-:W4:Y:S01]  /*a6b0*/  LDL.LU R12, [R1+0x584] ;  /* 0x00058400010c7983 */ /* 0x000f220000300800 */
[----:B------:R-:W-:-:S03]  /*a6c0*/  LOP3.LUT R29, R29, 0x2, RZ, 0xfc, !PT ;  /* 0x000000021d1d7812 */ /* 0x000fc600078efcff */
[----:B------:R-:W4:Y:S04]  /*a6d0*/  LDL.LU R14, [R1+0x580] ;  /* 0x00058000010e7983 */ /* 0x000f280000300800 */
[----:B------:R-:W4:Y:S01]  /*a6e0*/  LDL.LU R25, [R1+0x57c] ;  /* 0x00057c0001197983 */ /* 0x000f220000300800 */
[----:B------:R-:W-:-:S03]  /*a6f0*/  IMAD R0, R16, c[0x0][0x188], RZ ;  /* 0x0000620010007a24 */ /* 0x000fc600078e02ff */
[----:B------:R-:W4:Y:S01]  /*a700*/  LDL.LU R24, [R1+0x578] ;  /* 0x0005780001187983 */ /* 0x000f220000300800 */
[----:B------:R-:W-:-:S03]  /*a710*/  IMAD R0, R29, c[0x0][0x188], RZ ;  /* 0x000062001d007a24 */ /* 0x000fc600078e02ff */
[----:B------:R-:W4:Y:S01]  /*a720*/  LDL.LU R22, [R1+0x574] ;  /* 0x0005740001167983 */ /* 0x000f220000300800 */
[----:B------:R-:W-:-:S03]  /*a730*/  IMAD R5, R21, c[0x0][0x188], RZ ;  /* 0x0000620015057a24 */ /* 0x000fc600078e02ff */
[----:B------:R-:W4:Y:S01]  /*a740*/  LDL.LU R20, [R1+0x570] ;  /* 0x0005700001147983 */ /* 0x000f220000300800 */
[----:B------:R-:W-:-:S03]  /*a750*/  IMAD R4, R28, c[0x0][0x188], RZ ;  /* 0x000062001c047a24 */ /* 0x000fc600078e02ff */
[----:B------:R-:W4:Y:S04]  /*a760*/  LDL.LU R18, [R1+0x56c] ;  /* 0x00056c0001127983 */ /* 0x000f280000300800 */
[----:B------:R-:W4:Y:S04]  /*a770*/  LDL.LU R16, [R1+0x568] ;  /* 0x0005680001107983 */ /* 0x000f280000300800 */
[----:B------:R-:W4:Y:S04]  /*a780*/  LDL.LU R29, [R1+0x564] ;  /* 0x00056400011d7983 */ /* 0x000f280000300800 */
[----:B------:R-:W4:Y:S04]  /*a790*/  LDL.LU R21, [R1+0x560] ;  /* 0x0005600001157983 */ /* 0x000f280000300800 */
[----:B------:R-:W-:Y:S04]  /*a7a0*/  STL [R1+0xe0], RZ ;  /* 0x0000e0ff01007387 */ /* 0x000fe80000100800 */
[----:B------:R-:W-:Y:S04]  /*a7b0*/  STL [R1+0xe4], RZ ;  /* 0x0000e4ff01007387 */ /* 0x000fe80000100800 */
[----:B------:R-:W4:Y:S04]  /*a7c0*/  LDL.LU R28, [R1+0x55c] ;  /* 0x00055c00011c7983 */ /* 0x000f280000300800 */
[----:B------:R-:W-:Y:S04]  /*a7d0*/  STL [R1+0xe8], RZ ;  /* 0x0000e8ff01007387 */ /* 0x000fe80000100800 */
[----:B------:R-:W-:Y:S04]  /*a7e0*/  STL [R1+0xec], RZ ;  /* 0x0000ecff01007387 */ /* 0x000fe80000100800 */
[----:B------:R-:W4:Y:S01]  /*a7f0*/  LDL.LU R4, [R1+0x68] ;  /* 0x0000680001047983 */ /* 0x000f220000300800 */
[----:B------:R-:W-:Y:S01]  /*a800*/  IMAD R2, R2, c[0x0][0x18c], RZ ;  /* 0x0000630002027a24 */ /* 0x000fe200078e02ff */
[----:B------:R-:W-:-:S04]  /*a810*/  ISETP.NE.AND P0, PT, RZ, c[0x0][0x178], PT ;  /* 0x00005e00ff007a0c */ /* 0x000fc80003f05270 */
[----:B------:R-:W-:-:S04]  /*a820*/  SHF.R.S32.HI R0, RZ, 0x1f, R2 ;  /* 0x0000001fff007819 */ /* 0x000fc80000011402 */
[C---:B------:R-:W-:Y:S01]  /*a830*/  SHF.L.U64.HI R0, R2.reuse, 0x1, R0 ;  /* 0x0000000102007819 */ /* 0x040fe20000010200 */
[----:B------:R-:W-:Y:S02]  /*a840*/  IMAD.SHL.U32 R2, R2, 0x2, RZ ;  /* 0x0000000202027824 */ /* 0x000fe400078e00ff */
[----:B------:R-:W-:Y:S01]  /*a850*/  IMAD R3, R3, c[0x0][0x190], RZ ;  /* 0x0000640003037a24 */ /* 0x000fe200078e02ff */
[----:B--2---:R-:W-:-:S05]  /*a860*/  SHF.R.S32.HI R5, RZ, 0x6, R8 ;  /* 0x00000006ff057819 */ /* 0x004fca0000011408 */
[----:B------:R-:W-:Y:S04]  /*a870*/  STL [R1+0x534], R5 ;  /* 0x0005340501007387 */ /* 0x000fe80000100800 */
[----:B------:R3:W-:Y:S04]  /*a880*/  STL [R1+0xa58], R0 ;  /* 0x000a580001007387 */ /* 0x0007e80000100800 */
[----:B------:R0:W-:Y:S01]  /*a890*/  STL [R1+0xa5c], R2 ;  /* 0x000a5c0201007387 */ /* 0x0001e20000100800 */
[----:B---3--:R-:W-:Y:S01]  /*a8a0*/  LOP3.LUT R0, R10, 0x800, R6, 0xf8, !PT ;  /* 0x000008000a007812 */ /* 0x008fe200078ef806 */
[----:B----4-:R-:W-:-:S02]  /*a8b0*/  IMAD R27, R12, c[0x0][0x190], RZ ;  /* 0x000064000c1b7a24 */ /* 0x010fc400078e02ff */
[----:B0-----:R-:W-:Y:S02]  /*a8c0*/  IMAD R2, R14, c[0x0][0x190], RZ ;  /* 0x000064000e027a24 */ /* 0x001fe400078e02ff */
[----:B------:R-:W-:Y:S01]  /*a8d0*/  @!P1 IMAD.MOV R4, RZ, RZ, -R4 ;  /* 0x000000ffff049224 */ /* 0x000fe200078e0a04 */
[----:B------:R-:W-:-:S05]  /*a8e0*/  @!P0 LOP3.LUT R4, RZ, c[0x0][0x178], RZ, 0x33, !PT ;  /* 0x00005e00ff048a12 */ /* 0x000fca00078e33ff */
[----:B------:R-:W-:Y:S04]  /*a8f0*/  STL [R1+0xb18], R4 ;  /* 0x000b180401007387 */ /* 0x000fe80000100800 */
[----:B------:R0:W-:Y:S04]  /*a900*/  STL [R1+0x45c], R0 ;  /* 0x00045c0001007387 */ /* 0x0001e80000100800 */
[----:B------:R1:W-:Y:S01]  /*a910*/  STL [R1+0xa60], R3 ;  /* 0x000a600301007387 */ /* 0x0003e20000100800 */
[----:B0-----:R-:W-:-:S03]  /*a920*/  IMAD R0, R25, c[0x0][0x190], RZ ;  /* 0x0000640019007a24 */ /* 0x001fc600078e02ff */
[----:B------:R-:W-:Y:S01]  /*a930*/  STL [R1+0xb1c], R27 ;  /* 0x000b1c1b01007387 */ /* 0x000fe20000100800 */
[----:B-1----:R-:W-:-:S03]  /*a940*/  IMAD R3, R24, c[0x0][0x190], RZ ;  /* 0x0000640018037a24 */ /* 0x002fc600078e02ff */
[----:B------:R0:W-:Y:S04]  /*a950*/  STL [R1+0x14], R2 ;  /* 0x0000140201007387 */ /* 0x0001e80000100800 */
[----:B------:R1:W-:Y:S04]  /*a960*/  STL [R1+0x20], R0 ;  /* 0x0000200001007387 */ /* 0x0003e80000100800 */
[----:B------:R2:W-:Y:S01]  /*a970*/  STL [R1+0x44], R3 ;  /* 0x0000440301007387 */ /* 0x0005e20000100800 */
[----:B0-----:R-:W-:Y:S02]  /*a980*/  IMAD R2, R22, c[0x0][0x190], RZ ;  /* 0x0000640016027a24 */ /* 0x001fe400078e02ff */
[----:B-1----:R-:W-:-:S03]  /*a990*/  IMAD R0, R20, c[0x0][0x190], RZ ;  /* 0x0000640014007a24 */ /* 0x002fc600078e02ff */
[----:B------:R-:W-:Y:S01]  /*a9a0*/  STL [R1+0x4c], R2 ;  /* 0x00004c0201007387 */ /* 0x000fe20000100800 */
[----:B--2---:R-:W-:-:S03]  /*a9b0*/  IMAD R3, R18, c[0x0][0x190], RZ ;  /* 0x0000640012037a24 */ /* 0x004fc600078e02ff */
[----:B------:R0:W-:Y:S04]  /*a9c0*/  STL [R1+0x50], R0 ;  /* 0x0000500001007387 */ /* 0x0001e80000100800 */
[----:B------:R-:W-:Y:S01]  /*a9d0*/  STL [R1+0x58], R3 ;  /* 0x0000580301007387 */ /* 0x000fe20000100800 */
[----:B0-----:R-:W-:-:S03]  /*a9e0*/  IMAD R0, R29, c[0x0][0x190], RZ ;  /* 0x000064001d007a24 */ /* 0x001fc600078e02ff */
[----:B------:R-:W2:Y:S01]  /*a9f0*/  LDL.LU R29, [R1+0x558] ;  /* 0x00055800011d7983 */ /* 0x000ea20000300800 */
[----:B------:R-:W-:-:S05]  /*aa00*/  IMAD R2, R16, c[0x0][0x190], RZ ;  /* 0x0000640010027a24 */ /* 0x000fca00078e02ff */
[----:B------:R0:W-:Y:S04]  /*aa10*/  STL [R1+0x5c], R2 ;  /* 0x00005c0201007387 */ /* 0x0001e80000100800 */
[----:B------:R1:W-:Y:S01]  /*aa20*/  STL [R1+0x68], R0 ;  /* 0x0000680001007387 */ /* 0x0003e20000100800 */
[----:B0-----:R-:W-:-:S03]  /*aa30*/  IMAD R2, R21, c[0x0][0x190], RZ ;  /* 0x0000640015027a24 */ /* 0x001fc600078e02ff */
[----:B------:R-:W3:Y:S01]  /*aa40*/  LDL.LU R21, [R1+0x554] ;  /* 0x0005540001157983 */ /* 0x000ee20000300800 */
[----:B-1----:R-:W-:-:S03]  /*aa50*/  IMAD R0, R28, c[0x0][0x190], RZ ;  /* 0x000064001c007a24 */ /* 0x002fc600078e02ff */
[----:B------:R0:W-:Y:S04]  /*aa60*/  STL [R1+0x78], R2 ;  /* 0x0000780201007387 */ /* 0x0001e80000100800 */
[----:B------:R-:W4:Y:S04]  /*aa70*/  LDL.LU R27, [R1+0x54c] ;  /* 0x00054c00011b7983 */ /* 0x000f280000300800 */
[----:B------:R-:W4:Y:S04]  /*aa80*/  LDL.LU R3, [R1+0x548] ;  /* 0x0005480001037983 */ /* 0x000f280000300800 */
[----:B------:R1:W-:Y:S04]  /*aa90*/  STL [R1+0x7c], R0 ;  /* 0x00007c0001007387 */ /* 0x0003e80000100800 */
[----:B------:R-:W4:Y:S04]  /*aaa0*/  LDL.LU R4, [R1+0x544] ;  /* 0x0005440001047983 */ /* 0x000f280000300800 */
[----:B0-----:R-:W4:Y:S04]  /*aab0*/  LDL.LU R2, [R1+0x540] ;  /* 0x0005400001027983 */ /* 0x001f280000300800 */
[----:B-1----:R-:W4:Y:S04]  /*aac0*/  LDL.LU R0, [R1+0x53c] ;  /* 0x00053c0001007983 */ /* 0x002f280000300800 */
[----:B------:R-:W4:Y:S04]  /*aad0*/  LDL.LU R5, [R1+0x538] ;  /* 0x0005380001057983 */ /* 0x000f280000300800 */
        /* <DEDUP_REMOVED lines=20> */
[----:B------:R-:W4:Y:S01]  /*ac20*/  LDL.LU R28, [R1+0x14c] ;  /* 0x00014c00011c7983 */ /* 0x000f220000300800 */
[----:B--2---:R-:W-:-:S05]  /*ac30*/  IMAD R29, R29, c[0x0][0x190], RZ ;  /* 0x000064001d1d7a24 */ /* 0x004fca00078e02ff */
[----:B------:R0:W-:Y:S04]  /*ac40*/  STL [R1+0x80], R29 ;  /* 0x0000801d01007387 */ /* 0x0001e80000100800 */
[----:B0-----:R-:W2:Y:S01]  /*ac50*/  LDL.LU R29, [R1+0x148] ;  /* 0x00014800011d7983 */ /* 0x001ea20000300800 */
[----:B---3--:R-:W-:-:S05]  /*ac60*/  IMAD R21, R21, c[0x0][0x190], RZ ;  /* 0x0000640015157a24 */ /* 0x008fca00078e02ff */
[----:B------:R0:W-:Y:S01]  /*ac70*/  STL [R1+0x88], R21 ;  /* 0x0000881501007387 */ /* 0x0001e20000100800 */
[----:B----4-:R-:W-:-:S03]  /*ac80*/  IMAD R27, R27, c[0x0][0x190], RZ ;  /* 0x000064001b1b7a24 */ /* 0x010fc600078e02ff */
[----:B0-----:R-:W3:Y:S04]  /*ac90*/  LDL.LU R21, [R1+0x144] ;  /* 0x0001440001157983 */ /* 0x001ee80000300800 */
[----:B------:R0:W-:Y:S01]  /*aca0*/  STL [R1+0xac], R27 ;  /* 0x0000ac1b01007387 */ /* 0x0001e20000100800 */
[----:B------:R-:W-:Y:S02]  /*acb0*/  IMAD R4, R4, c[0x0][0x190], RZ ;  /* 0x0000640004047a24 */ /* 0x000fe400078e02ff */
[----:B0-----:R-:W-:Y:S02]  /*acc0*/  IMAD R27, R3, c[0x0][0x190], RZ ;  /* 0x00006400031b7a24 */ /* 0x001fe400078e02ff */
[----:B------:R-:W-:Y:S02]  /*acd0*/  IMAD R3, R2, c[0x0][0x190], RZ ;  /* 0x0000640002037a24 */ /* 0x000fe400078e02ff */
[----:B------:R-:W-:Y:S01]  /*ace0*/  IMAD R2, R0, c[0x0][0x190], RZ ;  /* 0x0000640000027a24 */ /* 0x000fe200078e02ff */
[----:B------:R-:W-:Y:S01]  /*acf0*/  STL [R1+0xb0], R27 ;  /* 0x0000b01b01007387 */ /* 0x000fe20000100800 */
[----:B------:R-:W-:-:S03]  /*ad00*/  IMAD R0, R5, c[0x0][0x190], RZ ;  /* 0x0000640005007a24 */ /* 0x000fc600078e02ff */
[----:B------:R-:W-:Y:S04]  /*ad10*/  STL [R1+0xb4], R4 ;  /* 0x0000b40401007387 */ /* 0x000fe80000100800 */
[----:B------:R0:W-:Y:S04]  /*ad20*/  STL [R1+0x54c], R3 ;  /* 0x00054c0301007387 */ /* 0x0001e80000100800 */
[----:B------:R1:W-:Y:S01]  /*ad30*/  STL [R1+0x554], R2 ;  /* 0x0005540201007387 */ /* 0x0003e20000100800 */
[----:B0-----:R-:W-:-:S03]  /*ad40*/  IMAD R3, R17, c[0x0][0x190], RZ ;  /* 0x0000640011037a24 */ /* 0x001fc600078e02ff */
[----:B------:R0:W-:Y:S01]  /*ad50*/  STL [R1+0x558], R0 ;  /* 0x0005580001007387 */ /* 0x0001e20000100800 */
[----:B-1----:R-:W-:-:S03]  /*ad60*/  IMAD R2, R6, c[0x0][0x190], RZ ;  /* 0x0000640006027a24 */ /* 0x002fc600078e02ff */
[----:B------:R1:W-:Y:S01]  /*ad70*/  STL [R1+0x52c], R3 ;  /* 0x00052c0301007387 */ /* 0x0003e20000100800 */
[----:B0-----:R-:W-:-:S03]  /*ad80*/  IMAD R0, R9, c[0x0][0x190], RZ ;  /* 0x0000640009007a24 */ /* 0x001fc600078e02ff */
[----:B------:R0:W-:Y:S01]  /*ad90*/  STL [R1+0x528], R2 ;  /* 0x0005280201007387 */ /* 0x0001e20000100800 */
[----:B-1----:R-:W-:-:S03]  /*ada0*/  IMAD R3, R7, c[0x0][0x190], RZ ;  /* 0x0000640007037a24 */ /* 0x002fc600078e02ff */
[----:B------:R1:W-:Y:S04]  /*adb0*/  STL [R1+0x524], R0 ;  /* 0x0005240001007387 */ /* 0x0003e80000100800 */
[----:B------:R4:W-:Y:S01]  /*adc0*/  STL [R1+0x520], R3 ;  /* 0x0005200301007387 */ /* 0x0009e20000100800 */
[----:B0-----:R-:W-:Y:S02]  /*add0*/  IMAD R2, R13, c[0x0][0x190], RZ ;  /* 0x000064000d027a24 */ /* 0x001fe400078e02ff */
[----:B-1----:R-:W-:-:S03]  /*ade0*/  IMAD R0, R26, c[0x0][0x190], RZ ;  /* 0x000064001a007a24 */ /* 0x002fc600078e02ff */
[----:B------:R0:W-:Y:S01]  /*adf0*/  STL [R1+0x47c], R2 ;  /* 0x00047c0201007387 */ /* 0x0001e20000100800 */
[----:B----4-:R-:W-:-:S03]  /*ae00*/  IMAD R3, R23, c[0x0][0x190], RZ ;  /* 0x0000640017037a24 */ /* 0x010fc600078e02ff */
        /* <DEDUP_REMOVED lines=25> */
[----:B------:R-:W-:Y:S01]  /*afa0*/  STL [R1+0x154], R3 ;  /* 0x0001540301007387 */ /* 0x000fe20000100800 */
[----:B0-----:R-:W-:Y:S02]  /*afb0*/  IMAD R2, R16, c[0x0][0x190], RZ ;  /* 0x0000640010027a24 */ /* 0x001fe400078e02ff */
[----:B-1----:R-:W-:Y:S02]  /*afc0*/  IMAD R0, R28, c[0x0][0x190], RZ ;  /* 0x000064001c007a24 */ /* 0x002fe400078e02ff */
[----:B------:R-:W4:Y:S04]  /*afd0*/  LDL.LU R28, [R1+0x140] ;  /* 0x00014000011c7983 */ /* 0x000f280000300800 */
[----:B------:R2:W-:Y:S04]  /*afe0*/  STL [R1+0x150], R2 ;  /* 0x0001500201007387 */ /* 0x0005e80000100800 */
[----:B------:R3:W-:Y:S01]  /*aff0*/  STL [R1+0x14c], R0 ;  /* 0x00014c0001007387 */ /* 0x0007e20000100800 */
[----:B--2---:R-:W-:-:S03]  /*b000*/  IMAD R2, R29, c[0x0][0x190], RZ ;  /* 0x000064001d027a24 */ /* 0x004fc600078e02ff */
[----:B------:R-:W2:Y:S04]  /*b010*/  LDL.LU R29, [R1+0x13c] ;  /* 0x00013c00011d7983 */ /* 0x000ea80000300800 */
[----:B------:R0:W-:Y:S04]  /*b020*/  STL [R1+0x148], R2 ;  /* 0x0001480201007387 */ /* 0x0001e80000100800 */
[----:B------:R-:W2:Y:S04]  /*b030*/  LDL.LU R27, [R1+0x138] ;  /* 0x00013800011b7983 */ /* 0x000ea80000300800 */
[----:B------:R-:W2:Y:S01]  /*b040*/  LDL.LU R3, [R1+0x134] ;  /* 0x0001340001037983 */ /* 0x000ea20000300800 */
[----:B---3--:R-:W-:-:S05]  /*b050*/  IMAD R0, R21, c[0x0][0x190], RZ ;  /* 0x0000640015007a24 */ /* 0x008fca00078e02ff */
[----:B------:R1:W-:Y:S04]  /*b060*/  STL [R1+0x144], R0 ;  /* 0x0001440001007387 */ /* 0x0003e80000100800 */
[----:B------:R-:W3:Y:S04]  /*b070*/  LDL.LU R4, [R1+0x130] ;  /* 0x0001300001047983 */ /* 0x000ee80000300800 */
[----:B0-----:R-:W3:Y:S04]  /*b080*/  LDL.LU R2, [R1+0x12c] ;  /* 0x00012c0001027983 */ /* 0x001ee80000300800 */
[----:B-1----:R-:W3:Y:S04]  /*b090*/  LDL.LU R0, [R1+0x128] ;  /* 0x0001280001007983 */ /* 0x002ee80000300800 */
        /* <DEDUP_REMOVED lines=22> */
[----:B----4-:R-:W-:-:S05]  /*b200*/  IMAD R28, R28, c[0x0][0x190], RZ ;  /* 0x000064001c1c7a24 */ /* 0x010fca00078e02ff */
[----:B------:R0:W-:Y:S04]  /*b210*/  STL [R1+0x140], R28 ;  /* 0x0001401c01007387 */ /* 0x0001e80000100800 */
[----:B0-----:R-:W4:Y:S01]  /*b220*/  LDL.LU R28, [R1+0xbc] ;  /* 0x0000bc00011c7983 */ /* 0x001f220000300800 */
[----:B--2---:R-:W-:-:S05]  /*b230*/  IMAD R29, R29, c[0x0][0x190], RZ ;  /* 0x000064001d1d7a24 */ /* 0x004fca00078e02ff */
[----:B------:R0:W-:Y:S04]  /*b240*/  STL [R1+0x13c], R29 ;  /* 0x00013c1d01007387 */ /* 0x0001e80000100800 */
[----:B0-----:R-:W2:Y:S01]  /*b250*/  LDL.LU R29, [R1+0xb8] ;  /* 0x0000b800011d7983 */ /* 0x001ea20000300800 */
[----:B------:R-:W-:Y:S02]  /*b260*/  IMAD R27, R27, c[0x0][0x190], RZ ;  /* 0x000064001b1b7a24 */ /* 0x000fe400078e02ff */
[----:B------:R-:W-:-:S03]  /*b270*/  IMAD R3, R3, c[0x0][0x190], RZ ;  /* 0x0000640003037a24 */ /* 0x000fc600078e02ff */
[----:B------:R3:W-:Y:S04]  /*b280*/  STL [R1+0x138], R27 ;  /* 0x0001381b01007387 */ /* 0x0007e80000100800 */
[----:B------:R0:W-:Y:S01]  /*b290*/  STL [R1+0x134], R3 ;  /* 0x0001340301007387 */ /* 0x0001e20000100800 */
[----:B---3--:R-:W-:Y:S02]  /*b2a0*/  IMAD R27, R4, c[0x0][0x190], RZ ;  /* 0x00006400041b7a24 */ /* 0x008fe400078e02ff */
[----:B------:R-:W-:Y:S02]  /*b2b0*/  IMAD R4, R2, c[0x0][0x190], RZ ;  /* 0x0000640002047a24 */ /* 0x000fe400078e02ff */
[----:B0-----:R-:W-:Y:S01]  /*b2c0*/  IMAD R3, R0, c[0x0][0x190], RZ ;  /* 0x0000640000037a24 */ /* 0x001fe200078e02ff */
[----:B------:R-:W-:Y:S01]  /*b2d0*/  STL [R1+0x130], R27 ;  /* 0x0001301b01007387 */ /* 0x000fe20000100800 */
[----:B------:R-:W-:-:S03]  /*b2e0*/  IMAD R2, R5, c[0x0][0x190], RZ ;  /* 0x0000640005027a24 */ /* 0x000fc600078e02ff */
[----:B------:R-:W-:Y:S01]  /*b2f0*/  STL [R1+0x12c], R4 ;  /* 0x00012c0401007387 */ /* 0x000fe20000100800 */
[----:B------:R-:W-:-:S03]  /*b300*/  IMAD R0, R17, c[0x0][0x190], RZ ;  /* 0x0000640011007a24 */ /* 0x000fc600078e02ff */
        /* <DEDUP_REMOVED lines=14> */
[----:B---3--:R-:W-:-:S03]  /*b3f0*/  IMAD R3, R19, c[0x0][0x190], RZ ;  /* 0x0000640013037a24 */ /* 0x008fc600078e02ff */
        /* <DEDUP_REMOVED lines=24> */
[----:B------:R1:W-:Y:S01]  /*b580*/  STL [R1+0xc8], R0 ;  /* 0x0000c80001007387 */ /* 0x0003e20000100800 */
[----:B0-----:R-:W-:-:S03]  /*b590*/  IMAD R2, R21, c[0x0][0x190], RZ ;  /* 0x0000640015027a24 */ /* 0x001fc600078e02ff */
[----:B-1----:R-:W3:Y:S04]  /*b5a0*/  LDL.LU R0, [R1+0xa8] ;  /* 0x0000a80001007983 */ /* 0x002ee80000300800 */
[----:B------:R4:W-:Y:S04]  /*b5b0*/  STL [R1+0xc4], R3 ;  /* 0x0000c40301007387 */ /* 0x0009e80000100800 */
[----:B------:R2:W-:Y:S04]  /*b5c0*/  STL [R1+0xc0], R2 ;  /* 0x0000c00201007387 */ /* 0x0005e80000100800 */
[----:B------:R-:W3:Y:S01]  /*b5d0*/  LDL.LU R5, [R1+0xa4] ;  /* 0x0000a40001057983 */ /* 0x000ee20000300800 */
[----:B----4-:R-:W-:-:S05]  /*b5e0*/  IMAD R3, R28, c[0x0][0x190], RZ ;  /* 0x000064001c037a24 */ /* 0x010fca00078e02ff */
[----:B------:R0:W-:Y:S04]  /*b5f0*/  STL [R1+0xbc], R3 ;  /* 0x0000bc0301007387 */ /* 0x0001e80000100800 */
[----:B------:R-:W4:Y:S04]  /*b600*/  LDL.LU R27, [R1+0xa0] ;  /* 0x0000a000011b7983 */ /* 0x000f280000300800 */
[----:B------:R-:W4:Y:S01]  /*b610*/  LDL.LU R4, [R1+0x9c] ;  /* 0x00009c0001047983 */ /* 0x000f220000300800 */
[----:B--2---:R-:W-:-:S05]  /*b620*/  IMAD R2, R29, c[0x0][0x190], RZ ;  /* 0x000064001d027a24 */ /* 0x004fca00078e02ff */
[----:B------:R1:W-:Y:S04]  /*b630*/  STL [R1+0xb8], R2 ;  /* 0x0000b80201007387 */ /* 0x0003e80000100800 */
[----:B------:R-:W2:Y:S04]  /*b640*/  LDL.LU R17, [R1+0x98] ;  /* 0x0000980001117983 */ /* 0x000ea80000300800 */
        /* <DEDUP_REMOVED lines=22> */
[----:B0-----:R-:W2:Y:S04]  /*b7b0*/  LDL.LU R3, [R1+0xc] ;  /* 0x00000c0001037983 */ /* 0x001ea80000300800 */
[----:B-1----:R-:W2:Y:S01]  /*b7c0*/  LDL.LU R2, [R1+0x8] ;  /* 0x0000080001027983 */ /* 0x002ea20000300800 */
[----:B---3--:R-:W-:-:S05]  /*b7d0*/  IMAD R0, R0, c[0x0][0x190], RZ ;  /* 0x0000640000007a24 */ /* 0x008fca00078e02ff */
[----:B------:R0:W-:Y:S01]  /*b7e0*/  STL [R1+0xa8], R0 ;  /* 0x0000a80001007387 */ /* 0x0001e20000100800 */
[----:B------:R-:W-:-:S03]  /*b7f0*/  IMAD R5, R5, c[0x0][0x190], RZ ;  /* 0x0000640005057a24 */ /* 0x000fc600078e02ff */
[----:B0-----:R-:W3:Y:S04]  /*b800*/  LDL.LU R0, [R1+0x4] ;  /* 0x0000040001007983 */ /* 0x001ee80000300800 */
[----:B------:R0:W-:Y:S01]  /*b810*/  STL [R1+0xa4], R5 ;  /* 0x0000a40501007387 */ /* 0x0001e20000100800 */
[----:B----4-:R-:W-:Y:S02]  /*b820*/  IMAD R27, R27, c[0x0][0x190], RZ ;  /* 0x000064001b1b7a24 */ /* 0x010fe400078e02ff */
[----:B------:R-:W-:Y:S01]  /*b830*/  IMAD R4, R4, c[0x0][0x190], RZ ;  /* 0x0000640004047a24 */ /* 0x000fe200078e02ff */
[----:B0-----:R-:W4:Y:S04]  /*b840*/  LDL.LU R5, [R1] ;  /* 0x0000000001057983 */ /* 0x001f280000300800 */
[----:B------:R0:W-:Y:S04]  /*b850*/  STL [R1+0xa0], R27 ;  /* 0x0000a01b01007387 */ /* 0x0001e80000100800 */
[----:B0-----:R-:W3:Y:S04]  /*b860*/  LDL.LU R27, [R1+0xb1c] ;  /* 0x000b1c00011b7983 */ /* 0x001ee80000300800 */
[----:B------:R0:W-:Y:S04]  /*b870*/  STL [R1+0x9c], R4 ;  /* 0x00009c0401007387 */ /* 0x0001e80000100800 */
[----:B0-----:R-:W3:Y:S01]  /*b880*/  LDL.LU R4, [R1+0xb18] ;  /* 0x000b180001047983 */ /* 0x001ee20000300800 */
[----:B--2---:R-:W-:-:S02]  /*b890*/  IMAD R17, R17, c[0x0][0x190], RZ ;  /* 0x0000640011117a24 */ /* 0x004fc400078e02ff */
[----:B------:R-:W-:-:S03]  /*b8a0*/  IMAD R6, R6, c[0x0][0x190], RZ ;  /* 0x0000640006067a24 */ /* 0x000fc600078e02ff */
[----:B------:R0:W-:Y:S01]  /*b8b0*/  STL [R1+0x98], R17 ;  /* 0x0000981101007387 */ /* 0x0001e20000100800 */
[----:B------:R-:W-:Y:S02]  /*b8c0*/  IMAD R9, R9, c[0x0][0x190], RZ ;  /* 0x0000640009097a24 */ /* 0x000fe400078e02ff */
[----:B------:R-:W-:Y:S01]  /*b8d0*/  IMAD R7, R7, c[0x0][0x190], RZ ;  /* 0x0000640007077a24 */ /* 0x000fe200078e02ff */
[----:B0-----:R-:W2:Y:S01]  /*b8e0*/  LDL.LU R17, [R1+0xb14] ;  /* 0x000b140001117983 */ /* 0x001ea20000300800 */
[----:B------:R-:W-:-:S03]  /*b8f0*/  IMAD R13, R13, c[0x0][0x190], RZ ;  /* 0x000064000d0d7a24 */ /* 0x000fc600078e02ff */
[----:B------:R0:W-:Y:S01]  /*b900*/  STL [R1+0x94], R6 ;  /* 0x0000940601007387 */ /* 0x0001e20000100800 */
[----:B------:R-:W-:Y:S02]  /*b910*/  IMAD R26, R26, c[0x0][0x190], RZ ;  /* 0x000064001a1a7a24 */ /* 0x000fe400078e02ff */
[----:B------:R-:W-:Y:S01]  /*b920*/  IMAD R23, R23, c[0x0][0x190], RZ ;  /* 0x0000640017177a24 */ /* 0x000fe200078e02ff */
[----:B0-----:R-:W2:Y:S04]  /*b930*/  LDL.LU R6, [R1+0xb10] ;  /* 0x000b100001067983 */ /* 0x001ea80000300800 */
[----:B------:R0:W-:Y:S01]  /*b940*/  STL [R1+0x90], R9 ;  /* 0x0000900901007387 */ /* 0x0001e20000100800 */
[----:B------:R-:W-:Y:S02]  /*b950*/  IMAD R19, R19, c[0x0][0x190], RZ ;  /* 0x0000640013137a24 */ /* 0x000fe400078e02ff */
[----:B------:R-:W-:Y:S01]  /*b960*/  IMAD R15, R15, c[0x0][0x190], RZ ;  /* 0x000064000f0f7a24 */ /* 0x000fe200078e02ff */
[----:B0-----:R-:W2:Y:S04]  /*b970*/  LDL.LU R9, [R1+0xb0c] ;  /* 0x000b0c0001097983 */ /* 0x001ea80000300800 */
[----:B------:R0:W-:Y:S01]  /*b980*/  STL [R1+0x8c], R7 ;  /* 0x00008c0701007387 */ /* 0x0001e20000100800 */
[----:B------:R-:W-:-:S03]  /*b990*/  IMAD R11, R11, c[0x0][0x190], RZ ;  /* 0x000064000b0b7a24 */ /* 0x000fc600078e02ff */
        /* <DEDUP_REMOVED lines=40> */
[----:B------:R0:W-:Y:S04]  /*bc20*/  STL [R1+0x2c], R20 ;  /* 0x00002c1401007387 */ /* 0x0001e80000100800 */
        /* <DEDUP_REMOVED lines=10> */
[----:B0-----:R-:W2:Y:S01]  /*bcd0*/  LDL.LU R29, [R1+0xabc] ;  /* 0x000abc00011d7983 */ /* 0x001ea20000300800 */
[----:B------:R-:W-:-:S05]  /*bce0*/  IMAD R3, R3, c[0x0][0x190], RZ ;  /* 0x0000640003037a24 */ /* 0x000fca00078e02ff */
[----:B------:R0:W-:Y:S02]  /*bcf0*/  STL [R1+0xc], R3 ;  /* 0x00000c0301007387 */ /* 0x0001e40000100800 */
[----:B0-----:R-:W-:Y:S02]  /*bd00*/  IMAD R3, R2, c[0x0][0x190], RZ ;  /* 0x0000640002037a24 */ /* 0x001fe400078e02ff */
[----:B---3--:R-:W-:Y:S02]  /*bd10*/  IMAD R2, R0, c[0x0][0x190], RZ ;  /* 0x0000640000027a24 */ /* 0x008fe400078e02ff */
[----:B----4-:R-:W-:Y:S01]  /*bd20*/  IMAD R0, R5, c[0x0][0x190], RZ ;  /* 0x0000640005007a24 */ /* 0x010fe200078e02ff */
[----:B------:R0:W-:Y:S04]  /*bd30*/  STL [R1+0xa7c], R3 ;  /* 0x000a7c0301007387 */ /* 0x0001e80000100800 */
[----:B------:R1:W-:Y:S04]  /*bd40*/  STL [R1+0xa78], R2 ;  /* 0x000a780201007387 */ /* 0x0003e80000100800 */
[----:B0-----:R-:W3:Y:S04]  /*bd50*/  LDL.LU R3, [R1+0x4c] ;  /* 0x00004c0001037983 */ /* 0x001ee80000300800 */
[----:B-1----:R-:W4:Y:S04]  /*bd60*/  LDL.LU R2, [R1+0x50] ;  /* 0x0000500001027983 */ /* 0x002f280000300800 */
[----:B------:R0:W-:Y:S04]  /*bd70*/  STL [R1+0xa74], R0 ;  /* 0x000a740001007387 */ /* 0x0001e80000100800 */
[----:B0-----:R-:W3:Y:S01]  /*bd80*/  LDL.LU R0, [R1+0x44] ;  /* 0x0000440001007983 */ /* 0x001ee20000300800 */
[----:B--2---:R-:W-:-:S02]  /*bd90*/  IMAD R11, R11, c[0x0][0x190], RZ ;  /* 0x000064000b0b7a24 */ /* 0x004fc400078e02ff */
[----:B------:R-:W-:Y:S02]  /*bda0*/  IMAD R8, R8, c[0x0][0x190], RZ ;  /* 0x0000640008087a24 */ /* 0x000fe400078e02ff */
[----:B------:R-:W-:Y:S02]  /*bdb0*/  IMAD R10, R10, c[0x0][0x190], RZ ;  /* 0x000064000a0a7a24 */ /* 0x000fe400078e02ff */
[----:B------:R-:W-:Y:S02]  /*bdc0*/  IMAD R12, R12, c[0x0][0x190], RZ ;  /* 0x000064000c0c7a24 */ /* 0x000fe400078e02ff */
[----:B------:R-:W-:Y:S02]  /*bdd0*/  IMAD R14, R14, c[0x0][0x190], RZ ;  /* 0x000064000e0e7a24 */ /* 0x000fe400078e02ff */
[----:B------:R-:W-:Y:S02]  /*bde0*/  IMAD R25, R25, c[0x0][0x190], RZ ;  /* 0x0000640019197a24 */ /* 0x000fe400078e02ff */
[----:B------:R-:W-:-:S02]  /*bdf0*/  IMAD R24, R24, c[0x0][0x190], RZ ;  /* 0x0000640018187a24 */ /* 0x000fc400078e02ff */
[----:B------:R-:W-:Y:S02]  /*be00*/  IMAD R22, R22, c[0x0][0x190], RZ ;  /* 0x0000640016167a24 */ /* 0x000fe400078e02ff */
[----:B------:R-:W-:Y:S02]  /*be10*/  IMAD R20, R20, c[0x0][0x190], RZ ;  /* 0x0000640014147a24 */ /* 0x000fe400078e02ff */
[----:B------:R-:W-:Y:S02]  /*be20*/  IMAD R18, R18, c[0x0][0x190], RZ ;  /* 0x0000640012127a24 */ /* 0x000fe400078e02ff */
[----:B------:R-:W-:Y:S02]  /*be30*/  IMAD R21, R21, c[0x0][0x190], RZ ;  /* 0x0000640015157a24 */ /* 0x000fe400078e02ff */
[----:B------:R-:W-:Y:S02]  /*be40*/  IMAD R28, R28, c[0x0][0x190], RZ ;  /* 0x000064001c1c7a24 */ /* 0x000fe400078e02ff */
[----:B------:R-:W-:-:S05]  /*be50*/  IMAD R29, R29, c[0x0][0x190], RZ ;  /* 0x000064001d1d7a24 */ /* 0x000fca00078e02ff */
[----:B------:R0:W-:Y:S04]  /*be60*/  STL [R1+0xa70], R29 ;  /* 0x000a701d01007387 */ /* 0x0001e80000100800 */
[----:B0-----:R-:W2:Y:S04]  /*be70*/  LDL.LU R29, [R1+0x5c] ;  /* 0x00005c00011d7983 */ /* 0x001ea80000300800 */
[----:B------:R0:W-:Y:S04]  /*be80*/  STL [R1+0xa6c], R28 ;  /* 0x000a6c1c01007387 */ /* 0x0001e80000100800 */
[----:B0-----:R-:W2:Y:S04]  /*be90*/  LDL.LU R28, [R1+0x20] ;  /* 0x00002000011c7983 */ /* 0x001ea80000300800 */
[----:B------:R0:W-:Y:S04]  /*bea0*/  STL [R1+0xa68], R21 ;  /* 0x000a681501007387 */ /* 0x0001e80000100800 */
[----:B0-----:R-:W3:Y:S01]  /*beb0*/  LDL.LU R21, [R1+0x14] ;  /* 0x0000140001157983 */ /* 0x001ee20000300800 */
[----:B------:R-:W-:-:S05]  /*bec0*/  IMAD R16, R16, c[0x0][0x190], RZ ;  /* 0x0000640010107a24 */ /* 0x000fca00078e02ff */
[----:B------:R-:W-:Y:S04]  /*bed0*/  STL [R1+0xa64], R16 ;  /* 0x000a641001007387 */ /* 0x000fe80000100800 */
[----:B------:R-:W-:Y:S04]  /*bee0*/  STL [R1+0xa80], R18 ;  /* 0x000a801201007387 */ /* 0x000fe80000100800 */
[----:B------:R-:W-:Y:S04]  /*bef0*/  STL [R1+0xa84], R20 ;  /* 0x000a841401007387 */ /* 0x000fe80000100800 */
[----:B------:R-:W-:Y:S04]  /*bf00*/  STL [R1+0xa88], R22 ;  /* 0x000a881601007387 */ /* 0x000fe80000100800 */
[----:B------:R-:W-:Y:S04]  /*bf10*/  STL [R1+0xa8c], R24 ;  /* 0x000a8c1801007387 */ /* 0x000fe80000100800 */
        /* <DEDUP_REMOVED lines=12> */
[----:B------:R-:W-:-:S02]  /*bfe0*/  IMAD R15, R15, c[0x0][0x190], RZ ;  /* 0x000064000f0f7a24 */ /* 0x000fc400078e02ff */
[----:B------:R-:W-:Y:S02]  /*bff0*/  IMAD R19, R19, c[0x0][0x190], RZ ;  /* 0x0000640013137a24 */ /* 0x000fe400078e02ff */
[----:B------:R-:W-:Y:S02]  /*c000*/  IMAD R23, R23, c[0x0][0x190], RZ ;  /* 0x0000640017177a24 */ /* 0x000fe400078e02ff */
[----:B------:R-:W-:Y:S01]  /*c010*/  IMAD R26, R26, c[0x0][0x190], RZ ;  /* 0x000064001a1a7a24 */ /* 0x000fe200078e02ff */
[----:B------:R0:W-:Y:S01]  /*c020*/  STL [R1+0xaa8], R15 ;  /* 0x000aa80f01007387 */ /* 0x0001e20000100800 */
[----:B------:R-:W-:-:S03]  /*c030*/  IMAD R13, R13, c[0x0][0x190], RZ ;  /* 0x000064000d0d7a24 */ /* 0x000fc600078e02ff */
[----:B------:R-:W-:Y:S04]  /*c040*/  STL [R1+0xaac], R19 ;  /* 0x000aac1301007387 */ /* 0x000fe80000100800 */
[----:B------:R-:W-:Y:S04]  /*c050*/  STL [R1+0xab0], R23 ;  /* 0x000ab01701007387 */ /* 0x000fe80000100800 */
[----:B------:R-:W-:Y:S04]  /*c060*/  STL [R1+0xab4], R26 ;  /* 0x000ab41a01007387 */ /* 0x000fe80000100800 */
[----:B------:R-:W-:Y:S04]  /*c070*/  STL [R1+0xab8], R13 ;  /* 0x000ab80d01007387 */ /* 0x000fe80000100800 */
[----:B------:R-:W4:Y:S01]  /*c080*/  LDL.LU R24, [R1+0xac] ;  /* 0x0000ac0001187983 */ /* 0x000f220000300800 */
[----:B0-----:R-:W-:-:S05]  /*c090*/  LEA R15, P3, R27, c[0x0][0x168], 0x1 ;  /* 0x00005a001b0f7a11 */ /* 0x001fca00078608ff */
[----:B------:R2:W-:Y:S04]  /*c0a0*/  STL [R1+0x88c], R15 ;  /* 0x00088c0f01007387 */ /* 0x0005e80000100800 */
[----:B------:R-:W4:Y:S01]  /*c0b0*/  LDL.LU R22, [R1+0xb0] ;  /* 0x0000b00001167983 */ /* 0x000f220000300800 */
[----:B------:R-:W-:-:S05]  /*c0c0*/  IMAD R5, R4, c[0x0][0x184], RZ ;  /* 0x0000610004057a24 */ /* 0x000fca00078e02ff */
[----:B------:R-:W-:-:S04]  /*c0d0*/  LEA R4, P2, R5, c[0x0][0x160], 0x1 ;  /* 0x0000580005047a11 */ /* 0x000fc800078408ff */
[----:B------:R-:W-:Y:S02]  /*c0e0*/  LEA.HI.X.SX32 R5, R5, c[0x0][0x164], 0x1, P2 ;  /* 0x0000590005057a11 */ /* 0x000fe400010f0eff */
[----:B--2---:R-:W-:Y:S02]  /*c0f0*/  LEA R15, P5, R28, c[0x0][0x168], 0x1 ;  /* 0x00005a001c0f7a11 */ /* 0x004fe400078a08ff */
[----:B---3--:R-:W-:-:S05]  /*c100*/  LEA R13, P4, R21, c[0x0][0x168], 0x1 ;  /* 0x00005a00150d7a11 */ /* 0x008fca00078808ff */
[----:B------:R0:W-:Y:S04]  /*c110*/  STL [R1+0x5e4], R13 ;  /* 0x0005e40d01007387 */ /* 0x0001e80000100800 */
[----:B------:R1:W-:Y:S04]  /*c120*/  STL [R1+0x738], R15 ;  /* 0x0007380f01007387 */ /* 0x0003e80000100800 */
[----:B------:R-:W2:Y:S01]  /*c130*/  LDL.LU R20, [R1+0xb4] ;  /* 0x0000b40001147983 */ /* 0x000ea20000300800 */
[----:B0-----:R-:W-:Y:S02]  /*c140*/  LEA R13, P6, R0, c[0x0][0x168], 0x1 ;  /* 0x00005a00000d7a11 */ /* 0x001fe400078c08ff */
[----:B-1----:R-:W-:-:S03]  /*c150*/  LEA R15, P0, R3, c[0x0][0x168], 0x1 ;  /* 0x00005a00030f7a11 */ /* 0x002fc600078008ff */
[----:B------:R4:W-:Y:S04]  /*c160*/  STL [R1+0x890], R13 ;  /* 0x0008900d01007387 */ /* 0x0009e80000100800 */
[----:B------:R0:W-:Y:S04]  /*c170*/  STL [R1+0x5ec], R15 ;  /* 0x0005ec0f01007387 */ /* 0x0001e80000100800 */
[----:B------:R-:W3:Y:S01]  /*c180*/  LDL.LU R18, [R1+0x54c] ;  /* 0x00054c0001127983 */ /* 0x000ee20000300800 */
[----:B----4-:R-:W-:-:S05]  /*c190*/  LEA R13, P1, R2, c[0x0][0x168], 0x1 ;  /* 0x00005a00020d7a11 */ /* 0x010fca00078208ff */
[----:B------:R1:W-:Y:S04]  /*c1a0*/  STL [R1+0x740], R13 ;  /* 0x0007400d01007387 */ /* 0x0003e80000100800 */
[----:B------:R-:W4:Y:S01]  /*c1b0*/  LDL.LU R16, [R1+0x554] ;  /* 0x0005540001107983 */ /* 0x000f220000300800 */
[----:B0-----:R-:W-:Y:S02]  /*c1c0*/  LEA.HI.X.SX32 R15, R27, c[0x0][0x16c], 0x1, P3 ;  /* 0x00005b001b0f7a11 */ /* 0x001fe400018f0eff */
[----:B-1----:R-:W-:-:S05]  /*c1d0*/  LEA R13, P2, R11, c[0x0][0x168], 0x1 ;  /* 0x00005a000b0d7a11 */ /* 0x002fca00078408ff */
[----:B------:R0:W-:Y:S04]  /*c1e0*/  STL [R1+0x894], R13 ;  /* 0x0008940d01007387 */ /* 0x0001e80000100800 */
[----:B------:R1:W-:Y:S01]  /*c1f0*/  STL [R1+0x734], R15 ;  /* 0x0007340f01007387 */ /* 0x0003e20000100800 */
[----:B0-----:R-:W-:Y:S02]  /*c200*/  LEA R13, P3, R29, c[0x0][0x168], 0x1 ;  /* 0x00005a001d0d7a11 */ /* 0x001fe400078608ff */
[----:B-1----:R-:W-:Y:S02]  /*c210*/  LEA.HI.X.SX32 R15, R21, c[0x0][0x16c], 0x1, P4 ;  /* 0x00005b00150f7a11 */ /* 0x002fe400020f0eff */
[----:B------:R-:W4:Y:S04]  /*c220*/  LDL.LU R21, [R1+0x558] ;  /* 0x0005580001157983 */ /* 0x000f280000300800 */
[----:B------:R0:W-:Y:S04]  /*c230*/  STL [R1+0x5f4], R13 ;  /* 0x0005f40d01007387 */ /* 0x0001e80000100800 */
[----:B------:R1:W-:Y:S01]  /*c240*/  STL [R1+0x538], R15 ;  /* 0x0005380f01007387 */ /* 0x0003e20000100800 */
[----:B0-----:R-:W-:-:S02]  /*c250*/  LEA R13, P4, R8, c[0x0][0x168], 0x1 ;  /* 0x00005a00080d7a11 */ /* 0x001fc400078808ff */
[----:B-1----:R-:W-:Y:S02]  /*c260*/  LEA.HI.X.SX32 R15, R28, c[0x0][0x16c], 0x1, P5 ;  /* 0x00005b001c0f7a11 */ /* 0x002fe400028f0eff */
[----:B------:R-:W4:Y:S04]  /*c270*/  LDL.LU R28, [R1+0x52c] ;  /* 0x00052c00011c7983 */ /* 0x000f280000300800 */
[----:B------:R-:W-:Y:S04]  /*c280*/  STL [R1+0x748], R13 ;  /* 0x0007480d01007387 */ /* 0x000fe80000100800 */
[----:B------:R0:W-:Y:S02]  /*c290*/  STL [R1+0x5e8], R15 ;  /* 0x0005e80f01007387 */ /* 0x0001e40000100800 */
[----:B0-----:R-:W-:-:S02]  /*c2a0*/  LEA.HI.X.SX32 R15, R0, c[0x0][0x16c], 0x1, P6 ;  /* 0x00005b00000f7a11 */ /* 0x001fc400030f0eff */
[----:B------:R-:W4:Y:S01]  /*c2b0*/  LDL.LU R0, [R1+0x528] ;  /* 0x0005280001007983 */ /* 0x000f220000300800 */
[----:B------:R-:W-:-:S05]  /*c2c0*/  LEA R13, P5, R10, c[0x0][0x168], 0x1 ;  /* 0x00005a000a0d7a11 */ /* 0x000fca00078a08ff */
[----:B------:R-:W-:Y:S04]  /*c2d0*/  STL [R1+0x898], R13 ;  /* 0x0008980d01007387 */ /* 0x000fe80000100800 */
[----:B------:R0:W-:Y:S02]  /*c2e0*/  STL [R1+0x73c], R15 ;  /* 0x00073c0f01007387 */ /* 0x0001e40000100800 */
[----:B0-----:R-:W-:Y:S02]  /*c2f0*/  LEA.HI.X.SX32 R15, R3, c[0x0][0x16c], 0x1, P0 ;  /* 0x00005b00030f7a11 */ /* 0x001fe400000f0eff */
        /* <DEDUP_REMOVED lines=12> */
[----:B------:R0:W-:Y:S04]  /*c3c0*/  STL [R1+0x89c], R13 ;  /* 0x00089c0d01007387 */ /* 0x0001e80000100800 */
[----:B------:R1:W-:Y:S01]  /*c3d0*/  STL [R1+0x744], R15 ;  /* 0x0007440f01007387 */ /* 0x0003e20000100800 */
[----:B0-----:R-:W-:Y:S02]  /*c3e0*/  LEA R13, P2, R24, c[0x0][0x168], 0x1 ;  /* 0x00005a00180d7a11 */ /* 0x001fe400078408ff */
        /* <DEDUP_REMOVED lines=11> */
[----:B--2---:R-:W-:-:S05]  /*c4a0*/  LEA R13, P4, R20, c[0x0][0x168], 0x1 ;  /* 0x00005a00140d7a11 */ /* 0x004fca00078808ff */
[----:B------:R3:W-:Y:S04]  /*c4b0*/  STL [R1+0x8a0], R13 ;  /* 0x0008a00d01007387 */ /* 0x0007e80000100800 */
[----:B------:R0:W-:Y:S01]  /*c4c0*/  STL [R1+0x74c], R15 ;  /* 0x00074c0f01007387 */ /* 0x0001e20000100800 */
[----:B---3--:R-:W-:Y:S02]  /*c4d0*/  LEA R13, P5, R18, c[0x0][0x168], 0x1 ;  /* 0x00005a00120d7a11 */ /* 0x008fe400078a08ff */
[----:B0-----:R-:W-:Y:S02]  /*c4e0*/  LEA.HI.X.SX32 R15, R12, c[0x0][0x16c], 0x1, P6 ;  /* 0x00005b000c0f7a11 */ /* 0x001fe400030f0eff */
[----:B------:R-:W2:Y:S04]  /*c4f0*/  LDL.LU R12, [R1+0x46c] ;  /* 0x00046c00010c7983 */ /* 0x000ea80000300800 */
[----:B------:R4:W-:Y:S04]  /*c500*/  STL [R1+0x60c], R13 ;  /* 0x00060c0d01007387 */ /* 0x0009e80000100800 */
[----:B------:R0:W-:Y:S01]  /*c510*/  STL [R1+0x544], R15 ;  /* 0x0005440f01007387 */ /* 0x0001e20000100800 */
[----:B----4-:R-:W-:-:S02]  /*c520*/  LEA R13, P6, R16, c[0x0][0x168], 0x1 ;  /* 0x00005a00100d7a11 */ /* 0x010fc400078c08ff */
[----:B0-----:R-:W-:Y:S02]  /*c530*/  LEA.HI.X.SX32 R15, R14, c[0x0][0x16c], 0x1, P0 ;  /* 0x00005b000e0f7a11 */ /* 0x001fe400000f0eff */
[----:B------:R-:W3:Y:S04]  /*c540*/  LDL.LU R14, [R1+0x468] ;  /* 0x00046800010e7983 */ /* 0x000ee80000300800 */
        /* <DEDUP_REMOVED lines=50> */
[----:B------:R-:W-:Y:S04]  /*c870*/  STL [R1+0x8b0], R13 ;  /* 0x0008b00d01007387 */ /* 0x000fe80000100800 */
[----:B------:R0:W-:Y:S01]  /*c880*/  STL [R1+0x76c], R15 ;  /* 0x00076c0f01007387 */ /* 0x0001e20000100800 */
[----:B------:R-:W-:Y:S02]  /*c890*/  LEA.HI.X.SX32 R11, R11, c[0x0][0x16c], 0x1, P5 ;  /* 0x00005b000b0b7a11 */ /* 0x000fe400028f0eff */
[----:B0-----:R-:W-:Y:S02]  /*c8a0*/  LEA.HI.X.SX32 R15, R2, c[0x0][0x16c], 0x1, P4 ;  /* 0x00005b00020f7a11 */ /* 0x001fe400020f0eff */
[----:B---3--:R-:W-:Y:S01]  /*c8b0*/  LEA R13, P3, R14, c[0x0][0x168], 0x1 ;  /* 0x00005a000e0d7a11 */ /* 0x008fe200078608ff */
[----:B------:R-:W2:Y:S04]  /*c8c0*/  LDL.LU R2, [R1+0x14c] ;  /* 0x00014c0001027983 */ /* 0x000ea80000300800 */
[----:B------:R-:W-:Y:S04]  /*c8d0*/  STL [R1+0x62c], R13 ;  /* 0x00062c0d01007387 */ /* 0x000fe80000100800 */
[----:B------:R0:W-:Y:S04]  /*c8e0*/  STL [R1+0x558], R15 ;  /* 0x0005580f01007387 */ /* 0x0001e80000100800 */
[----:B0-----:R-:W3:Y:S01]  /*c8f0*/  LDL.LU R15, [R1+0x148] ;  /* 0x00014800010f7983 */ /* 0x001ee20000300800 */
[----:B----4-:R-:W-:-:S05]  /*c900*/  LEA R13, P4, R25, c[0x0][0x168], 0x1 ;  /* 0x00005a00190d7a11 */ /* 0x010fca00078808ff */
[----:B------:R-:W-:Y:S04]  /*c910*/  STL [R1+0x780], R13 ;  /* 0x0007800d01007387 */ /* 0x000fe80000100800 */
[----:B------:R0:W-:Y:S02]  /*c920*/  STL [R1+0x620], R11 ;  /* 0x0006200b01007387 */ /* 0x0001e40000100800 */
[----:B0-----:R-:W-:Y:S02]  /*c930*/  LEA.HI.X.SX32 R11, R29, c[0x0][0x16c], 0x1, P6 ;  /* 0x00005b001d0b7a11 */ /* 0x001fe400030f0eff */
[----:B------:R-:W4:Y:S01]  /*c940*/  LDL.LU R29, [R1+0x144] ;  /* 0x00014400011d7983 */ /* 0x000f220000300800 */
[----:B------:R-:W-:Y:S02]  /*c950*/  LEA.HI.X.SX32 R8, R8, c[0x0][0x16c], 0x1, P0 ;  /* 0x00005b0008087a11 */ /* 0x000fe400000f0eff */
[----:B------:R-:W-:-:S02]  /*c960*/  LEA.HI.X.SX32 R10, R10, c[0x0][0x16c], 0x1, P1 ;  /* 0x00005b000a0a7a11 */ /* 0x000fc400008f0eff */
[----:B------:R-:W-:Y:S02]  /*c970*/  LEA.HI.X.SX32 R12, R12, c[0x0][0x16c], 0x1, P2 ;  /* 0x00005b000c0c7a11 */ /* 0x000fe400010f0eff */
[----:B------:R-:W-:-:S05]  /*c980*/  LEA R13, P5, R24, c[0x0][0x168], 0x1 ;  /* 0x00005a00180d7a11 */ /* 0x000fca00078a08ff */
[----:B------:R-:W-:Y:S04]  /*c990*/  STL [R1+0x8b4], R13 ;  /* 0x0008b40d01007387 */ /* 0x000fe80000100800 */
[----:B------:R0:W-:Y:S04]  /*c9a0*/  STL [R1+0x774], R11 ;  /* 0x0007740b01007387 */ /* 0x0001e80000100800 */
[----:B0-----:R-:W4:Y:S01]  /*c9b0*/  LDL.LU R11, [R1+0x140] ;  /* 0x00014000010b7983 */ /* 0x001f220000300800 */
        /* <DEDUP_REMOVED lines=10> */
[----:B------:R0:W-:Y:S01]  /*ca60*/  STL [R1+0x77c], R12 ;  /* 0x00077c0c01007387 */ /* 0x0001e20000100800 */
[----:B------:R-:W-:-:S03]  /*ca70*/  LEA.HI.X.SX32 R14, R14, c[0x0][0x16c], 0x1, P3 ;  /* 0x00005b000e0e7a11 */ /* 0x000fc600018f0eff */
        /* <DEDUP_REMOVED lines=8> */
[----:B------:R0:W-:Y:S04]  /*cb00*/  STL [R1+0x630], R19 ;  /* 0x0006301301007387 */ /* 0x0001e80000100800 */
[----:B------:R-:W4:Y:S01]  /*cb10*/  LDL.LU R25, [R1+0x12c] ;  /* 0x00012c0001197983 */ /* 0x000f220000300800 */
[----:B0-----:R-:W-:Y:S02]  /*cb20*/  LEA.HI.X.SX32 R19, R24, c[0x0][0x16c], 0x1, P5 ;  /* 0x00005b0018137a11 */ /* 0x001fe400028f0eff */
        /* <DEDUP_REMOVED lines=14> */
[----:B------:R-:W-:Y:S02]  /*cc10*/  LEA.HI.X.SX32 R18, R18, c[0x0][0x16c], 0x1, P1 ;  /* 0x00005b0012127a11 */ /* 0x000fe400008f0eff */
[----:B------:R-:W-:-:S02]  /*cc20*/  LEA.HI.X.SX32 R16, R16, c[0x0][0x16c], 0x1, P2 ;  /* 0x00005b0010107a11 */ /* 0x000fc400010f0eff */
[----:B0-----:R-:W-:Y:S02]  /*cc30*/  LEA.HI.X.SX32 R19, R21, c[0x0][0x16c], 0x1, P3 ;  /* 0x00005b0015137a11 */ /* 0x001fe400018f0eff */
[----:B--2---:R-:W-:-:S05]  /*cc40*/  LEA R13, P0, R2, c[0x0][0x168], 0x1 ;  /* 0x00005a00020d7a11 */ /* 0x004fca00078008ff */
[----:B------:R3:W-:Y:S04]  /*cc50*/  STL [R1+0x8c0], R13 ;  /* 0x0008c00d01007387 */ /* 0x0007e80000100800 */
[----:B------:R0:W-:Y:S01]  /*cc60*/  STL [R1+0x78c], R18 ;  /* 0x00078c1201007387 */ /* 0x0001e20000100800 */
[----:B---3--:R-:W-:-:S03]  /*cc70*/  LEA R13, P1, R15, c[0x0][0x168], 0x1 ;  /* 0x00005a000f0d7a11 */ /* 0x008fc600078208ff */
[----:B0-----:R-:W2:Y:S04]  /*cc80*/  LDL.LU R18, [R1+0x11c] ;  /* 0x00011c0001127983 */ /* 0x001ea80000300800 */
[----:B------:R-:W-:Y:S04]  /*cc90*/  STL [R1+0x64c], R13 ;  /* 0x00064c0d01007387 */ /* 0x000fe80000100800 */
[----:B------:R0:W-:Y:S04]  /*cca0*/  STL [R1+0x568], R16 ;  /* 0x0005681001007387 */ /* 0x0001e80000100800 */
[----:B0-----:R-:W3:Y:S01]  /*ccb0*/  LDL.LU R16, [R1+0x118] ;  /* 0x0001180001107983 */ /* 0x001ee20000300800 */
[----:B----4-:R-:W-:-:S05]  /*ccc0*/  LEA R13, P2, R29, c[0x0][0x168], 0x1 ;  /* 0x00005a001d0d7a11 */ /* 0x010fca00078408ff */
[----:B------:R-:W-:Y:S04]  /*ccd0*/  STL [R1+0x7a0], R13 ;  /* 0x0007a00d01007387 */ /* 0x000fe80000100800 */
[----:B------:R0:W-:Y:S04]  /*cce0*/  STL [R1+0x640], R19 ;  /* 0x0006401301007387 */ /* 0x0001e80000100800 */
[----:B------:R-:W4:Y:S01]  /*ccf0*/  LDL.LU R21, [R1+0x114] ;  /* 0x0001140001157983 */ /* 0x000f220000300800 */
[----:B0-----:R-:W-:Y:S02]  /*cd00*/  LEA.HI.X.SX32 R19, R28, c[0x0][0x16c], 0x1, P4 ;  /* 0x00005b001c137a11 */ /* 0x001fe400020f0eff */
[----:B------:R-:W-:-:S05]  /*cd10*/  LEA R13, P3, R11, c[0x0][0x168], 0x1 ;  /* 0x00005a000b0d7a11 */ /* 0x000fca00078608ff */
[----:B------:R0:W-:Y:S04]  /*cd20*/  STL [R1+0x8c4], R13 ;  /* 0x0008c40d01007387 */ /* 0x0001e80000100800 */
[----:B------:R-:W4:Y:S04]  /*cd30*/  LDL.LU R28, [R1+0x110] ;  /* 0x00011000011c7983 */ /* 0x000f280000300800 */
[----:B------:R1:W-:Y:S01]  /*cd40*/  STL [R1+0x794], R19 ;  /* 0x0007941301007387 */ /* 0x0003e20000100800 */
[----:B0-----:R-:W-:Y:S02]  /*cd50*/  LEA R13, P4, R8, c[0x0][0x168], 0x1 ;  /* 0x00005a00080d7a11 */ /* 0x001fe400078808ff */
[----:B-1----:R-:W-:-:S03]  /*cd60*/  LEA.HI.X.SX32 R19, R0, c[0x0][0x16c], 0x1, P5 ;  /* 0x00005b0000137a11 */ /* 0x002fc600028f0eff */
        /* <DEDUP_REMOVED lines=16> */
[----:B------:R1:W-:Y:S01]  /*ce70*/  STL [R1+0x570], R19 ;  /* 0x0005701301007387 */ /* 0x0003e20000100800 */
[----:B0-----:R-:W-:-:S03]  /*ce80*/  LEA.HI.X.SX32 R13, R29, c[0x0][0x16c], 0x1, P2 ;  /* 0x00005b001d0d7a11 */ /* 0x001fc600010f0eff */
[----:B------:R-:W4:Y:S01]  /*ce90*/  LDL.LU R29, [R1+0x100] ;  /* 0x00010000011d7983 */ /* 0x000f220000300800 */
[----:B------:R-:W-:-:S05]  /*cea0*/  LEA R15, P1, R25, c[0x0][0x168], 0x1 ;  /* 0x00005a00190f7a11 */ /* 0x000fca00078208ff */
[----:B------:R-:W-:Y:S04]  /*ceb0*/  STL [R1+0x7b0], R15 ;  /* 0x0007b00f01007387 */ /* 0x000fe80000100800 */
[----:B------:R0:W-:Y:S04]  /*cec0*/  STL [R1+0x650], R13 ;  /* 0x0006500d01007387 */ /* 0x0001e80000100800 */
[----:B-1----:R-:W4:Y:S01]  /*ced0*/  LDL.LU R19, [R1+0xfc] ;  /* 0x0000fc0001137983 */ /* 0x002f220000300800 */
[----:B0-----:R-:W-:Y:S02]  /*cee0*/  LEA.HI.X.SX32 R13, R11, c[0x0][0x16c], 0x1, P3 ;  /* 0x00005b000b0d7a11 */ /* 0x001fe400018f0eff */
[----:B------:R-:W-:-:S02]  /*cef0*/  LEA R15, P2, R24, c[0x0][0x168], 0x1 ;  /* 0x00005a00180f7a11 */ /* 0x000fc400078408ff */
[----:B------:R-:W-:-:S03]  /*cf00*/  LEA.HI.X.SX32 R8, R8, c[0x0][0x16c], 0x1, P4 ;  /* 0x00005b0008087a11 */ /* 0x000fc600020f0eff */
[----:B------:R0:W-:Y:S04]  /*cf10*/  STL [R1+0x8cc], R15 ;  /* 0x0008cc0f01007387 */ /* 0x0001e80000100800 */
[----:B------:R-:W-:Y:S04]  /*cf20*/  STL [R1+0x7a4], R13 ;  /* 0x0007a40d01007387 */ /* 0x000fe80000100800 */
[----:B0-----:R-:W4:Y:S01]  /*cf30*/  LDL.LU R15, [R1+0xf8] ;  /* 0x0000f800010f7983 */ /* 0x001f220000300800 */
[----:B------:R-:W-:-:S05]  /*cf40*/  LEA R11, P3, R22, c[0x0][0x168], 0x1 ;  /* 0x00005a00160b7a11 */ /* 0x000fca00078608ff */
[----:B------:R0:W-:Y:S04]  /*cf50*/  STL [R1+0x664], R11 ;  /* 0x0006640b01007387 */ /* 0x0001e80000100800 */
[----:B------:R1:W-:Y:S04]  /*cf60*/  STL [R1+0x574], R8 ;  /* 0x0005740801007387 */ /* 0x0003e80000100800 */
[----:B0-----:R-:W4:Y:S01]  /*cf70*/  LDL.LU R11, [R1+0xf4] ;  /* 0x0000f400010b7983 */ /* 0x001f220000300800 */
[----:B-1----:R-:W-:Y:S02]  /*cf80*/  LEA.HI.X.SX32 R8, R10, c[0x0][0x16c], 0x1, P5 ;  /* 0x00005b000a087a11 */ /* 0x002fe400028f0eff */
[----:B------:R-:W-:-:S05]  /*cf90*/  LEA R13, P4, R20, c[0x0][0x168], 0x1 ;  /* 0x00005a00140d7a11 */ /* 0x000fca00078808ff */
[----:B------:R-:W-:Y:S04]  /*cfa0*/  STL [R1+0x7b8], R13 ;  /* 0x0007b80d01007387 */ /* 0x000fe80000100800 */
[----:B------:R0:W-:Y:S04]  /*cfb0*/  STL [R1+0x658], R8 ;  /* 0x0006580801007387 */ /* 0x0001e80000100800 */
[----:B0-----:R-:W4:Y:S01]  /*cfc0*/  LDL.LU R8, [R1+0xf0] ;  /* 0x0000f00001087983 */ /* 0x001f220000300800 */
[----:B------:R-:W-:Y:S02]  /*cfd0*/  LEA.HI.X.SX32 R12, R12, c[0x0][0x16c], 0x1, P6 ;  /* 0x00005b000c0c7a11 */ /* 0x000fe400030f0eff */
[----:B------:R-:W-:-:S02]  /*cfe0*/  LEA.HI.X.SX32 R13, R14, c[0x0][0x16c], 0x1, P0 ;  /* 0x00005b000e0d7a11 */ /* 0x000fc400000f0eff */
[----:B--2---:R-:W-:-:S05]  /*cff0*/  LEA R10, P5, R18, c[0x0][0x168], 0x1 ;  /* 0x00005a00120a7a11 */ /* 0x004fca00078a08ff */
[----:B------:R3:W-:Y:S04]  /*d000*/  STL [R1+0x8d0], R10 ;  /* 0x0008d00a01007387 */ /* 0x0007e80000100800 */
[----:B------:R-:W-:Y:S01]  /*d010*/  STL [R1+0x7ac], R12 ;  /* 0x0007ac0c01007387 */ /* 0x000fe20000100800 */
[----:B---3--:R-:W-:-:S05]  /*d020*/  LEA R10, P6, R16, c[0x0][0x168], 0x1 ;  /* 0x00005a00100a7a11 */ /* 0x008fca00078c08ff */
[----:B------:R0:W-:Y:S04]  /*d030*/  STL [R1+0x66c], R10 ;  /* 0x00066c0a01007387 */ /* 0x0001e80000100800 */
[----:B0-----:R-:W2:Y:S01]  /*d040*/  LDL.LU R10, [R1+0xdc] ;  /* 0x0000dc00010a7983 */ /* 0x001ea20000300800 */
[----:B----4-:R-:W-:-:S03]  /*d050*/  LEA R12, P0, R21, c[0x0][0x168], 0x1 ;  /* 0x00005a00150c7a11 */ /* 0x010fc600078008ff */
[----:B------:R-:W-:Y:S04]  /*d060*/  STL [R1+0x578], R13 ;  /* 0x0005780d01007387 */ /* 0x000fe80000100800 */
[----:B------:R0:W-:Y:S04]  /*d070*/  STL [R1+0x7c0], R12 ;  /* 0x0007c00c01007387 */ /* 0x0001e80000100800 */
[----:B0-----:R-:W3:Y:S01]  /*d080*/  LDL.LU R12, [R1+0xd8] ;  /* 0x0000d800010c7983 */ /* 0x001ee20000300800 */
[----:B------:R-:W-:-:S05]  /*d090*/  LEA.HI.X.SX32 R13, R25, c[0x0][0x16c], 0x1, P1 ;  /* 0x00005b00190d7a11 */ /* 0x000fca00008f0eff */
[----:B------:R0:W-:Y:S02]  /*d0a0*/  STL [R1+0x660], R13 ;  /* 0x0006600d01007387 */ /* 0x0001e40000100800 */
[----:B0-----:R-:W-:Y:S02]  /*d0b0*/  LEA.HI.X.SX32 R13, R24, c[0x0][0x16c], 0x1, P2 ;  /* 0x00005b00180d7a11 */ /* 0x001fe400010f0eff */
[----:B------:R-:W-:-:S05]  /*d0c0*/  LEA R14, P1, R28, c[0x0][0x168], 0x1 ;  /* 0x00005a001c0e7a11 */ /* 0x000fca00078208ff */
[----:B------:R0:W-:Y:S04]  /*d0d0*/  STL [R1+0x8d4], R14 ;  /* 0x0008d40e01007387 */ /* 0x0001e80000100800 */
[----:B0-----:R-:W4:Y:S04]  /*d0e0*/  LDL.LU R14, [R1+0xd4] ;  /* 0x0000d400010e7983 */ /* 0x001f280000300800 */
[----:B------:R0:W-:Y:S01]  /*d0f0*/  STL [R1+0x7b4], R13 ;  /* 0x0007b40d01007387 */ /* 0x0001e20000100800 */
[----:B------:R-:W-:-:S05]  /*d100*/  LEA R23, P2, R0, c[0x0][0x168], 0x1 ;  /* 0x00005a0000177a11 */ /* 0x000fca00078408ff */
[----:B------:R-:W-:Y:S01]  /*d110*/  STL [R1+0x674], R23 ;  /* 0x0006741701007387 */ /* 0x000fe20000100800 */
[----:B0-----:R-:W-:-:S03]  /*d120*/  LEA.HI.X.SX32 R13, R22, c[0x0][0x16c], 0x1, P3 ;  /* 0x00005b00160d7a11 */ /* 0x001fc600018f0eff */
[----:B------:R-:W4:Y:S04]  /*d130*/  LDL.LU R25, [R1+0xd0] ;  /* 0x0000d00001197983 */ /* 0x000f280000300800 */
[----:B------:R0:W-:Y:S01]  /*d140*/  STL [R1+0x57c], R13 ;  /* 0x00057c0d01007387 */ /* 0x0001e20000100800 */
[----:B------:R-:W-:-:S05]  /*d150*/  LEA R22, P3, R3, c[0x0][0x168], 0x1 ;  /* 0x00005a0003167a11 */ /* 0x000fca00078608ff */
[----:B------:R1:W-:Y:S04]  /*d160*/  STL [R1+0x7c8], R22 ;  /* 0x0007c81601007387 */ /* 0x0003e80000100800 */
[----:B------:R-:W4:Y:S01]  /*d170*/  LDL.LU R24, [R1+0xcc] ;  /* 0x0000cc0001187983 */ /* 0x000f220000300800 */
[----:B0-----:R-:W-:-:S05]  /*d180*/  LEA.HI.X.SX32 R13, R20, c[0x0][0x16c], 0x1, P4 ;  /* 0x00005b00140d7a11 */ /* 0x001fca00020f0eff */
[----:B------:R0:W-:Y:S01]  /*d190*/  STL [R1+0x668], R13 ;  /* 0x0006680d01007387 */ /* 0x0001e20000100800 */
[----:B------:R-:W-:-:S05]  /*d1a0*/  LEA R20, P4, R2, c[0x0][0x168], 0x1 ;  /* 0x00005a0002147a11 */ /* 0x000fca00078808ff */
[----:B------:R0:W-:Y:S04]  /*d1b0*/  STL [R1+0x8d8], R20 ;  /* 0x0008d81401007387 */ /* 0x0001e80000100800 */
[----:B-1----:R-:W4:Y:S01]  /*d1c0*/  LDL.LU R22, [R1+0xc8] ;  /* 0x0000c80001167983 */ /* 0x002f220000300800 */
[----:B0-----:R-:W-:-:S05]  /*d1d0*/  LEA.HI.X.SX32 R13, R18, c[0x0][0x16c], 0x1, P5 ;  /* 0x00005b00120d7a11 */ /* 0x001fca00028f0eff */
[----:B------:R0:W-:Y:S04]  /*d1e0*/  STL [R1+0x7bc], R13 ;  /* 0x0007bc0d01007387 */ /* 0x0001e80000100800 */
[----:B------:R-:W4:Y:S01]  /*d1f0*/  LDL.LU R20, [R1+0xc4] ;  /* 0x0000c40001147983 */ /* 0x000f220000300800 */
[----:B0-----:R-:W-:Y:S02]  /*d200*/  LEA.HI.X.SX32 R13, R16, c[0x0][0x16c], 0x1, P6 ;  /* 0x00005b00100d7a11 */ /* 0x001fe400030f0eff */
[----:B------:R-:W-:-:S05]  /*d210*/  LEA R18, P5, R29, c[0x0][0x168], 0x1 ;  /* 0x00005a001d127a11 */ /* 0x000fca00078a08ff */
[----:B------:R0:W-:Y:S04]  /*d220*/  STL [R1+0x67c], R18 ;  /* 0x00067c1201007387 */ /* 0x0001e80000100800 */
[----:B------:R1:W-:Y:S04]  /*d230*/  STL [R1+0x580], R13 ;  /* 0x0005800d01007387 */ /* 0x0003e80000100800 */
[----:B0-----:R-:W4:Y:S01]  /*d240*/  LDL.LU R18, [R1+0xc0] ;  /* 0x0000c00001127983 */ /* 0x001f220000300800 */
[----:B------:R-:W-:Y:S02]  /*d250*/  LEA R16, P6, R19, c[0x0][0x168], 0x1 ;  /* 0x00005a0013107a11 */ /* 0x000fe400078c08ff */
[----:B-1----:R-:W-:-:S03]  /*d260*/  LEA.HI.X.SX32 R13, R21, c[0x0][0x16c], 0x1, P0 ;  /* 0x00005b00150d7a11 */ /* 0x002fc600000f0eff */
[----:B------:R0:W-:Y:S04]  /*d270*/  STL [R1+0x7d0], R16 ;  /* 0x0007d01001007387 */ /* 0x0001e80000100800 */
[----:B------:R1:W-:Y:S04]  /*d280*/  STL [R1+0x670], R13 ;  /* 0x0006700d01007387 */ /* 0x0003e80000100800 */
[----:B0-----:R-:W4:Y:S01]  /*d290*/  LDL.LU R16, [R1+0xbc] ;  /* 0x0000bc0001107983 */ /* 0x001f220000300800 */
[----:B------:R-:W-:Y:S02]  /*d2a0*/  LEA R21, P0, R15, c[0x0][0x168], 0x1 ;  /* 0x00005a000f157a11 */ /* 0x000fe400078008ff */
        /* <DEDUP_REMOVED lines=11> */
[----:B------:R-:W-:Y:S04]  /*d360*/  STL [R1+0x7d8], R21 ;  /* 0x0007d81501007387 */ /* 0x000fe80000100800 */
[----:B------:R-:W4:Y:S04]  /*d370*/  LDL.LU R3, [R1+0xa4] ;  /* 0x0000a40001037983 */ /* 0x000f280000300800 */
[----:B------:R0:W-:Y:S02]  /*d380*/  STL [R1+0x678], R13 ;  /* 0x0006780d01007387 */ /* 0x0001e40000100800 */
[----:B0-----:R-:W-:-:S02]  /*d390*/  LEA.HI.X.SX32 R13, R2, c[0x0][0x16c], 0x1, P4 ;  /* 0x00005b00020d7a11 */ /* 0x001fc400020f0eff */
[----:B------:R-:W4:Y:S01]  /*d3a0*/  LDL.LU R2, [R1+0xa0] ;  /* 0x0000a00001027983 */ /* 0x000f220000300800 */
[----:B--2---:R-:W-:-:S05]  /*d3b0*/  LEA R21, P3, R10, c[0x0][0x168], 0x1 ;  /* 0x00005a000a157a11 */ /* 0x004fca00078608ff */
[----:B------:R-:W-:Y:S04]  /*d3c0*/  STL [R1+0x8e0], R21 ;  /* 0x0008e01501007387 */ /* 0x000fe80000100800 */
[----:B------:R0:W-:Y:S02]  /*d3d0*/  STL [R1+0x7cc], R13 ;  /* 0x0007cc0d01007387 */ /* 0x0001e40000100800 */
[----:B0-----:R-:W-:Y:S02]  /*d3e0*/  LEA.HI.X.SX32 R13, R29, c[0x0][0x16c], 0x1, P5 ;  /* 0x00005b001d0d7a11 */ /* 0x001fe400028f0eff */
[----:B------:R-:W2:Y:S01]  /*d3f0*/  LDL.LU R29, [R1+0x9c] ;  /* 0x00009c00011d7983 */ /* 0x000ea20000300800 */
[----:B---3--:R-:W-:-:S05]  /*d400*/  LEA R21, P4, R12, c[0x0][0x168], 0x1 ;  /* 0x00005a000c157a11 */ /* 0x008fca00078808ff */
[----:B------:R0:W-:Y:S04]  /*d410*/  STL [R1+0x68c], R21 ;  /* 0x00068c1501007387 */ /* 0x0001e80000100800 */
[----:B------:R1:W-:Y:S04]  /*d420*/  STL [R1+0x588], R13 ;  /* 0x0005880d01007387 */ /* 0x0003e80000100800 */
[----:B0-----:R-:W3:Y:S01]  /*d430*/  LDL.LU R21, [R1+0x98] ;  /* 0x0000980001157983 */ /* 0x001ee20000300800 */
[----:B-1----:R-:W-:Y:S02]  /*d440*/  LEA.HI.X.SX32 R13, R19, c[0x0][0x16c], 0x1, P6 ;  /* 0x00005b00130d7a11 */ /* 0x002fe400030f0eff */
[----:B------:R-:W-:-:S02]  /*d450*/  LEA.HI.X.SX32 R15, R15, c[0x0][0x16c], 0x1, P0 ;  /* 0x00005b000f0f7a11 */ /* 0x000fc400000f0eff */
[----:B----4-:R-:W-:-:S05]  /*d460*/  LEA R23, P5, R14, c[0x0][0x168], 0x1 ;  /* 0x00005a000e177a11 */ /* 0x010fca00078a08ff */
[----:B------:R-:W-:Y:S04]  /*d470*/  STL [R1+0x7e0], R23 ;  /* 0x0007e01701007387 */ /* 0x000fe80000100800 */
[----:B------:R0:W-:Y:S04]  /*d480*/  STL [R1+0x680], R13 ;  /* 0x0006800d01007387 */ /* 0x0001e80000100800 */
[----:B0-----:R-:W4:Y:S01]  /*d490*/  LDL.LU R13, [R1+0x94] ;  /* 0x00009400010d7983 */ /* 0x001f220000300800 */
[----:B------:R-:W-:-:S05]  /*d4a0*/  LEA R19, P6, R25, c[0x0][0x168], 0x1 ;  /* 0x00005a0019137a11 */ /* 0x000fca00078c08ff */
[----:B------:R0:W-:Y:S04]  /*d4b0*/  STL [R1+0x8e4], R19 ;  /* 0x0008e41301007387 */ /* 0x0001e80000100800 */
[----:B------:R1:W-:Y:S01]  /*d4c0*/  STL [R1+0x7d4], R15 ;  /* 0x0007d40f01007387 */ /* 0x0003e20000100800 */
[----:B0-----:R-:W-:-:S05]  /*d4d0*/  LEA R19, P0, R24, c[0x0][0x168], 0x1 ;  /* 0x00005a0018137a11 */ /* 0x001fca00078008ff */
[----:B------:R-:W-:Y:S04]  /*d4e0*/  STL [R1+0x694], R19 ;  /* 0x0006941301007387 */ /* 0x000fe80000100800 */
[----:B------:R-:W4:Y:S01]  /*d4f0*/  LDL.LU R26, [R1+0x90] ;  /* 0x00009000011a7983 */ /* 0x000f220000300800 */
[----:B-1----:R-:W-:-:S05]  /*d500*/  LEA.HI.X.SX32 R15, R11, c[0x0][0x16c], 0x1, P1 ;  /* 0x00005b000b0f7a11 */ /* 0x002fca00008f0eff */
[----:B------:R0:W-:Y:S01]  /*d510*/  STL [R1+0x58c], R15 ;  /* 0x00058c0f01007387 */ /* 0x0001e20000100800 */
[----:B------:R-:W-:Y:S02]  /*d520*/  LEA R11, P1, R22, c[0x0][0x168], 0x1 ;  /* 0x00005a00160b7a11 */ /* 0x000fe400078208ff */
[----:B0-----:R-:W-:-:S03]  /*d530*/  LEA.HI.X.SX32 R15, R8, c[0x0][0x16c], 0x1, P2 ;  /* 0x00005b00080f7a11 */ /* 0x001fc600010f0eff */
[----:B------:R0:W-:Y:S04]  /*d540*/  STL [R1+0x7e8], R11 ;  /* 0x0007e80b01007387 */ /* 0x0001e80000100800 */
[----:B------:R-:W-:Y:S04]  /*d550*/  STL [R1+0x688], R15 ;  /* 0x0006880f01007387 */ /* 0x000fe80000100800 */
[----:B------:R-:W4:Y:S01]  /*d560*/  LDL.LU R23, [R1+0x8c] ;  /* 0x00008c0001177983 */ /* 0x000f220000300800 */
[----:B0-----:R-:W-:Y:S02]  /*d570*/  LEA R11, P2, R20, c[0x0][0x168], 0x1 ;  /* 0x00005a00140b7a11 */ /* 0x001fe400078408ff */
[----:B------:R-:W-:-:S03]  /*d580*/  LEA.HI.X.SX32 R8, R10, c[0x0][0x16c], 0x1, P3 ;  /* 0x00005b000a087a11 */ /* 0x000fc600018f0eff */
[----:B------:R0:W-:Y:S04]  /*d590*/  STL [R1+0x8e8], R11 ;  /* 0x0008e80b01007387 */ /* 0x0001e80000100800 */
[----:B------:R-:W-:Y:S01]  /*d5a0*/  STL [R1+0x7dc], R8 ;  /* 0x0007dc0801007387 */ /* 0x000fe20000100800 */
[----:B0-----:R-:W-:-:S05]  /*d5b0*/  LEA R11, P3, R18, c[0x0][0x168], 0x1 ;  /* 0x00005a00120b7a11 */ /* 0x001fca00078608ff */
[----:B------:R0:W-:Y:S04]  /*d5c0*/  STL [R1+0x69c], R11 ;  /* 0x00069c0b01007387 */ /* 0x0001e80000100800 */
[----:B------:R-:W4:Y:S01]  /*d5d0*/  LDL.LU R19, [R1+0x84] ;  /* 0x0000840001137983 */ /* 0x000f220000300800 */
[----:B------:R-:W-:Y:S02]  /*d5e0*/  LEA.HI.X.SX32 R10, R12, c[0x0][0x16c], 0x1, P4 ;  /* 0x00005b000c0a7a11 */ /* 0x000fe400020f0eff */
[----:B0-----:R-:W-:Y:S02]  /*d5f0*/  LEA.HI.X.SX32 R11, R14, c[0x0][0x16c], 0x1, P5 ;  /* 0x00005b000e0b7a11 */ /* 0x001fe400028f0eff */
[----:B------:R-:W-:Y:S01]  /*d600*/  LEA R8, P4, R16, c[0x0][0x168], 0x1 ;  /* 0x00005a0010087a11 */ /* 0x000fe200078808ff */
[----:B------:R0:W-:Y:S04]  /*d610*/  STL [R1+0x590], R10 ;  /* 0x0005900a01007387 */ /* 0x0001e80000100800 */
[----:B------:R1:W-:Y:S04]  /*d620*/  STL [R1+0x7f0], R8 ;  /* 0x0007f00801007387 */ /* 0x0003e80000100800 */
[----:B------:R1:W-:Y:S04]  /*d630*/  STL [R1+0x690], R11 ;  /* 0x0006900b01007387 */ /* 0x0003e80000100800 */
[----:B------:R-:W4:Y:S01]  /*d640*/  LDL.LU R15, [R1+0x74] ;  /* 0x00007400010f7983 */ /* 0x000f220000300800 */
[----:B0-----:R-:W-:-:S02]  /*d650*/  LEA R10, P5, R28, c[0x0][0x168], 0x1 ;  /* 0x00005a001c0a7a11 */ /* 0x001fc400078a08ff */
[----:B-1----:R-:W-:-:S03]  /*d660*/  LEA.HI.X.SX32 R8, R25, c[0x0][0x16c], 0x1, P6 ;  /* 0x00005b0019087a11 */ /* 0x002fc600030f0eff */
[----:B------:R-:W-:Y:S04]  /*d670*/  STL [R1+0x8ec], R10 ;  /* 0x0008ec0a01007387 */ /* 0x000fe80000100800 */
[----:B------:R0:W-:Y:S01]  /*d680*/  STL [R1+0x7e4], R8 ;  /* 0x0007e40801007387 */ /* 0x0001e20000100800 */
[----:B------:R-:W-:-:S05]  /*d690*/  LEA R11, P6, R0, c[0x0][0x168], 0x1 ;  /* 0x00005a00000b7a11 */ /* 0x000fca00078c08ff */
[----:B------:R1:W-:Y:S01]  /*d6a0*/  STL [R1+0x6a4], R11 ;  /* 0x0006a40b01007387 */ /* 0x0003e20000100800 */
[----:B0-----:R-:W-:-:S03]  /*d6b0*/  LEA.HI.X.SX32 R8, R24, c[0x0][0x16c], 0x1, P0 ;  /* 0x00005b0018087a11 */ /* 0x001fc600000f0eff */
[----:B-1----:R-:W4:Y:S04]  /*d6c0*/  LDL.LU R11, [R1+0x70] ;  /* 0x00007000010b7983 */ /* 0x002f280000300800 */
[----:B------:R0:W-:Y:S01]  /*d6d0*/  STL [R1+0x594], R8 ;  /* 0x0005940801007387 */ /* 0x0001e20000100800 */
[----:B------:R-:W-:Y:S02]  /*d6e0*/  LEA R10, P0, R3, c[0x0][0x168], 0x1 ;  /* 0x00005a00030a7a11 */ /* 0x000fe400078008ff */
[----:B0-----:R-:W-:-:S03]  /*d6f0*/  LEA.HI.X.SX32 R8, R22, c[0x0][0x16c], 0x1, P1 ;  /* 0x00005b0016087a11 */ /* 0x001fc600008f0eff */
[----:B------:R-:W-:Y:S04]  /*d700*/  STL [R1+0x7f8], R10 ;  /* 0x0007f80a01007387 */ /* 0x000fe80000100800 */
[----:B------:R0:W-:Y:S04]  /*d710*/  STL [R1+0x698], R8 ;  /* 0x0006980801007387 */ /* 0x0001e80000100800 */
[----:B0-----:R-:W4:Y:S01]  /*d720*/  LDL.LU R8, [R1+0x6c] ;  /* 0x00006c0001087983 */ /* 0x001f220000300800 */
[----:B------:R-:W-:Y:S02]  /*d730*/  LEA R10, P1, R2, c[0x0][0x168], 0x1 ;  /* 0x00005a00020a7a11 */ /* 0x000fe400078208ff */
[----:B------:R-:W-:-:S03]  /*d740*/  LEA.HI.X.SX32 R12, R20, c[0x0][0x16c], 0x1, P2 ;  /* 0x00005b00140c7a11 */ /* 0x000fc600010f0eff */
[----:B------:R2:W-:Y:S01]  /*d750*/  STL [R1+0x8f0], R10 ;  /* 0x0008f00a01007387 */ /* 0x0005e20000100800 */
[----:B------:R-:W-:-:S03]  /*d760*/  LEA.HI.X.SX32 R14, R18, c[0x0][0x16c], 0x1, P3 ;  /* 0x00005b00120e7a11 */ /* 0x000fc600018f0eff */
[----:B------:R-:W-:Y:S01]  /*d770*/  STL [R1+0x7ec], R12 ;  /* 0x0007ec0c01007387 */ /* 0x000fe20000100800 */
[----:B------:R-:W-:Y:S02]  /*d780*/  LEA.HI.X.SX32 R18, R28, c[0x0][0x16c], 0x1, P5 ;  /* 0x00005b001c127a11 */ /* 0x000fe400028f0eff */
[----:B--2---:R-:W-:-:S05]  /*d790*/  LEA R10, P2, R29, c[0x0][0x168], 0x1 ;  /* 0x00005a001d0a7a11 */ /* 0x004fca00078408ff */
[----:B------:R0:W-:Y:S04]  /*d7a0*/  STL [R1+0x6ac], R10 ;  /* 0x0006ac0a01007387 */ /* 0x0001e80000100800 */
[----:B0-----:R-:W2:Y:S01]  /*d7b0*/  LDL.LU R10, [R1+0x64] ;  /* 0x00006400010a7983 */ /* 0x001ea20000300800 */
[----:B---3--:R-:W-:-:S03]  /*d7c0*/  LEA R12, P3, R21, c[0x0][0x168], 0x1 ;  /* 0x00005a00150c7a11 */ /* 0x008fc600078608ff */
[----:B------:R0:W-:Y:S04]  /*d7d0*/  STL [R1+0x598], R14 ;  /* 0x0005980e01007387 */ /* 0x0001e80000100800 */
[----:B------:R1:W-:Y:S01]  /*d7e0*/  STL [R1+0x800], R12 ;  /* 0x0008000c01007387 */ /* 0x0003e20000100800 */
[----:B0-----:R-:W-:-:S03]  /*d7f0*/  LEA.HI.X.SX32 R14, R16, c[0x0][0x16c], 0x1, P4 ;  /* 0x00005b00100e7a11 */ /* 0x001fc600020f0eff */
[----:B-1----:R-:W3:Y:S04]  /*d800*/  LDL.LU R12, [R1+0x60] ;  /* 0x00006000010c7983 */ /* 0x002ee80000300800 */
[----:B------:R0:W-:Y:S04]  /*d810*/  STL [R1+0x6a0], R14 ;  /* 0x0006a00e01007387 */ /* 0x0001e80000100800 */
[----:B0-----:R-:W3:Y:S01]  /*d820*/  LDL.LU R14, [R1+0x54] ;  /* 0x00005400010e7983 */ /* 0x001ee20000300800 */
[----:B------:R-:W-:Y:S02]  /*d830*/  LEA.HI.X.SX32 R0, R0, c[0x0][0x16c], 0x1, P6 ;  /* 0x00005b0000007a11 */ /* 0x000fe400030f0eff */
[----:B----4-:R-:W-:-:S05]  /*d840*/  LEA R16, P4, R13, c[0x0][0x168], 0x1 ;  /* 0x00005a000d107a11 */ /* 0x010fca00078808ff */
[----:B------:R0:W-:Y:S04]  /*d850*/  STL [R1+0x8f4], R16 ;  /* 0x0008f41001007387 */ /* 0x0001e80000100800 */
[----:B------:R-:W4:Y:S04]  /*d860*/  LDL.LU R25, [R1+0x48] ;  /* 0x0000480001197983 */ /* 0x000f280000300800 */
[----:B------:R-:W-:Y:S04]  /*d870*/  STL [R1+0x7f4], R18 ;  /* 0x0007f41201007387 */ /* 0x000fe80000100800 */
[----:B------:R-:W4:Y:S01]  /*d880*/  LDL.LU R24, [R1+0x40] ;  /* 0x0000400001187983 */ /* 0x000f220000300800 */
[----:B0-----:R-:W-:-:S05]  /*d890*/  LEA R16, P5, R26, c[0x0][0x168], 0x1 ;  /* 0x00005a001a107a11 */ /* 0x001fca00078a08ff */
[----:B------:R0:W-:Y:S04]  /*d8a0*/  STL [R1+0x6b4], R16 ;  /* 0x0006b41001007387 */ /* 0x0001e80000100800 */
[----:B------:R-:W4:Y:S04]  /*d8b0*/  LDL.LU R22, [R1+0x3c] ;  /* 0x00003c0001167983 */ /* 0x000f280000300800 */
[----:B------:R1:W-:Y:S04]  /*d8c0*/  STL [R1+0x59c], R0 ;  /* 0x00059c0001007387 */ /* 0x0003e80000100800 */
[----:B------:R-:W4:Y:S01]  /*d8d0*/  LDL.LU R20, [R1+0x38] ;  /* 0x0000380001147983 */ /* 0x000f220000300800 */
[----:B0-----:R-:W-:-:S02]  /*d8e0*/  LEA R16, P6, R23, c[0x0][0x168], 0x1 ;  /* 0x00005a0017107a11 */ /* 0x001fc400078c08ff */
[----:B-1----:R-:W-:-:S03]  /*d8f0*/  LEA.HI.X.SX32 R0, R3, c[0x0][0x16c], 0x1, P0 ;  /* 0x00005b0003007a11 */ /* 0x002fc600000f0eff */
[----:B------:R-:W-:Y:S04]  /*d900*/  STL [R1+0x808], R16 ;  /* 0x0008081001007387 */ /* 0x000fe80000100800 */
[----:B------:R-:W4:Y:S04]  /*d910*/  LDL.LU R18, [R1+0x34] ;  /* 0x0000340001127983 */ /* 0x000f280000300800 */
[----:B------:R0:W-:Y:S04]  /*d920*/  STL [R1+0x6a8], R0 ;  /* 0x0006a80001007387 */ /* 0x0001e80000100800 */
[----:B------:R-:W4:Y:S01]  /*d930*/  LDL.LU R3, [R1+0x30] ;  /* 0x0000300001037983 */ /* 0x000f220000300800 */
[----:B0-----:R-:W-:-:S02]  /*d940*/  LEA.HI.X.SX32 R0, R2, c[0x0][0x16c], 0x1, P1 ;  /* 0x00005b0002007a11 */ /* 0x001fc400008f0eff */
[----:B------:R-:W-:-:S05]  /*d950*/  LEA R16, P0, R19, c[0x0][0x168], 0x1 ;  /* 0x00005a0013107a11 */ /* 0x000fca00078008ff */
[----:B------:R0:W-:Y:S04]  /*d960*/  STL [R1+0x8f8], R16 ;  /* 0x0008f81001007387 */ /* 0x0001e80000100800 */
[----:B------:R-:W4:Y:S04]  /*d970*/  LDL.LU R2, [R1+0x2c] ;  /* 0x00002c0001027983 */ /* 0x000f280000300800 */
[----:B------:R1:W-:Y:S01]  /*d980*/  STL [R1+0x7fc], R0 ;  /* 0x0007fc0001007387 */ /* 0x0003e20000100800 */
[----:B0-----:R-:W-:Y:S02]  /*d990*/  LEA.HI.X.SX32 R16, R29, c[0x0][0x16c], 0x1, P2 ;  /* 0x00005b001d107a11 */ /* 0x001fe400010f0eff */
[----:B------:R-:W-:Y:S01]  /*d9a0*/  LEA R27, P1, R15, c[0x0][0x168], 0x1 ;  /* 0x00005a000f1b7a11 */ /* 0x000fe200078208ff */
[----:B-1----:R-:W4:Y:S04]  /*d9b0*/  LDL.LU R0, [R1+0x28] ;  /* 0x0000280001007983 */ /* 0x002f280000300800 */
[----:B------:R-:W-:Y:S04]  /*d9c0*/  STL [R1+0x6bc], R27 ;  /* 0x0006bc1b01007387 */ /* 0x000fe80000100800 */
[----:B------:R-:W4:Y:S04]  /*d9d0*/  LDL.LU R29, [R1+0x24] ;  /* 0x00002400011d7983 */ /* 0x000f280000300800 */
[----:B------:R0:W-:Y:S04]  /*d9e0*/  STL [R1+0x5a0], R16 ;  /* 0x0005a01001007387 */ /* 0x0001e80000100800 */
[----:B------:R-:W4:Y:S01]  /*d9f0*/  LDL.LU R28, [R1+0x1c] ;  /* 0x00001c00011c7983 */ /* 0x000f220000300800 */
[----:B0-----:R-:W-:-:S02]  /*da00*/  LEA.HI.X.SX32 R16, R21, c[0x0][0x16c], 0x1, P3 ;  /* 0x00005b0015107a11 */ /* 0x001fc400018f0eff */
[----:B------:R-:W-:-:S05]  /*da10*/  LEA R27, P2, R11, c[0x0][0x168], 0x1 ;  /* 0x00005a000b1b7a11 */ /* 0x000fca00078408ff */
[----:B------:R-:W-:Y:S04]  /*da20*/  STL [R1+0x810], R27 ;  /* 0x0008101b01007387 */ /* 0x000fe80000100800 */
[----:B------:R-:W4:Y:S04]  /*da30*/  LDL.LU R21, [R1+0x18] ;  /* 0x0000180001157983 */ /* 0x000f280000300800 */
[----:B------:R0:W-:Y:S04]  /*da40*/  STL [R1+0x6b0], R16 ;  /* 0x0006b01001007387 */ /* 0x0001e80000100800 */
[----:B0-----:R-:W4:Y:S01]  /*da50*/  LDL.LU R16, [R1+0x10] ;  /* 0x0000100001107983 */ /* 0x001f220000300800 */
[----:B------:R-:W-:-:S05]  /*da60*/  LEA R27, P3, R8, c[0x0][0x168], 0x1 ;  /* 0x00005a00081b7a11 */ /* 0x000fca00078608ff */
[----:B------:R0:W-:Y:S04]  /*da70*/  STL [R1+0x8fc], R27 ;  /* 0x0008fc1b01007387 */ /* 0x0001e80000100800 */
[----:B0-----:R-:W4:Y:S01]  /*da80*/  LDL.LU R27, [R1+0xc] ;  /* 0x00000c00011b7983 */ /* 0x001f220000300800 */
[----:B------:R-:W-:Y:S02]  /*da90*/  LEA.HI.X.SX32 R13, R13, c[0x0][0x16c], 0x1, P4 ;  /* 0x00005b000d0d7a11 */ /* 0x000fe400020f0eff */
[----:B------:R-:W-:-:S03]  /*daa0*/  LEA.HI.X.SX32 R26, R26, c[0x0][0x16c], 0x1, P5 ;  /* 0x00005b001a1a7a11 */ /* 0x000fc600028f0eff */
[----:B------:R2:W-:Y:S01]  /*dab0*/  STL [R1+0x804], R13 ;  /* 0x0008040d01007387 */ /* 0x0005e20000100800 */
[----:B------:R-:W-:Y:S02]  /*dac0*/  LEA.HI.X.SX32 R23, R23, c[0x0][0x16c], 0x1, P6 ;  /* 0x00005b0017177a11 */ /* 0x000fe400030f0eff */
[----:B------:R-:W-:Y:S02]  /*dad0*/  LEA.HI.X.SX32 R19, R19, c[0x0][0x16c], 0x1, P0 ;  /* 0x00005b0013137a11 */ /* 0x000fe400000f0eff */
[----:B------:R-:W-:Y:S02]  /*dae0*/  LEA.HI.X.SX32 R15, R15, c[0x0][0x16c], 0x1, P1 ;  /* 0x00005b000f0f7a11 */ /* 0x000fe400008f0eff */
[----:B------:R-:W-:Y:S02]  /*daf0*/  LEA.HI.X.SX32 R11, R11, c[0x0][0x16c], 0x1, P2 ;  /* 0x00005b000b0b7a11 */ /* 0x000fe400010f0eff */
[----:B--2---:R-:W-:-:S05]  /*db00*/  LEA R13, P4, R10, c[0x0][0x168], 0x1 ;  /* 0x00005a000a0d7a11 */ /* 0x004fca00078808ff */
[----:B------:R0:W-:Y:S04]  /*db10*/  STL [R1+0x6c4], R13 ;  /* 0x0006c40d01007387 */ /* 0x0001e80000100800 */
[----:B0-----:R-:W2:Y:S04]  /*db20*/  LDL.LU R13, [R1+0xab8] ;  /* 0x000ab800010d7983 */ /* 0x001ea80000300800 */
[----:B------:R3:W-:Y:S02]  /*db30*/  STL [R1+0x5a4], R26 ;  /* 0x0005a41a01007387 */ /* 0x0007e40000100800 */
[----:B---3--:R-:W-:-:S05]  /*db40*/  LEA R26, P5, R12, c[0x0][0x168], 0x1 ;  /* 0x00005a000c1a7a11 */ /* 0x008fca00078a08ff */
[----:B------:R0:W-:Y:S04]  /*db50*/  STL [R1+0x818], R26 ;  /* 0x0008181a01007387 */ /* 0x0001e80000100800 */
[----:B0-----:R-:W3:Y:S04]  /*db60*/  LDL.LU R26, [R1+0xab4] ;  /* 0x000ab400011a7983 */ /* 0x001ee80000300800 */
[----:B------:R0:W-:Y:S02]  /*db70*/  STL [R1+0x6b8], R23 ;  /* 0x0006b81701007387 */ /* 0x0001e40000100800 */
[----:B0-----:R-:W-:-:S05]  /*db80*/  LEA R23, P6, R14, c[0x0][0x168], 0x1 ;  /* 0x00005a000e177a11 */ /* 0x001fca00078c08ff */
[----:B------:R0:W-:Y:S04]  /*db90*/  STL [R1+0x900], R23 ;  /* 0x0009001701007387 */ /* 0x0001e80000100800 */
[----:B0-----:R-:W2:Y:S04]  /*dba0*/  LDL.LU R23, [R1+0xab0] ;  /* 0x000ab00001177983 */ /* 0x001ea80000300800 */
[----:B------:R4:W-:Y:S02]  /*dbb0*/  STL [R1+0x80c], R19 ;  /* 0x00080c1301007387 */ /* 0x0009e40000100800 */
[----:B----4-:R-:W-:-:S05]  /*dbc0*/  LEA R19, P0, R25, c[0x0][0x168], 0x1 ;  /* 0x00005a0019137a11 */ /* 0x010fca00078008ff */
[----:B------:R0:W-:Y:S04]  /*dbd0*/  STL [R1+0x6cc], R19 ;  /* 0x0006cc1301007387 */ /* 0x0001e80000100800 */
[----:B0-----:R-:W4:Y:S04]  /*dbe0*/  LDL.LU R19, [R1+0xaac] ;  /* 0x000aac0001137983 */ /* 0x001f280000300800 */
[----:B------:R0:W-:Y:S02]  /*dbf0*/  STL [R1+0x5a8], R15 ;  /* 0x0005a80f01007387 */ /* 0x0001e40000100800 */
[----:B0-----:R-:W-:-:S05]  /*dc00*/  LEA R15, P1, R24, c[0x0][0x168], 0x1 ;  /* 0x00005a00180f7a11 */ /* 0x001fca00078208ff */
[----:B------:R0:W-:Y:S01]  /*dc10*/  STL [R1+0x820], R15 ;  /* 0x0008200f01007387 */ /* 0x0001e20000100800 */
[----:B------:R-:W-:-:S03]  /*dc20*/  LEA.HI.X.SX32 R8, R8, c[0x0][0x16c], 0x1, P3 ;  /* 0x00005b0008087a11 */ /* 0x000fc600018f0eff */
[----:B0-----:R-:W2:Y:S04]  /*dc30*/  LDL.LU R15, [R1+0xaa8] ;  /* 0x000aa800010f7983 */ /* 0x001ea80000300800 */
        /* <DEDUP_REMOVED lines=47> */
[----:B------:R0:W-:Y:S04]  /*df30*/  STL [R1+0x910], R18 ;  /* 0x0009101201007387 */ /* 0x0001e80000100800 */
[----:B0-----:R-:W2:Y:S04]  /*df40*/  LDL.LU R18, [R1+0xa80] ;  /* 0x000a800001127983 */ /* 0x001ea80000300800 */
[----:B------:R0:W-:Y:S02]  /*df50*/  STL [R1+0x82c], R3 ;  /* 0x00082c0301007387 */ /* 0x0001e40000100800 */
[----:B0-----:R-:W-:-:S05]  /*df60*/  LEA R3, P5, R27, c[0x0][0x168], 0x1 ;  /* 0x00005a001b037a11 */ /* 0x001fca00078a08ff */
[----:B------:R0:W-:Y:S04]  /*df70*/  STL [R1+0x6ec], R3 ;  /* 0x0006ec0301007387 */ /* 0x0001e80000100800 */
[----:B0-----:R-:W2:Y:S01]  /*df80*/  LDL.LU R3, [R1+0xa7c] ;  /* 0x000a7c0001037983 */ /* 0x001ea20000300800 */
[----:B------:R-:W-:-:S05]  /*df90*/  LEA.HI.X.SX32 R2, R2, c[0x0][0x16c], 0x1, P6 ;  /* 0x00005b0002027a11 */ /* 0x000fca00030f0eff */
[----:B------:R2:W-:Y:S02]  /*dfa0*/  STL [R1+0x5b8], R2 ;  /* 0x0005b80201007387 */ /* 0x0005e40000100800 */
[----:B--2---:R-:W-:-:S05]  /*dfb0*/  LEA R2, P6, R3, c[0x0][0x168], 0x1 ;  /* 0x00005a0003027a11 */ /* 0x004fca00078c08ff */
        /* <DEDUP_REMOVED lines=28> */
[----:B------:R2:W-:Y:S01]  /*e180*/  STL [R1+0x5c0], R27 ;  /* 0x0005c01b01007387 */ /* 0x0005e20000100800 */
[----:B------:R-:W-:Y:S01]  /*e190*/  LEA.HI.X.SX32 R29, R29, c[0x0][0x16c], 0x1, P2 ;  /* 0x00005b001d1d7a11 */ /* 0x000fe200010f0eff */
[----:B------:R-:W-:Y:S02]  /*e1a0*/  IMAD R7, R7, c[0x0][0x190], RZ ;  /* 0x0000640007077a24 */ /* 0x000fe400078e02ff */
[----:B------:R-:W-:Y:S01]  /*e1b0*/  IMAD R9, R9, c[0x0][0x190], RZ ;  /* 0x0000640009097a24 */ /* 0x000fe200078e02ff */
[----:B--2---:R-:W-:-:S05]  /*e1c0*/  LEA R27, P5, R16, c[0x0][0x168], 0x1 ;  /* 0x00005a00101b7a11 */ /* 0x004fca00078a08ff */
[----:B------:R0:W-:Y:S02]  /*e1d0*/  STL [R1+0x850], R27 ;  /* 0x0008501b01007387 */ /* 0x0001e40000100800 */
[----:B0-----:R-:W-:Y:S02]  /*e1e0*/  LEA.HI.X.SX32 R27, R3, c[0x0][0x16c], 0x1, P6 ;  /* 0x00005b00031b7a11 */ /* 0x001fe400030f0eff */
[----:B------:R-:W2:Y:S04]  /*e1f0*/  LDL.LU R3, [R1+0xa60] ;  /* 0x000a600001037983 */ /* 0x000ea80000300800 */
[----:B------:R0:W-:Y:S02]  /*e200*/  STL [R1+0x6f0], R27 ;  /* 0x0006f01b01007387 */ /* 0x0001e40000100800 */
[----:B0-----:R-:W-:-:S05]  /*e210*/  LEA R27, P6, R18, c[0x0][0x168], 0x1 ;  /* 0x00005a00121b7a11 */ /* 0x001fca00078c08ff */
[----:B------:R0:W-:Y:S02]  /*e220*/  STL [R1+0x91c], R27 ;  /* 0x00091c1b01007387 */ /* 0x0001e40000100800 */
[----:B0-----:R-:W-:Y:S02]  /*e230*/  LEA.HI.X.SX32 R27, R2, c[0x0][0x16c], 0x1, P0 ;  /* 0x00005b00021b7a11 */ /* 0x001fe400000f0eff */
[----:B------:R0:W5:Y:S04]  /*e240*/  LDL.LU R2, [R1+0xa5c] ;  /* 0x000a5c0001027983 */ /* 0x0001680000300800 */
[----:B------:R1:W-:Y:S02]  /*e250*/  STL [R1+0x844], R27 ;  /* 0x0008441b01007387 */ /* 0x0003e40000100800 */
[----:B-1----:R-:W-:-:S05]  /*e260*/  LEA R27, P0, R20, c[0x0][0x168], 0x1 ;  /* 0x00005a00141b7a11 */ /* 0x002fca00078008ff */
[----:B------:R1:W-:Y:S02]  /*e270*/  STL [R1+0x704], R27 ;  /* 0x0007041b01007387 */ /* 0x0003e40000100800 */
[----:B-1----:R-:W-:Y:S02]  /*e280*/  LEA.HI.X.SX32 R27, R0, c[0x0][0x16c], 0x1, P1 ;  /* 0x00005b00001b7a11 */ /* 0x002fe400008f0eff */
[----:B------:R0:W5:Y:S04]  /*e290*/  LDL.LU R0, [R1+0xa58] ;  /* 0x000a580001007983 */ /* 0x0001680000300800 */
[----:B------:R1:W-:Y:S02]  /*e2a0*/  STL [R1+0x5c4], R27 ;  /* 0x0005c41b01007387 */ /* 0x0003e40000100800 */
[----:B-1----:R-:W-:-:S05]  /*e2b0*/  LEA R27, P1, R22, c[0x0][0x168], 0x1 ;  /* 0x00005a00161b7a11 */ /* 0x002fca00078208ff */
[----:B------:R1:W-:Y:S04]  /*e2c0*/  STL [R1+0x858], R27 ;  /* 0x0008581b01007387 */ /* 0x0003e80000100800 */
[----:B------:R0:W-:Y:S01]  /*e2d0*/  STL [R1+0x6f8], R29 ;  /* 0x0006f81d01007387 */ /* 0x0001e20000100800 */
[----:B-1----:R-:W-:Y:S02]  /*e2e0*/  LEA R27, P2, R24, c[0x0][0x168], 0x1 ;  /* 0x00005a00181b7a11 */ /* 0x002fe400078408ff */
[----:B0-----:R-:W-:-:S03]  /*e2f0*/  LEA.HI.X.SX32 R29, R28, c[0x0][0x16c], 0x1, P3 ;  /* 0x00005b001c1d7a11 */ /* 0x001fc600018f0eff */
[----:B------:R0:W-:Y:S01]  /*e300*/  STL [R1+0x920], R27 ;  /* 0x0009201b01007387 */ /* 0x0001e20000100800 */
[----:B------:R-:W-:Y:S02]  /*e310*/  LEA.HI.X.SX32 R28, R21, c[0x0][0x16c], 0x1, P4 ;  /* 0x00005b00151c7a11 */ /* 0x000fe400020f0eff */
[----:B------:R-:W-:Y:S01]  /*e320*/  LEA R21, P4, R14, c[0x0][0x168], 0x1 ;  /* 0x00005a000e157a11 */ /* 0x000fe200078808ff */
[----:B------:R-:W-:Y:S01]  /*e330*/  STL [R1+0x84c], R29 ;  /* 0x00084c1d01007387 */ /* 0x000fe20000100800 */
[----:B0-----:R-:W-:-:S05]  /*e340*/  LEA R27, P3, R25, c[0x0][0x168], 0x1 ;  /* 0x00005a00191b7a11 */ /* 0x001fca00078608ff */
[----:B------:R0:W-:Y:S04]  /*e350*/  STL [R1+0x70c], R27 ;  /* 0x00070c1b01007387 */ /* 0x0001e80000100800 */
[----:B------:R-:W-:Y:S01]  /*e360*/  STL [R1+0x5c8], R28 ;  /* 0x0005c81c01007387 */ /* 0x000fe20000100800 */
[----:B0-----:R-:W-:Y:S02]  /*e370*/  LEA.HI.X.SX32 R27, R16, c[0x0][0x16c], 0x1, P5 ;  /* 0x00005b00101b7a11 */ /* 0x001fe400028f0eff */
[----:B------:R-:W-:Y:S01]  /*e380*/  LEA R16, P5, R12, c[0x0][0x168], 0x1 ;  /* 0x00005a000c107a11 */ /* 0x000fe200078a08ff */
[----:B------:R0:W-:Y:S04]  /*e390*/  STL [R1+0x860], R21 ;  /* 0x0008601501007387 */ /* 0x0001e80000100800 */
[----:B------:R-:W-:Y:S04]  /*e3a0*/  STL [R1+0x700], R27 ;  /* 0x0007001b01007387 */ /* 0x000fe80000100800 */
[----:B------:R1:W-:Y:S01]  /*e3b0*/  STL [R1+0x924], R16 ;  /* 0x0009241001007387 */ /* 0x0003e20000100800 */
[----:B0-----:R-:W-:-:S02]  /*e3c0*/  LEA.HI.X.SX32 R21, R18, c[0x0][0x16c], 0x1, P6 ;  /* 0x00005b0012157a11 */ /* 0x001fc400030f0eff */
[----:B------:R-:W-:-:S03]  /*e3d0*/  LEA R18, P6, R10, c[0x0][0x168], 0x1 ;  /* 0x00005a000a127a11 */ /* 0x000fc600078c08ff */
[----:B------:R-:W-:Y:S01]  /*e3e0*/  STL [R1+0x854], R21 ;  /* 0x0008541501007387 */ /* 0x000fe20000100800 */
[----:B-1----:R-:W-:-:S03]  /*e3f0*/  LEA.HI.X.SX32 R16, R20, c[0x0][0x16c], 0x1, P0 ;  /* 0x00005b0014107a11 */ /* 0x002fc600000f0eff */
[----:B------:R0:W-:Y:S01]  /*e400*/  STL [R1+0x714], R18 ;  /* 0x0007141201007387 */ /* 0x0001e20000100800 */
[----:B------:R-:W-:-:S03]  /*e410*/  LEA R20, P0, R8, c[0x0][0x168], 0x1 ;  /* 0x00005a0008147a11 */ /* 0x000fc600078008ff */
[----:B------:R1:W-:Y:S01]  /*e420*/  STL [R1+0x5cc], R16 ;  /* 0x0005cc1001007387 */ /* 0x0003e20000100800 */
[----:B0-----:R-:W-:-:S03]  /*e430*/  LEA.HI.X.SX32 R18, R22, c[0x0][0x16c], 0x1, P1 ;  /* 0x00005b0016127a11 */ /* 0x001fc600008f0eff */
[----:B------:R0:W-:Y:S01]  /*e440*/  STL [R1+0x868], R20 ;  /* 0x0008681401007387 */ /* 0x0001e20000100800 */
[----:B-1----:R-:W-:-:S03]  /*e450*/  LEA R16, P1, R11, c[0x0][0x168], 0x1 ;  /* 0x00005a000b107a11 */ /* 0x002fc600078208ff */
[----:B------:R1:W-:Y:S04]  /*e460*/  STL [R1+0x708], R18 ;  /* 0x0007081201007387 */ /* 0x0003e80000100800 */
[----:B------:R3:W-:Y:S01]  /*e470*/  STL [R1+0x928], R16 ;  /* 0x0009281001007387 */ /* 0x0007e20000100800 */
[----:B0-----:R-:W-:Y:S02]  /*e480*/  LEA.HI.X.SX32 R20, R24, c[0x0][0x16c], 0x1, P2 ;  /* 0x00005b0018147a11 */ /* 0x001fe400010f0eff */
[----:B-1----:R-:W-:-:S03]  /*e490*/  LEA R18, P2, R15, c[0x0][0x168], 0x1 ;  /* 0x00005a000f127a11 */ /* 0x002fc600078408ff */
[----:B------:R4:W-:Y:S01]  /*e4a0*/  STL [R1+0x85c], R20 ;  /* 0x00085c1401007387 */ /* 0x0009e20000100800 */
[----:B---3--:R-:W-:-:S03]  /*e4b0*/  LEA.HI.X.SX32 R16, R25, c[0x0][0x16c], 0x1, P3 ;  /* 0x00005b0019107a11 */ /* 0x008fc600018f0eff */
[----:B------:R0:W-:Y:S04]  /*e4c0*/  STL [R1+0x71c], R18 ;  /* 0x00071c1201007387 */ /* 0x0001e80000100800 */
[----:B------:R1:W-:Y:S01]  /*e4d0*/  STL [R1+0x5d0], R16 ;  /* 0x0005d01001007387 */ /* 0x0003e20000100800 */
[----:B----4-:R-:W-:Y:S02]  /*e4e0*/  LEA R20, P3, R19, c[0x0][0x168], 0x1 ;  /* 0x00005a0013147a11 */ /* 0x010fe400078608ff */
[----:B0-----:R-:W-:Y:S02]  /*e4f0*/  LEA.HI.X.SX32 R18, R14, c[0x0][0x16c], 0x1, P4 ;  /* 0x00005b000e127a11 */ /* 0x001fe400020f0eff */
[----:B------:R-:W-:Y:S02]  /*e500*/  LEA.HI.X.SX32 R14, R12, c[0x0][0x16c], 0x1, P5 ;  /* 0x00005b000c0e7a11 */ /* 0x000fe400028f0eff */
[----:B-1----:R-:W-:Y:S01]  /*e510*/  LEA R16, P4, R23, c[0x0][0x168], 0x1 ;  /* 0x00005a0017107a11 */ /* 0x002fe200078808ff */
[----:B------:R-:W-:Y:S01]  /*e520*/  STL [R1+0x870], R20 ;  /* 0x0008701401007387 */ /* 0x000fe20000100800 */
[----:B------:R-:W-:-:S02]  /*e530*/  LEA R12, P5, R26, c[0x0][0x168], 0x1 ;  /* 0x00005a001a0c7a11 */ /* 0x000fc400078a08ff */
[----:B------:R-:W-:Y:S01]  /*e540*/  LEA.HI.X.SX32 R10, R10, c[0x0][0x16c], 0x1, P6 ;  /* 0x00005b000a0a7a11 */ /* 0x000fe200030f0eff */
[----:B------:R-:W-:Y:S04]  /*e550*/  STL [R1+0x710], R18 ;  /* 0x0007101201007387 */ /* 0x000fe80000100800 */
[----:B------:R-:W-:Y:S04]  /*e560*/  STL [R1+0x92c], R16 ;  /* 0x00092c1001007387 */ /* 0x000fe80000100800 */
[----:B------:R0:W-:Y:S04]  /*e570*/  STL [R1+0x864], R14 ;  /* 0x0008640e01007387 */ /* 0x0001e80000100800 */
[----:B------:R1:W-:Y:S01]  /*e580*/  STL [R1+0x724], R12 ;  /* 0x0007240c01007387 */ /* 0x0003e20000100800 */
[----:B------:R-:W-:-:S03]  /*e590*/  IMAD R6, R6, c[0x0][0x190], RZ ;  /* 0x0000640006067a24 */ /* 0x000fc600078e02ff */
[----:B------:R3:W-:Y:S01]  /*e5a0*/  STL [R1+0x5d4], R10 ;  /* 0x0005d40a01007387 */ /* 0x0007e20000100800 */
[----:B0-----:R-:W-:Y:S02]  /*e5b0*/  LEA R14, P6, R13, c[0x0][0x168], 0x1 ;  /* 0x00005a000d0e7a11 */ /* 0x001fe400078c08ff */
[----:B-1----:R-:W-:Y:S02]  /*e5c0*/  LEA.HI.X.SX32 R12, R8, c[0x0][0x16c], 0x1, P0 ;  /* 0x00005b00080c7a11 */ /* 0x002fe400000f0eff */
[----:B------:R-:W-:Y:S02]  /*e5d0*/  LEA.HI.X.SX32 R8, R11, c[0x0][0x16c], 0x1, P1 ;  /* 0x00005b000b087a11 */ /* 0x000fe400008f0eff */
[----:B---3--:R-:W-:Y:S01]  /*e5e0*/  LEA R10, P0, R7, c[0x0][0x168], 0x1 ;  /* 0x00005a00070a7a11 */ /* 0x008fe200078008ff */
[----:B------:R-:W-:Y:S01]  /*e5f0*/  STL [R1+0x878], R14 ;  /* 0x0008780e01007387 */ /* 0x000fe20000100800 */
[----:B------:R-:W-:-:S03]  /*e600*/  LEA R11, P1, R9, c[0x0][0x168], 0x1 ;  /* 0x00005a00090b7a11 */ /* 0x000fc600078208ff */
[----:B------:R-:W-:Y:S01]  /*e610*/  STL [R1+0x718], R12 ;  /* 0x0007180c01007387 */ /* 0x000fe20000100800 */
[----:B------:R-:W-:-:S03]  /*e620*/  IMAD R17, R17, c[0x0][0x190], RZ ;  /* 0x0000640011117a24 */ /* 0x000fc600078e02ff */
[----:B------:R0:W-:Y:S04]  /*e630*/  STL [R1+0x930], R10 ;  /* 0x0009300a01007387 */ /* 0x0001e80000100800 */
        /* <DEDUP_REMOVED lines=8> */
[----:B------:R-:W-:Y:S01]  /*e6c0*/  STL [R1+0x720], R11 ;  /* 0x0007200b01007387 */ /* 0x000fe20000100800 */
[----:B---3--:R-:W-:-:S03]  /*e6d0*/  LEA.HI.X.SX32 R8, R23, c[0x0][0x16c], 0x1, P4 ;  /* 0x00005b0017087a11 */ /* 0x008fc600020f0eff */
[----:B------:R0:W-:Y:S01]  /*e6e0*/  STL [R1+0x934], R10 ;  /* 0x0009340a01007387 */ /* 0x0001e20000100800 */
[----:B------:R-:W-:-:S03]  /*e6f0*/  LEA.HI.X.SX32 R7, R7, c[0x0][0x16c], 0x1, P0 ;  /* 0x00005b0007077a11 */ /* 0x000fc600000f0eff */
[----:B------:R1:W-:Y:S01]  /*e700*/  STL [R1+0x874], R8 ;  /* 0x0008740801007387 */ /* 0x0003e20000100800 */
[----:B0-----:R-:W-:Y:S02]  /*e710*/  LEA.HI.X.SX32 R10, R26, c[0x0][0x16c], 0x1, P5 ;  /* 0x00005b001a0a7a11 */ /* 0x001fe400028f0eff */
[----:B-1----:R-:W-:Y:S02]  /*e720*/  LEA.HI.X.SX32 R8, R13, c[0x0][0x16c], 0x1, P6 ;  /* 0x00005b000d087a11 */ /* 0x002fe400030f0eff */
[----:B------:R-:W-:Y:S02]  /*e730*/  LEA.HI.X.SX32 R9, R9, c[0x0][0x16c], 0x1, P1 ;  /* 0x00005b0009097a11 */ /* 0x000fe400008f0eff */
[----:B--2---:R-:W-:-:S05]  /*e740*/  LEA R11, P4, R3, c[0x0][0x168], 0x1 ;  /* 0x00005a00030b7a11 */ /* 0x004fca00078808ff */
[----:B------:R-:W-:Y:S04]  /*e750*/  STL [R1+0x938], R11 ;  /* 0x0009380b01007387 */ /* 0x000fe80000100800 */
[----:B------:R-:W-:Y:S04]  /*e760*/  STL [R1+0x5dc], R10 ;  /* 0x0005dc0a01007387 */ /* 0x000fe80000100800 */
[----:B------:R0:W-:Y:S04]  /*e770*/  STL [R1+0x728], R8 ;  /* 0x0007280801007387 */ /* 0x0001e80000100800 */
[----:B------:R1:W-:Y:S01]  /*e780*/  STL [R1+0x87c], R7 ;  /* 0x00087c0701007387 */ /* 0x0003e20000100800 */
[----:B0-----:R-:W-:-:S03]  /*e790*/  LEA.HI.X.SX32 R8, R6, c[0x0][0x16c], 0x1, P2 ;  /* 0x00005b0006087a11 */ /* 0x001fc600010f0eff */
[----:B------:R-:W-:Y:S01]  /*e7a0*/  STL [R1+0x5e0], R9 ;  /* 0x0005e00901007387 */ /* 0x000fe20000100800 */
[----:B-1----:R-:W-:-:S03]  /*e7b0*/  LEA.HI.X.SX32 R7, R17, c[0x0][0x16c], 0x1, P3 ;  /* 0x00005b0011077a11 */ /* 0x002fc600018f0eff */
[----:B------:R-:W-:Y:S01]  /*e7c0*/  STL [R1+0x730], R8 ;  /* 0x0007300801007387 */ /* 0x000fe20000100800 */
[----:B------:R-:W-:-:S03]  /*e7d0*/  LEA.HI.X.SX32 R6, R3, c[0x0][0x16c], 0x1, P4 ;  /* 0x00005b0003067a11 */ /* 0x000fc600020f0eff */
[----:B------:R-:W2:Y:S04]  /*e7e0*/  LDL.LU R3, [R1+0xa54] ;  /* 0x000a540001037983 */ /* 0x000ea80000300800 */
[----:B------:R0:W-:Y:S04]  /*e7f0*/  STL [R1+0x884], R7 ;  /* 0x0008840701007387 */ /* 0x0001e80000100800 */
[----:B------:R-:W0:Y:S04]  /*e800*/  LDL R28, [R1+0x454] ;  /* 0x00045400011c7983 */ /* 0x000e280000100800 */
[----:B------:R-:W3:Y:S04]  /*e810*/  LDL R29, [R1+0x45c] ;  /* 0x00045c00011d7983 */ /* 0x000ee80000100800 */
[----:B------:R1:W-:Y:S04]  /*e820*/  STL [R1+0x888], R6 ;  /* 0x0008880601007387 */ /* 0x0003e80000100800 */
[----:B------:R-:W-:Y:S04]  /*e830*/  STL [R1+0xd0], RZ ;  /* 0x0000d0ff01007387 */ /* 0x000fe80000100800 */
[----:B------:R-:W-:Y:S04]  /*e840*/  STL [R1+0xd4], RZ ;  /* 0x0000d4ff01007387 */ /* 0x000fe80000100800 */
[----:B------:R-:W-:Y:S04]  /*e850*/  STL [R1+0xd8], RZ ;  /* 0x0000d8ff01007387 */ /* 0x000fe80000100800 */
[----:B------:R-:W-:Y:S04]  /*e860*/  STL [R1+0xdc], RZ ;  /* 0x0000dcff01007387 */ /* 0x000fe80000100800 */
[----:B------:R-:W4:Y:S04]  /*e870*/  LDL R27, [R1+0x530] ;  /* 0x00053000011b7983 */ /* 0x000f280000100800 */
        /* <DEDUP_REMOVED lines=24> */
[----:B0-----:R-:W-:-:S02]  /*ea00*/  LOP3.LUT R7, R28, 0x20, RZ, 0x3c, !PT ;  /* 0x000000201c077812 */ /* 0x001fc400078e3cff */
[C---:B-1----:R-:W-:Y:S02]  /*ea10*/  LOP3.LUT R6, R28.reuse, 0x40, RZ, 0x3c, !PT ;  /* 0x000000401c067812 */ /* 0x042fe400078e3cff */
[----:B------:R-:W-:Y:S01]  /*ea20*/  LOP3.LUT R8, R28, 0x60, RZ, 0x3c, !PT ;  /* 0x000000601c087812 */ /* 0x000fe200078e3cff */
[----:B------:R2:W-:Y:S04]  /*ea30*/  STL [R1+0x948], R7 ;  /* 0x0009480701007387 */ /* 0x0005e80000100800 */
[----:B------:R3:W-:Y:S01]  /*ea40*/  STL [R1+0x944], R6 ;  /* 0x0009440601007387 */ /* 0x0007e20000100800 */
[----:B--2---:R-:W-:-:S03]  /*ea50*/  LOP3.LUT R7, R3, 0x40, RZ, 0x3c, !PT ;  /* 0x0000004003077812 */ /* 0x004fc600078e3cff */
[----:B------:R0:W-:Y:S01]  /*ea60*/  STL [R1+0x940], R8 ;  /* 0x0009400801007387 */ /* 0x0001e20000100800 */
[----:B---3--:R-:W-:-:S03]  /*ea70*/  LOP3.LUT R6, R29, 0x20, RZ, 0x3c, !PT ;  /* 0x000000201d067812 */ /* 0x008fc600078e3cff */
[----:B------:R1:W-:Y:S04]  /*ea80*/  STL [R1+0x93c], R7 ;  /* 0x00093c0701007387 */ /* 0x0003e80000100800 */
[----:B------:R4:W-:Y:S01]  /*ea90*/  STL [R1+0x52c], R6 ;  /* 0x00052c0601007387 */ /* 0x0009e20000100800 */
[C---:B0-----:R-:W-:Y:S02]  /*eaa0*/  LOP3.LUT R8, R29.reuse, 0x40, RZ, 0x3c, !PT ;  /* 0x000000401d087812 */ /* 0x041fe400078e3cff */
[----:B-1----:R-:W-:Y:S02]  /*eab0*/  LOP3.LUT R7, R29, 0x60, RZ, 0x3c, !PT ;  /* 0x000000601d077812 */ /* 0x002fe400078e3cff */
[----:B----4-:R-:W-:Y:S01]  /*eac0*/  LOP3.LUT R6, R27, 0x40, RZ, 0x3c, !PT ;  /* 0x000000401b067812 */ /* 0x010fe200078e3cff */
[----:B------:R0:W-:Y:S04]  /*ead0*/  STL [R1+0x528], R8 ;  /* 0x0005280801007387 */ /* 0x0001e80000100800 */
[----:B------:R0:W-:Y:S04]  /*eae0*/  STL [R1+0x520], R6 ;  /* 0x0005200601007387 */ /* 0x0001e80000100800 */
[----:B------:R0:W-:Y:S02]  /*eaf0*/  STL [R1+0x524], R7 ;  /* 0x0005240701007387 */ /* 0x0001e40000100800 */
.L_x_3:
[----:B0-----:R-:W0:Y:S01]  /*eb00*/  S2R R7, SR_TID.X ;  /* 0x0000000000077919 */ /* 0x001e220000002100 */
[----:B------:R-:W-:Y:S01]  /*eb10*/  IMAD.MOV.U32 R29, RZ, RZ, R5 ;  /* 0x000000ffff1d7224 */ /* 0x000fe200078e0005 */
[----:B------:R-:W-:Y:S01]  /*eb20*/  PRMT R16, RZ, 0x7610, R16 ;  /* 0x00007610ff107816 */ /* 0x000fe20000000010 */
[----:B------:R-:W-:Y:S01]  /*eb30*/  IMAD.MOV.U32 R28, RZ, RZ, R4 ;  /* 0x000000ffff1c7224 */ /* 0x000fe200078e0004 */
[----:B------:R-:W1:Y:S04]  /*eb40*/  S2R R6, SR_TID.X ;  /* 0x0000000000067919 */ /* 0x000e680000002100 */
[----:B------:R-:W2:Y:S04]  /*eb50*/  S2R R5, SR_TID.X ;  /* 0x0000000000057919 */ /* 0x000ea80000002100 */
[----:B------:R3:W-:Y:S01]  /*eb60*/  STL [R1+0x1dc0], R24 ;  /* 0x001dc01801007387 */ /* 0x0007e20000100800 */
[----:B------:R-:W-:-:S03]  /*eb70*/  PRMT R23, RZ, 0x7610, R23 ;  /* 0x00007610ff177816 */ /* 0x000fc60000000017 */
[----:B------:R4:W-:Y:S01]  /*eb80*/  STL [R1+0x1dbc], R25 ;  /* 0x001dbc1901007387 */ /* 0x0009e20000100800 */
[----:B-----5:R-:W-:-:S03]  /*eb90*/  PRMT R12, RZ, 0x7610, R12 ;  /* 0x00007610ff0c7816 */ /* 0x020fc6000000000c */
[----:B------:R1:W-:Y:S01]  /*eba0*/  STL [R1+0x1db8], R10 ;  /* 0x001db80a01007387 */ /* 0x0003e20000100800 */
[----:B0-----:R-:W-:-:S03]  /*ebb0*/  SHF.R.U32.HI R7, RZ, 0x7, R7 ;  /* 0x00000007ff077819 */ /* 0x001fc60000011607 */
[----:B------:R0:W-:Y:S01]  /*ebc0*/  STL [R1+0x1db4], R22 ;  /* 0x001db41601007387 */ /* 0x0001e20000100800 */
[----:B------:R-:W-:-:S03]  /*ebd0*/  SGXT.U32 R7, R7, 0x1 ;  /* 0x000000010707781a */ /* 0x000fc60000000000 */
[----:B------:R-:W-:Y:S01]  /*ebe0*/  STL [R1+0x1db0], R21 ;  /* 0x001db01501007387 */ /* 0x000fe20000100800 */
[----:B-1----:R-:W-:Y:S02]  /*ebf0*/  SHF.R.U32.HI R14, RZ, 0x7, R6 ;  /* 0x00000007ff0e7819 */ /* 0x002fe40000011606 */
[----:B------:R-:W-:Y:S01]  /*ec00*/  LOP3.LUT R7, R7, 0x2, RZ, 0xfc, !PT ;  /* 0x0000000207077812 */ /* 0x000fe200078efcff */
[----:B------:R-:W-:Y:S01]  /*ec10*/  STL [R1+0x1dac], R9 ;  /* 0x001dac0901007387 */ /* 0x000fe20000100800 */
[----:B--2---:R-:W-:Y:S02]  /*ec20*/  SHF.R.U32.HI R5, RZ, 0x7, R5 ;  /* 0x00000007ff057819 */ /* 0x004fe40000011605 */
[----:B------:R-:W-:Y:S01]  /*ec30*/  ISETP.GE.AND P1, PT, R7, UR4, PT ;  /* 0x0000000407007c0c */ /* 0x000fe2000bf26270 */
[----:B------:R-:W-:Y:S01]  /*ec40*/  STL [R1+0x1da8], R8 ;  /* 0x001da80801007387 */ /* 0x000fe20000100800 */
[----:B------:R-:W-:Y:S02]  /*ec50*/  SGXT.U32 R14, R14, 0x1 ;  /* 0x000000010e0e781a */ /* 0x000fe40000000000 */
[----:B------:R-:W-:Y:S01]  /*ec60*/  SGXT.U32 R5, R5, 0x1 ;  /* 0x000000010505781a */ /* 0x000fe20000000000 */
[----:B------:R-:W1:Y:S01]  /*ec70*/  S2R R7, SR_TID.X ;  /* 0x0000000000077919 */ /* 0x000e620000002100 */
[----:B------:R-:W-:-:S03]  /*ec80*/  ISETP.GE.AND P0, PT, R14, UR4, PT ;  /* 0x000000040e007c0c */ /* 0x000fc6000bf06270 */
[----:B------:R-:W-:Y:S01]  /*ec90*/  IMAD R5, R5, c[0x0][0x188], RZ ;  /* 0x0000620005057a24 */ /* 0x000fe200078e02ff */
[----:B---3--:R-:W-:Y:S01]  /*eca0*/  PRMT R24, RZ, 0x7610, R24 ;  /* 0x00007610ff187816 */ /* 0x008fe20000000018 */
[----:B-----5:R-:W-:Y:S02]  /*ecb0*/  STL [R1+0x1da4], R2 ;  /* 0x001da40201007387 */ /* 0x020fe40000100800 */
[----:B------:R-:W-:Y:S01]  /*ecc0*/  IMAD.WIDE R4, R5, 0x2, R28 ;  /* 0x0000000205047825 */ /* 0x000fe200078e021c */
[----:B----4-:R-:W-:Y:S01]  /*ecd0*/  PRMT R25, RZ, 0x7610, R25 ;  /* 0x00007610ff197816 */ /* 0x010fe20000000019 */
[----:B------:R-:W-:Y:S04]  /*ece0*/  STL [R1+0x1da0], R0 ;  /* 0x001da00001007387 */ /* 0x000fe80000100800 */
[----:B------:R1:W2:Y:S01]  /*ecf0*/  @!P0 LDG.E.U16 R16, [R4.64] ;  /* 0x0000000604108981 */ /* 0x0002a2000c1e1500 */
[----:B------:R-:W-:-:S02]  /*ed00*/  PRMT R10, RZ, 0x7610, R10 ;  /* 0x00007610ff0a7816 */ /* 0x000fc4000000000a */
[----:B------:R-:W-:Y:S01]  /*ed10*/  PRMT R11, RZ, 0x7610, R11 ;  /* 0x00007610ff0b7816 */ /* 0x000fe2000000000b */
[----:B------:R-:W-:Y:S01]  /*ed20*/  STL [R1+0x1d9c], R15 ;  /* 0x001d9c0f01007387 */ /* 0x000fe20000100800 */
[----:B0-----:R-:W-:Y:S02]  /*ed30*/  PRMT R22, RZ, 0x7610, R22 ;  /* 0x00007610ff167816 */ /* 0x001fe40000000016 */
[----:B------:R-:W-:Y:S01]  /*ed40*/  PRMT R18, RZ, 0x7610, R18 ;  /* 0x00007610ff127816 */ /* 0x000fe20000000012 */
[----:B------:R-:W-:Y:S01]  /*ed50*/  STL [R1+0x1d98], R13 ;  /* 0x001d980d01007387 */ /* 0x000fe20000100800 */
[----:B-1----:R-:W-:Y:S02]  /*ed60*/  SHF.R.U32.HI R5, RZ, 0x7, R7 ;  /* 0x00000007ff057819 */ /* 0x002fe40000011607 */
[----:B------:R-:W-:Y:S01]  /*ed70*/  PRMT R19, RZ, 0x7610, R19 ;  /* 0x00007610ff137816 */ /* 0x000fe20000000013 */
[----:B------:R-:W-:Y:S01]  /*ed80*/  STL [R1+0x1d94], R17 ;  /* 0x001d941101007387 */ /* 0x000fe20000100800 */
[----:B------:R-:W-:-:S03]  /*ed90*/  SGXT.U32 R5, R5, 0x1 ;  /* 0x000000010505781a */ /* 0x000fc60000000000 */
[----:B------:R-:W-:Y:S01]  /*eda0*/  STL [R1+0x1d30], R3 ;  /* 0x001d300301007387 */ /* 0x000fe20000100800 */
[----:B------:R-:W-:-:S03]  /*edb0*/  LOP3.LUT R7, R5, 0x4, RZ, 0xfc, !PT ;  /* 0x0000000405077812 */ /* 0x000fc600078efcff */
[----:B------:R-:W-:Y:S01]  /*edc0*/  STL [R1+0x1d34], R3 ;  /* 0x001d340301007387 */ /* 0x000fe20000100800 */
[----:B------:R-:W-:-:S03]  /*edd0*/  ISETP.GE.AND P0, PT, R7, UR4, PT ;  /* 0x0000000407007c0c */ /* 0x000fc6000bf06270 */
[----:B------:R-:W0:Y:S01]  /*ede0*/  S2R R7, SR_TID.X ;  /* 0x0000000000077919 */ /* 0x000e220000002100 */
[----:B------:R-:W-:-:S05]  /*edf0*/  LOP3.LUT R5, R5, 0x2, RZ, 0xfc, !PT ;  /* 0x0000000205057812 */ /* 0x000fca00078efcff */
[----:B------:R-:W-:-:S04]  /*ee00*/  IMAD R5, R5, c[0x0][0x188], RZ ;  /* 0x0000620005057a24 */ /* 0x000fc800078e02ff */
[----:B------:R-:W-:-:S05]  /*ee10*/  IMAD.WIDE R4, R5, 0x2, R28 ;  /* 0x0000000205047825 */ /* 0x000fca00078e021c */
[----:B------:R0:W3:Y:S02]  /*ee20*/  @!P1 LDG.E.U16 R23, [R4.64] ;  /* 0x0000000604179981 */ /* 0x0000e4000c1e1500 */
[----:B0-----:R-:W-:-:S04]  /*ee30*/  SHF.R.U32.HI R5, RZ, 0x7, R7 ;  /* 0x00000007ff057819 */ /* 0x001fc80000011607 */
[----:B------:R-:W-:-:S04]  /*ee40*/  SGXT.U32 R5, R5, 0x1 ;  /* 0x000000010505781a */ /* 0x000fc80000000000 */
[----:B------:R-:W-:-:S04]  /*ee50*/  LOP3.LUT R7, R5, 0x6, RZ, 0xfc, !PT ;  /* 0x0000000605077812 */ /* 0x000fc800078efcff */
[----:B------:R-:W-:Y:S02]  /*ee60*/  ISETP.GE.AND P1, PT, R7, UR4, PT ;  /* 0x0000000407007c0c */ /* 0x000fe4000bf26270 */
[----:B------:R-:W0:Y:S01]  /*ee70*/  S2R R7, SR_TID.X ;  /* 0x0000000000077919 */ /* 0x000e220000002100 */
[----:B------:R-:W-:-:S05]  /*ee80*/  LOP3.LUT R5, R5, 0x4, RZ, 0xfc, !PT ;  /* 0x0000000405057812 */ /* 0x000fca00078efcff */
[----:B------:R-:W-:-:S04]  /*ee90*/  IMAD R5, R5, c[0x0][0x188], RZ ;  /* 0x0000620005057a24 */ /* 0x000fc800078e02ff */
[----:B------:R-:W-:-:S05]  /*eea0*/  IMAD.WIDE R4, R5, 0x2, R28 ;  /* 0x0000000205047825 */ /* 0x000fca00078e021c */
[----:B------:R0:W4:Y:S02]  /*eeb0*/  @!P0 LDG.E.U16 R24, [R4.64] ;  /* 0x0000000604188981 */ /* 0x000124000c1e1500 */
[----:B0-----:R-:W-:-:S04]  /*eec0*/  SHF.R.U32.HI R5, RZ, 0x7, R7 ;  /* 0x00000007ff057819 */ /* 0x001fc80000011607 */
[----:B------:R-:W-:-:S04]  /*eed0*/  SGXT.U32 R5, R5, 0x1 ;  /* 0x000000010505781a */ /* 0x000fc80000000000 */
[C---:B------:R-:W-:Y:S02]  /*eee0*/  LOP3.LUT R4, R5.reuse, 0x8, RZ, 0xfc, !PT ;  /* 0x0000000805047812 */ /* 0x040fe400078efcff */
[----:B------:R-:W-:Y:S02]  /*eef0*/  LOP3.LUT R5, R5, 0x6, RZ, 0xfc, !PT ;  /* 0x0000000605057812 */ /* 0x000fe400078efcff */
[----:B------:R-:W-:-:S03]  /*ef00*/  ISETP.GE.AND P0, PT, R4, UR4, PT ;  /* 0x0000000404007c0c */ /* 0x000fc6000bf06270 */
[----:B------:R-:W-:-:S04]  /*ef10*/  IMAD R5, R5, c[0x0][0x188], RZ ;  /* 0x0000620005057a24 */ /* 0x000fc800078e02ff */
[----:B------:R-:W-:-:S05]  /*ef20*/  IMAD.WIDE R4, R5, 0x2, R28 ;  /* 0x0000000205047825 */ /* 0x000fca00078e021c */
[----:B------:R0:W3:Y:S01]  /*ef30*/  @!P1 LDG.E.U16 R25, [R4.64] ;  /* 0x0000000604199981 */ /* 0x0000e2000c1e1500 */
[----:B------:R-:W-:-:S03]  /*ef40*/  SHF.R.U32.HI R7, RZ, 0x7, R7 ;  /* 0x00000007ff077819 */ /* 0x000fc60000011607 */
[----:B0-----:R-:W0:Y:S01]  /*ef50*/  S2R R5, SR_TID.X ;  /* 0x0000000000057919 */ /* 0x001e220000002100 */
[----:B------:R-:W-:-:S04]  /*ef60*/  SGXT.U32 R7, R7, 0x1 ;  /* 0x000000010707781a */ /* 0x000fc80000000000 */
[----:B------:R-:W-:-:S04]  /*ef70*/  LOP3.LUT R7, R7, 0xa, RZ, 0xfc, !PT ;  /* 0x0000000a07077812 */ /* 0x000fc800078efcff */
[----:B------:R-:W-:Y:S02]  /*ef80*/  ISETP.GE.AND P1, PT, R7, UR4, PT ;  /* 0x0000000407007c0c */ /* 0x000fe4000bf26270 */
[----:B------:R-:W1:Y:S01]  /*ef90*/  S2R R7, SR_TID.X ;  /* 0x0000000000077919 */ /* 0x000e620000002100 */
[----:B0-----:R-:W-:-:S04]  /*efa0*/  SHF.R.U32.HI R5, RZ, 0x7, R5 ;  /* 0x00000007ff057819 */ /* 0x001fc80000011605 */
[----:B------:R-:W-:-:S04]  /*efb0*/  SGXT.U32 R5, R5, 0x1 ;  /* 0x000000010505781a */ /* 0x000fc80000000000 */
[----:B------:R-:W-:-:S05]  /*efc0*/  LOP3.LUT R5, R5, 0x8, RZ, 0xfc, !PT ;  /* 0x0000000805057812 */ /* 0x000fca00078efcff */
[----:B------:R-:W-:-:S04]  /*efd0*/  IMAD R5, R5, c[0x0][0x188], RZ ;  /* 0x0000620005057a24 */ /* 0x000fc800078e02ff */
[----:B------:R-:W-:-:S05]  /*efe0*/  IMAD.WIDE R4, R5, 0x2, R28 ;  /* 0x0000000205047825 */ /* 0x000fca00078e021c */
[----:B------:R1:W4:Y:S02]  /*eff0*/  @!P0 LDG.E.U16 R12, [R4.64] ;  /* 0x00000006040c8981 */ /* 0x000324000c1e1500 */
[----:B-1----:R-:W-:-:S04]  /*f000*/  SHF.R.U32.HI R5, RZ, 0x7, R7 ;  /* 0x00000007ff057819 */ /* 0x002fc80000011607 */
[----:B------:R-:W-:-:S04]  /*f010*/  SGXT.U32 R5, R5, 0x1 ;  /* 0x000000010505781a */ /* 0x000fc80000000000 */
[C---:B------:R-:W-:Y:S02]  /*f020*/  LOP3.LUT R4, R5.reuse, 0x10, RZ, 0xfc, !PT ;  /* 0x0000001005047812 */ /* 0x040fe400078efcff */
[----:B------:R-:W-:Y:S02]  /*f030*/  LOP3.LUT R5, R5, 0xa, RZ, 0xfc, !PT ;  /* 0x0000000a05057812 */ /* 0x000fe400078efcff */
[----:B------:R-:W-:-:S03]  /*f040*/  ISETP.GE.AND P2, PT, R4, UR4, PT ;  /* 0x0000000404007c0c */ /* 0x000fc6000bf46270 */
[----:B------:R-:W-:-:S04]  /*f050*/  IMAD R5, R5, c[0x0][0x188], RZ ;  /* 0x0000620005057a24 */ /* 0x000fc800078e02ff */
[----:B------:R-:W-:-:S05]  /*f060*/  IMAD.WIDE R4, R5, 0x2, R28 ;  /* 0x0000000205047825 */ /* 0x000fca00078e021c */
[----:B------:R0:W4:Y:S01]  /*f070*/  @!P1 LDG.E.U16 R10, [R4.64] ;  /* 0x00000006040a9981 */ /* 0x000122000c1e1500 */
        /* <DEDUP_REMOVED lines=18> */
[----:B------:R-:W-:Y:S01]  /*f1a0*/  IMAD.WIDE R4, R5, 0x2, R28 ;  /* 0x0000000205047825 */ /* 0x000fe200078e021c */
[----:B------:R-:W-:-:S04]  /*f1b0*/  SHF.R.U32.HI R7, RZ, 0x7, R7 ;  /* 0x00000007ff077819 */ /* 0x000fc80000011607 */
[----:B------:R0:W4:Y:S01]  /*f1c0*/  @!P0 LDG.E.U16 R22, [R4.64] ;  /* 0x0000000604168981 */ /* 0x000122000c1e1500 */
[----:B------:R-:W-:-:S03]  /*f1d0*/  SGXT.U32 R7, R7, 0x1 ;  /* 0x000000010707781a */ /* 0x000fc60000000000 */
[----:B0-----:R-:W0:Y:S01]  /*f1e0*/  S2R R5, SR_TID.X ;  /* 0x0000000000057919 */ /* 0x001e220000002100 */
[----:B------:R-:W-:-:S04]  /*f1f0*/  LOP3.LUT R7, R7, 0x20, RZ, 0xfc, !PT ;  /* 0x0000002007077812 */ /* 0x000fc800078efcff */
[----:B------:R-:W-:Y:S02]  /*f200*/  ISETP.GE.AND P2, PT, R7, UR4, PT ;  /* 0x0000000407007c0c */ /* 0x000fe4000bf46270 */
[----:B------:R-:W1:Y:S01]  /*f210*/  S2R R7, SR_TID.X ;  /* 0x0000000000077919 */ /* 0x000e620000002100 */
[----:B0-----:R-:W-:-:S04]  /*f220*/  SHF.R.U32.HI R5, RZ, 0x7, R5 ;  /* 0x00000007ff057819 */ /* 0x001fc80000011605 */
[----:B------:R-:W-:-:S04]  /*f230*/  SGXT.U32 R5, R5, 0x1 ;  /* 0x000000010505781a */ /* 0x000fc80000000000 */
[----:B------:R-:W-:Y:S02]  /*f240*/  LOP3.LUT R5, R5, 0x18, RZ, 0xfc, !PT ;  /* 0x0000001805057812 */ /* 0x000fe400078efcff */
[----:B-1----:R-:W-:-:S03]  /*f250*/  SHF.R.U32.HI R7, RZ, 0x7, R7 ;  /* 0x00000007ff077819 */ /* 0x002fc60000011607 */
[----:B------:R-:W-:Y:S01]  /*f260*/  IMAD R5, R5, c[0x0][0x188], RZ ;  /* 0x0000620005057a24 */ /* 0x000fe200078e02ff */
[----:B------:R-:W-:-:S03]  /*f270*/  SGXT.U32 R7, R7, 0x1 ;  /* 0x000000010707781a */ /* 0x000fc60000000000 */
[----:B------:R-:W-:-:S05]  /*f280*/  IMAD.WIDE R4, R5, 0x2, R28 ;  /* 0x0000000205047825 */ /* 0x000fca00078e021c */
[----:B------:R0:W4:Y:S02]  /*f290*/  @!P1 LDG.E.U16 R18, [R4.64] ;  /* 0x0000000604129981 */ /* 0x000124000c1e1500 */
[C---:B0-----:R-:W-:Y:S02]  /*f2a0*/  LOP3.LUT R5, R7.reuse, 0x20, RZ, 0xfc, !PT ;  /* 0x0000002007057812 */ /* 0x041fe400078efcff */
[----:B------:R-:W-:-:S03]  /*f2b0*/  LOP3.LUT R4, R7, 0xe, RZ, 0xfc, !PT ;  /* 0x0000000e07047812 */ /* 0x000fc600078efcff */
[----:B------:R-:W-:Y:S01]  /*f2c0*/  IMAD R5, R5, c[0x0][0x188], RZ ;  /* 0x0000620005057a24 */ /* 0x000fe200078e02ff */
[----:B------:R-:W-:-:S03]  /*f2d0*/  ISETP.GE.AND P0, PT, R4, UR4, PT ;  /* 0x0000000404007c0c */ /* 0x000fc6000bf06270 */
[----:B------:R-:W-:-:S05]  /*f2e0*/  IMAD.WIDE R4, R5, 0x2, R28 ;  /* 0x0000000205047825 */ /* 0x000fca00078e021c */
[----:B------:R0:W4:Y:S04]  /*f2f0*/  @!P2 LDG.E.U16 R19, [R4.64] ;  /* 0x000000060413a981 */ /* 0x000128000c1e1500 */
[----:B------:R-:W1:Y:S04]  /*f300*/  S2R R7, SR_TID.X ;  /* 0x0000000000077919 */ /* 0x000e680000002100 */
[----:B0-----:R-:W0:Y:S04]  /*f310*/  S2R R5, SR_TID.X ;  /* 0x0000000000057919 */ /* 0x001e280000002100 */
[----:B--2---:R-:W-:Y:S01]  /*f320*/  STL [R1+0x1d8c], R16 ;  /* 0x001d8c1001007387 */ /* 0x004fe20000100800 */
[----:B-1----:R-:W-:-:S02]  /*f330*/  SHF.R.U32.HI R7, RZ, 0x7, R7 ;  /* 0x00000007ff077819 */ /* 0x002fc40000011607 */
[----:B0-----:R-:W-:-:S04]  /*f340*/  SHF.R.U32.HI R5, RZ, 0x7, R5 ;  /* 0x00000007ff057819 */ /* 0x001fc80000011605 */
[----:B------:R-:W-:Y:S02]  /*f350*/  SGXT.U32 R5, R5, 0x1 ;  /* 0x000000010505781a */ /* 0x000fe40000000000 */
[----:B------:R-:W-:Y:S02]  /*f360*/  SGXT.U32 R7, R7, 0x1 ;  /* 0x000000010707781a */ /* 0x000fe40000000000 */
[----:B------:R-:W-:-:S04]  /*f370*/  LOP3.LUT R5, R5, 0x28, RZ, 0xfc, !PT ;  /* 0x0000002805057812 */ /* 0x000fc800078efcff */
[----:B------:R-:W-:Y:S02]  /*f380*/  ISETP.GE.AND P1, PT, R5, UR4, PT ;  /* 0x0000000405007c0c */ /* 0x000fe4000bf26270 */
[----:B------:R-:W-:Y:S01]  /*f390*/  LOP3.LUT R5, R7, 0xe, RZ, 0xfc, !PT ;  /* 0x0000000e07057812 */ /* 0x000fe200078efcff */
[----:B------:R-:W-:Y:S04]  /*f3a0*/  STL [R1+0x1d90], R16 ;  /* 0x001d901001007387 */ /* 0x000fe80000100800 */
[----:B------:R-:W-:Y:S01]  /*f3b0*/  IMAD R5, R5, c[0x0][0x188], RZ ;  /* 0x0000620005057a24 */ /* 0x000fe200078e02ff */
[----:B---3--:R-:W-:Y:S04]  /*f3c0*/  STL [R1+0x1d6c], R23 ;  /* 0x001d6c1701007387 */ /* 0x008fe80000100800 */
[----:B------:R0:W-:Y:S01]  /*f3d0*/  STL [R1+0x1d70], R23 ;  /* 0x001d701701007387 */ /* 0x0001e20000100800 */
[----:B------:R-:W-:Y:S01]  /*f3e0*/  IMAD.WIDE R4, R5, 0x2, R28 ;  /* 0x0000000205047825 */ /* 0x000fe200078e021c */
[----:B0-----:R-:W-:-:S06]  /*f3f0*/  PRMT R23, RZ, 0x7610, R23 ;  /* 0x00007610ff177816 */ /* 0x001fcc0000000017 */
[----:B------:R-:W2:Y:S04]  /*f400*/  @!P0 LDG.E.U16 R23, [R4.64] ;  /* 0x0000000604178981 */ /* 0x000ea8000c1e1500 */
[----:B----4-:R0:W-:Y:S01]  /*f410*/  STL [R1+0x18], R24 ;  /* 0x0000181801007387 */ /* 0x0101e20000100800 */
[----:B------:R-:W-:-:S03]  /*f420*/  SHF.R.U32.HI R7, RZ, 0x7, R6 ;  /* 0x00000007ff077819 */ /* 0x000fc60000011606 */
[----:B0-----:R-:W3:Y:S04]  /*f430*/  LDL.LU R24, [R1+0x1dc0] ;  /* 0x001dc00001187983 */ /* 0x001ee80000300800 */
[----:B------:R0:W-:Y:S01]  /*f440*/  STL [R1+0x2c], R25 ;  /* 0x00002c1901007387 */ /* 0x0001e20000100800 */
[----:B------:R-:W-:-:S03]  /*f450*/  SGXT.U32 R7, R7, 0x1 ;  /* 0x000000010707781a */ /* 0x000fc60000000000 */
[----:B0-----:R-:W4:Y:S04]  /*f460*/  LDL.LU R25, [R1+0x1dbc] ;  /* 0x001dbc0001197983 */ /* 0x001f280000300800 */
[----:B------:R-:W-:Y:S01]  /*f470*/  STL [R1+0x1d88], R12 ;  /* 0x001d880c01007387 */ /* 0x000fe20000100800 */
[----:B------:R-:W-:-:S04]  /*f480*/  SHF.R.U32.HI R6, RZ, 0x7, R6 ;  /* 0x00000007ff067819 */ /* 0x000fc80000011606 */
[----:B------:R-:W-:Y:S01]  /*f490*/  SGXT.U32 R6, R6, 0x1 ;  /* 0x000000010606781a */ /* 0x000fe20000000000 */
[----:B------:R0:W-:Y:S04]  /*f4a0*/  STL [R1+0x4], R10 ;  /* 0x0000040a01007387 */ /* 0x0001e80000100800 */
[----:B0-----:R-:W3:Y:S01]  /*f4b0*/  LDL.LU R10, [R1+0x1db8] ;  /* 0x001db800010a7983 */ /* 0x001ee20000300800 */
[----:B------:R-:W-:-:S03]  /*f4c0*/  PRMT R20, RZ, 0x7610, R20 ;  /* 0x00007610ff147816 */ /* 0x000fc60000000014 */
[----:B------:R-:W-:Y:S04]  /*f4d0*/  STL [R1+0x1d84], R11 ;  /* 0x001d840b01007387 */ /* 0x000fe80000100800 */
[----:B------:R0:W-:Y:S04]  /*f4e0*/  STL [R1+0x20], R22 ;  /* 0x0000201601007387 */ /* 0x0001e80000100800 */
[----:B0-----:R-:W3:Y:S04]  /*f4f0*/  LDL.LU R22, [R1+0x1db4] ;  /* 0x001db40001167983 */ /* 0x001ee80000300800 */
[----:B------:R-:W-:Y:S04]  /*f500*/  STL [R1+0x1d80], R18 ;  /* 0x001d801201007387 */ /* 0x000fe80000100800 */
[----:B------:R-:W-:Y:S01]  /*f510*/  STL [R1+0x1d7c], R19 ;  /* 0x001d7c1301007387 */ /* 0x000fe20000100800 */
[----:B------:R-:W-:-:S03]  /*f520*/  PRMT R21, RZ, 0x7610, R21 ;  /* 0x00007610ff157816 */ /* 0x000fc60000000015 */
[----:B--2---:R0:W-:Y:S02]  /*f530*/  STL [R1+0x84], R23 ;  /* 0x0000841701007387 */ /* 0x0041e40000100800 */
[C---:B0-----:R-:W-:Y:S02]  /*f540*/  LOP3.LUT R23, R7.reuse, 0x30, RZ, 0xfc, !PT ;  /* 0x0000003007177812 */ /* 0x041fe400078efcff */
[----:B------:R-:W-:Y:S02]  /*f550*/  LOP3.LUT R7, R7, 0x28, RZ, 0xfc, !PT ;  /* 0x0000002807077812 */ /* 0x000fe400078efcff */
[----:B------:R-:W-:Y:S02]  /*f560*/  ISETP.GE.AND P2, PT, R23, UR4, PT ;  /* 0x0000000417007c0c */ /* 0x000fe4000bf46270 */
[----:B------:R-:W0:Y:S01]  /*f570*/  S2R R23, SR_TID.X ;  /* 0x0000000000177919 */ /* 0x000e220000002100 */
[----:B------:R-:W-:-:S04]  /*f580*/  IMAD R7, R7, c[0x0][0x188], RZ ;  /* 0x0000620007077a24 */ /* 0x000fc800078e02ff */
[----:B------:R-:W-:Y:S01]  /*f590*/  IMAD.WIDE R4, R7, 0x2, R28 ;  /* 0x0000000207047825 */ /* 0x000fe200078e021c */
[C---:B------:R-:W-:Y:S02]  /*f5a0*/  LOP3.LUT R7, R6.reuse, 0x12, RZ, 0xfc, !PT ;  /* 0x0000001206077812 */ /* 0x040fe400078efcff */
[----:B------:R-:W-:Y:S02]  /*f5b0*/  LOP3.LUT R6, R6, 0x30, RZ, 0xfc, !PT ;  /* 0x0000003006067812 */ /* 0x000fe400078efcff */
[----:B------:R1:W2:Y:S03]  /*f5c0*/  @!P1 LDG.E.U16 R20, [R4.64] ;  /* 0x0000000604149981 */ /* 0x0002a6000c1e1500 */
[----:B------:R-:W-:Y:S01]  /*f5d0*/  IMAD R6, R6, c[0x0][0x188], RZ ;  /* 0x0000620006067a24 */ /* 0x000fe200078e02ff */
[----:B------:R-:W-:-:S03]  /*f5e0*/  ISETP.GE.AND P0, PT, R7, UR4, PT ;  /* 0x0000000407007c0c */ /* 0x000fc6000bf06270 */
[----:B------:R-:W-:Y:S01]  /*f5f0*/  IMAD.WIDE R6, R6, 0x2, R28 ;  /* 0x0000000206067825 */ /* 0x000fe200078e021c */
[----:B-1----:R-:W-:-:S06]  /*f600*/  PRMT R5, RZ, 0x7610, R5 ;  /* 0x00007610ff057816 */ /* 0x002fcc0000000005 */
[----:B------:R0:W2:Y:S02]  /*f610*/  @!P2 LDG.E.U16 R5, [R6.64] ;  /* 0x000000060605a981 */ /* 0x0000a4000c1e1500 */
[----:B0-----:R-:W-:-:S04]  /*f620*/  SHF.R.U32.HI R7, RZ, 0x7, R23 ;  /* 0x00000007ff077819 */ /* 0x001fc80000011617 */
[----:B------:R-:W-:-:S04]  /*f630*/  SGXT.U32 R7, R7, 0x1 ;  /* 0x000000010707781a */ /* 0x000fc80000000000 */
[C---:B------:R-:W-:Y:S02]  /*f640*/  LOP3.LUT R6, R7.reuse, 0x38, RZ, 0xfc, !PT ;  /* 0x0000003807067812 */ /* 0x040fe400078efcff */
[----:B------:R-:W-:Y:S02]  /*f650*/  LOP3.LUT R7, R7, 0x12, RZ, 0xfc, !PT ;  /* 0x0000001207077812 */ /* 0x000fe400078efcff */
[----:B------:R-:W-:-:S03]  /*f660*/  ISETP.GE.AND P1, PT, R6, UR4, PT ;  /* 0x0000000406007c0c */ /* 0x000fc6000bf26270 */
[----:B------:R-:W-:-:S04]  /*f670*/  IMAD R7, R7, c[0x0][0x188], RZ ;  /* 0x0000620007077a24 */ /* 0x000fc800078e02ff */
[----:B------:R-:W-:-:S05]  /*f680*/  IMAD.WIDE R6, R7, 0x2, R28 ;  /* 0x0000000207067825 */ /* 0x000fca00078e021c */
[----:B------:R0:W2:Y:S01]  /*f690*/  @!P0 LDG.E.U16 R21, [R6.64] ;  /* 0x0000000606158981 */ /* 0x0000a2000c1e1500 */
        /* <DEDUP_REMOVED lines=8> */
[----:B------:R-:W-:Y:S02]  /*f720*/  LOP3.LUT R7, R7, 0x38, RZ, 0xfc, !PT ;  /* 0x0000003807077812 */ /* 0x000fe400078efcff */
[----:B------:R-:W-:-:S03]  /*f730*/  PRMT R4, RZ, 0x7610, R4 ;  /* 0x00007610ff047816 */ /* 0x000fc60000000004 */
[----:B------:R-:W-:-:S04]  /*f740*/  IMAD R7, R7, c[0x0][0x188], RZ ;  /* 0x0000620007077a24 */ /* 0x000fc800078e02ff */
[----:B------:R-:W-:-:S05]  /*f750*/  IMAD.WIDE R6, R7, 0x2, R28 ;  /* 0x0000000207067825 */ /* 0x000fca00078e021c */
[----:B------:R1:W3:Y:S02]  /*f760*/  @!P1 LDG.E.U16 R4, [R6.64] ;  /* 0x0000000606049981 */ /* 0x0002e4000c1e1500 */
[----:B-1----:R-:W-:-:S04]  /*f770*/  SHF.R.U32.HI R7, RZ, 0x7, R23 ;  /* 0x00000007ff077819 */ /* 0x002fc80000011617 */
[----:B------:R-:W-:-:S04]  /*f780*/  SGXT.U32 R7, R7, 0x1 ;  /* 0x000000010707781a */ /* 0x000fc80000000000 */
[----:B------:R-:W-:-:S04]  /*f790*/  LOP3.LUT R23, R7, 0x16, RZ, 0xfc, !PT ;  /* 0x0000001607177812 */ /* 0x000fc800078efcff */
[----:B------:R-:W-:Y:S02]  /*f7a0*/  ISETP.GE.AND P1, PT, R23, UR4, PT ;  /* 0x0000000417007c0c */ /* 0x000fe4000bf26270 */
[----:B------:R-:W0:Y:S01]  /*f7b0*/  S2R R23, SR_TID.X ;  /* 0x0000000000177919 */ /* 0x000e220000002100 */
[----:B------:R-:W-:Y:S02]  /*f7c0*/  LOP3.LUT R7, R7, 0x14, RZ, 0xfc, !PT ;  /* 0x0000001407077812 */ /* 0x000fe400078efcff */
[----:B------:R-:W-:-:S03]  /*f7d0*/  PRMT R3, RZ, 0x7610, R3 ;  /* 0x00007610ff037816 */ /* 0x000fc60000000003 */
        /* <DEDUP_REMOVED lines=15> */
[C---:B------:R-:W-:Y:S02]  /*f8d0*/  LOP3.LUT R6, R7.reuse, 0x1c, RZ, 0xfc, !PT ;  /* 0x0000001c07067812 */ /* 0x040fe400078efcff */
[----:B------:R-:W-:Y:S02]  /*f8e0*/  LOP3.LUT R7, R7, 0x1a, RZ, 0xfc, !PT ;  /* 0x0000001a07077812 */ /* 0x000fe400078efcff */
[----:B------:R-:W-:-:S03]  /*f8f0*/  ISETP.GE.AND P1, PT, R6, UR4, PT ;  /* 0x0000000406007c0c */ /* 0x000fc6000bf26270 */
[----:B------:R-:W-:Y:S01]  /*f900*/  IMAD R7, R7, c[0x0][0x188], RZ ;  /* 0x0000620007077a24 */ /* 0x000fe200078e02ff */
[----:B------:R-:W-:-:S03]  /*f910*/  PRMT R8, RZ, 0x7610, R8 ;  /* 0x00007610ff087816 */ /* 0x000fc60000000008 */
        /* <DEDUP_REMOVED lines=20> */
[----:B------:R-:W-:Y:S01]  /*fa60*/  IMAD R7, R7, c[0x0][0x188], RZ ;  /* 0x0000620007077a24 */ /* 0x000fe200078e02ff */
[----:B------:R-:W-:-:S03]  /*fa70*/  PRMT R0, RZ, 0x7610, R0 ;  /* 0x00007610ff007816 */ /* 0x000fc60000000000 */
        /* <DEDUP_REMOVED lines=17> */
[----:B------:R-:W-:Y:S01]  /*fb90*/  LOP3.LUT R23, R7, 0x26, RZ, 0xfc, !PT ;  /* 0x0000002607177812 */ /* 0x000fe200078efcff */
[----:B--2---:R-:W-:Y:S03]  /*fba0*/  STL [R1+0x1d78], R5 ;  /* 0x001d780501007387 */ /* 0x004fe60000100800 */
[----:B------:R-:W-:Y:S01]  /*fbb0*/  ISETP.GE.AND P1, PT, R23, UR4, PT ;  /* 0x0000000417007c0c */ /* 0x000fe2000bf26270 */
[----:B------:R0:W-:Y:S04]  /*fbc0*/  STL [R1+0x8], R21 ;  /* 0x0000081501007387 */ /* 0x0001e80000100800 */
[----:B------:R-:W1:Y:S04]  /*fbd0*/  S2R R23, SR_TID.X ;  /* 0x0000000000177919 */ /* 0x000e680000002100 */
[----:B0-----:R-:W2:Y:S01]  /*fbe0*/  LDL.LU R21, [R1+0x1db0] ;  /* 0x001db00001157983 */ /* 0x001ea20000300800 */
[----:B------:R-:W-:-:S02]  /*fbf0*/  LOP3.LUT R7, R7, 0x24, RZ, 0xfc, !PT ;  /* 0x0000002407077812 */ /* 0x000fc400078efcff */
[----:B------:R-:W-:-:S03]  /*fc00*/  PRMT R15, RZ, 0x7610, R15 ;  /* 0x00007610ff0f7816 */ /* 0x000fc6000000000f */
[----:B------:R-:W-:-:S04]  /*fc10*/  IMAD R7, R7, c[0x0][0x188], RZ ;  /* 0x0000620007077a24 */ /* 0x000fc800078e02ff */
[----:B------:R-:W-:-:S05]  /*fc20*/  IMAD.WIDE R6, R7, 0x2, R28 ;  /* 0x0000000207067825 */ /* 0x000fca00078e021c */
[----:B------:R1:W2:Y:S02]  /*fc30*/  @!P0 LDG.E.U16 R15, [R6.64] ;  /* 0x00000006060f8981 */ /* 0x0002a4000c1e1500 */
        /* <DEDUP_REMOVED lines=28> */
[----:B---3--:R-:W-:-:S03]  /*fe00*/  PRMT R24, RZ, 0x7610, R24 ;  /* 0x00007610ff187816 */ /* 0x008fc60000000018 */
        /* <DEDUP_REMOVED lines=11> */
[----:B----4-:R-:W-:-:S03]  /*fec0*/  PRMT R25, RZ, 0x7610, R25 ;  /* 0x00007610ff197816 */ /* 0x010fc60000000019 */
        /* <DEDUP_REMOVED lines=11> */
[----:B------:R0:W3:Y:S04]  /*ff80*/  @!P1 LDG.E.U16 R10, [R6.64] ;  /* 0x00000006060a9981 */ /* 0x0000e8000c1e1500 */
[----:B0-----:R-:W0:Y:S01]  /*ff90*/  S2R R7, SR_TID.X ;  /* 0x0000000000077919 */ /* 0x001e220000002100 */
[----:B------:R-:W-:Y:S02]  /*ffa0*/  PRMT R17, RZ, 0x7610, R17 ;  /* 0x00007610ff117816 */ /* 0x000fe40000000011 */
[----:B------:R-:W-:Y:S02]  /*ffb0*/  SHF.R.U32.HI R23, RZ, 0x7, R23 ;  /* 0x00000007ff177819 */ /* 0x000fe40000011617 */
[----:B0-----:R-:W-:-:S04]  /*ffc0*/  SHF.R.U32.HI R7, RZ, 0x7, R7 ;  /* 0x00000007ff077819 */ /* 0x001fc80000011607 */
[----:B------:R-:W-:-:S04]  /*ffd0*/  SGXT.U32 R7, R7, 0x1 ;  /* 0x000000010707781a */ /* 0x000fc80000000000 */
[----:B------:R-:W-:-:S05]  /*ffe0*/  LOP3.LUT R7, R7, 0x2e, RZ, 0xfc, !PT ;  /* 0x0000002e07077812 */ /* 0x000fca00078efcff */
[----:B------:R-:W-:-:S04]  /*fff0*/  IMAD R7, R7, c[0x0][0x188], RZ ;  /* 0x0000620007077a24 */ /* 0x000fc800078e02ff */
[----:B------:R-:W-:Y:S01]  /*10000*/  IMAD.WIDE R6, R7, 0x2, R28 ;  /* 0x0000000207067825 */ /* 0x000fe200078e021c */
[----:B------:R-:W-:-:S04]  /*10010*/  SGXT.U32 R23, R23, 0x1 ;  /* 0x000000011717781a */ /* 0x000fc80000000000 */
[----:B------:R0:W3:Y:S01]  /*10020*/  @!P0 LDG.E.U16 R17, [R6.64] ;  /* 0x0000000606118981 */ /* 0x0000e2000c1e1500 */
[----:B------:R-:W-:-:S03]  /*10030*/  LOP3.LUT R23, R23, 0x34, RZ, 0xfc, !PT ;  /* 0x0000003417177812 */ /* 0x000fc600078efcff */
[----:B0-----:R-:W0:Y:S01]  /*10040*/  S2R R7, SR_TID.X ;  /* 0x0000000000077919 */ /* 0x001e220000002100 */
[----:B------:R-:W-:-:S03]  /*10050*/  ISETP.GE.AND P1, PT, R23, UR4, PT ;  /* 0x0000000417007c0c */ /* 0x000fc6000bf26270 */
[----:B------:R-:W1:Y:S01]  /*10060*/  S2R R23, SR_TID.X ;  /* 0x0000000000177919 */ /* 0x000e620000002100 */
[----:B0-----:R-:W-:-:S04]  /*10070*/  SHF.R.U32.HI R7, RZ, 0x7, R7 ;  /* 0x00000007ff077819 */ /* 0x001fc80000011607 */
[----:B------:R-:W-:-:S04]  /*10080*/  SGXT.U32 R7, R7, 0x1 ;  /* 0x000000010707781a */ /* 0x000fc80000000000 */
[----:B------:R-:W-:Y:S02]  /*10090*/  LOP3.LUT R6, R7, 0x36, RZ, 0xfc, !PT ;  /* 0x0000003607067812 */ /* 0x000fe400078efcff */
[----:B-1----:R-:W-:-:S04]  /*100a0*/  SHF.R.U32.HI R7, RZ, 0x7, R23 ;  /* 0x00000007ff077819 */ /* 0x002fc80000011617 */
[----:B------:R-:W-:Y:S01]  /*100b0*/  SGXT.U32 R7, R7, 0x1 ;  /* 0x000000010707781a */ /* 0x000fe20000000000 */
[----:B------:R-:W-:Y:S03]  /*100c0*/  STL [R1+0x1d74], R4 ;  /* 0x001d740401007387 */ /* 0x000fe60000100800 */
[----:B------:R-:W-:Y:S01]  /*100d0*/  LOP3.LUT R7, R7, 0x34, RZ, 0xfc, !PT ;  /* 0x0000003407077812 */ /* 0x000fe200078efcff */
[----:B------:R-:W-:Y:S04]  /*100e0*/  STL [R1+0x1d58], R3 ;  /* 0x001d580301007387 */ /* 0x000fe80000100800 */
[----:B------:R-:W-:Y:S01]  /*100f0*/  STL [R1+0x1d5c], R3 ;  /* 0x001d5c0301007387 */ /* 0x000fe20000100800 */
[----:B------:R-:W-:-:S03]  /*10100*/  IMAD R7, R7, c[0x0][0x188], RZ ;  /* 0x0000620007077a24 */ /* 0x000fc600078e02ff */
[----:B------:R-:W-:Y:S01]  /*10110*/  STL [R1+0x1d60], R3 ;  /* 0x001d600301007387 */ /* 0x000fe20000100800 */
[----:B------:R-:W-:-:S03]  /*10120*/  SHF.R.U32.HI R23, RZ, 0x7, R23 ;  /* 0x00000007ff177819 */ /* 0x000fc60000011617 */
[----:B------:R0:W-:Y:S01]  /*10130*/  STL [R1+0x28], R9 ;  /* 0x0000280901007387 */ /* 0x0001e20000100800 */
[----:B------:R-:W-:Y:S01]  /*10140*/  ISETP.GE.AND P0, PT, R6, UR4, PT ;  /* 0x0000000406007c0c */ /* 0x000fe2000bf06270 */
[----:B------:R-:W-:Y:S01]  /*10150*/  IMAD.WIDE R6, R7, 0x2, R28 ;  /* 0x0000000207067825 */ /* 0x000fe200078e021c */
[----:B------:R-:W-:Y:S02]  /*10160*/  PRMT R22, RZ, 0x7610, R22 ;  /* 0x00007610ff167816 */ /* 0x000fe40000000016 */
[----:B------:R-:W-:-:S04]  /*10170*/  SGXT.U32 R23, R23, 0x1 ;  /* 0x000000011717781a */ /* 0x000fc80000000000 */
[----:B------:R1:W3:Y:S04]  /*10180*/  @!P1 LDG.E.U16 R22, [R6.64] ;  /* 0x0000000606169981 */ /* 0x0002e8000c1e1500 */
[----:B0-----:R-:W3:Y:S04]  /*10190*/  LDL.LU R9, [R1+0x1dac] ;  /* 0x001dac0001097983 */ /* 0x001ee80000300800 */
[----:B------:R0:W-:Y:S01]  /*101a0*/  STL [R1], R8 ;  /* 0x0000000801007387 */ /* 0x0001e20000100800 */
[----:B-1----:R-:W-:-:S03]  /*101b0*/  LOP3.LUT R7, R23, 0x36, RZ, 0xfc, !PT ;  /* 0x0000003617077812 */ /* 0x002fc600078efcff */
[----:B0-----:R-:W3:Y:S01]  /*101c0*/  LDL.LU R8, [R1+0x1da8] ;  /* 0x001da80001087983 */ /* 0x001ee20000300800 */
[----:B------:R-:W-:Y:S01]  /*101d0*/  LOP3.LUT R6, R23, 0x3c, RZ, 0xfc, !PT ;  /* 0x0000003c17067812 */ /* 0x000fe200078efcff */
[----:B------:R-:W-:Y:S01]  /*101e0*/  IMAD R7, R7, c[0x0][0x188], RZ ;  /* 0x0000620007077a24 */ /* 0x000fe200078e02ff */
[----:B--2---:R-:W-:Y:S02]  /*101f0*/  PRMT R21, RZ, 0x7610, R21 ;  /* 0x00007610ff157816 */ /* 0x004fe40000000015 */
[----:B------:R-:W-:Y:S01]  /*10200*/  ISETP.GE.AND P1, PT, R6, UR4, PT ;  /* 0x0000000406007c0c */ /* 0x000fe2000bf26270 */
[----:B------:R-:W-:-:S05]  /*10210*/  IMAD.WIDE R6, R7, 0x2, R28 ;  /* 0x0000000207067825 */ /* 0x000fca00078e021c */
[----:B------:R0:W2:Y:S04]  /*10220*/  @!P0 LDG.E.U16 R21, [R6.64] ;  /* 0x0000000606158981 */ /* 0x0000a8000c1e1500 */
[----:B------:R-:W1:Y:S02]  /*10230*/  S2R R23, SR_TID.X ;  /* 0x0000000000177919 */ /* 0x000e640000002100 */
[----:B-1----:R-:W-:-:S04]  /*10240*/  SHF.R.U32.HI R23, RZ, 0x7, R23 ;  /* 0x00000007ff177819 */ /* 0x002fc80000011617 */
[----:B------:R-:W-:-:S04]  /*10250*/  SGXT.U32 R23, R23, 0x1 ;  /* 0x000000011717781a */ /* 0x000fc80000000000 */
[----:B------:R-:W-:-:S04]  /*10260*/  LOP3.LUT R23, R23, 0x3e, RZ, 0xfc, !PT ;  /* 0x0000003e17177812 */ /* 0x000fc800078efcff */
[----:B------:R-:W-:Y:S02]  /*10270*/  ISETP.GE.AND P0, PT, R23, UR4, PT ;  /* 0x0000000417007c0c */ /* 0x000fe4000bf06270 */
[C---:B------:R-:W-:Y:S02]  /*10280*/  LOP3.LUT R23, R14.reuse, 0x3c, RZ, 0xfc, !PT ;  /* 0x0000003c0e177812 */ /* 0x040fe400078efcff */
[----:B------:R-:W-:-:S03]  /*10290*/  LOP3.LUT R14, R14, 0x3e, RZ, 0xfc, !PT ;  /* 0x0000003e0e0e7812 */ /* 0x000fc600078efcff */
[----:B------:R-:W-:Y:S02]  /*102a0*/  IMAD R23, R23, c[0x0][0x188], RZ ;  /* 0x0000620017177a24 */ /* 0x000fe400078e02ff */
[----:B------:R-:W-:Y:S02]  /*102b0*/  IMAD R14, R14, c[0x0][0x188], RZ ;  /* 0x000062000e0e7a24 */ /* 0x000fe400078e02ff */
[----:B0-----:R-:W-:Y:S01]  /*102c0*/  IMAD.WIDE R6, R23, 0x2, R28 ;  /* 0x0000000217067825 */ /* 0x001fe200078e021c */
[----:B------:R0:W-:Y:S04]  /*102d0*/  STL [R1+0x10], R2 ;  /* 0x0000100201007387 */ /* 0x0001e80000100800 */
[----:B0-----:R-:W2:Y:S04]  /*102e0*/  LDL.LU R2, [R1+0x1da4] ;  /* 0x001da40001027983 */ /* 0x001ea80000300800 */
[----:B------:R0:W-:Y:S04]  /*102f0*/  STL [R1+0x24], R0 ;  /* 0x0000240001007387 */ /* 0x0001e80000100800 */
[----:B0-----:R-:W2:Y:S04]  /*10300*/  LDL.LU R0, [R1+0x1da0] ;  /* 0x001da00001007983 */ /* 0x001ea80000300800 */
[----:B------:R-:W-:Y:S04]  /*10310*/  STL [R1+0x1d64], R27 ;  /* 0x001d641b01007387 */ /* 0x000fe80000100800 */
[----:B------:R-:W-:Y:S04]  /*10320*/  STL [R1+0x1d68], R27 ;  /* 0x001d681b01007387 */ /* 0x000fe80000100800 */
[----:B------:R0:W-:Y:S04]  /*10330*/  STL [R1+0xc], R15 ;  /* 0x00000c0f01007387 */ /* 0x0001e80000100800 */
[----:B0-----:R-:W2:Y:S04]  /*10340*/  LDL.LU R15, [R1+0x1d9c] ;  /* 0x001d9c00010f7983 */ /* 0x001ea80000300800 */
[----:B------:R0:W-:Y:S04]  /*10350*/  STL [R1+0x80], R13 ;  /* 0x0000800d01007387 */ /* 0x0001e80000100800 */
[----:B0-----:R-:W2:Y:S04]  /*10360*/  LDL.LU R13, [R1+0x1d98] ;  /* 0x001d9800010d7983 */ /* 0x001ea80000300800 */
[----:B----4-:R-:W-:Y:S04]  /*10370*/  STL [R1+0x1d4c], R25 ;  /* 0x001d4c1901007387 */ /* 0x010fe80000100800 */
[----:B------:R-:W-:Y:S04]  /*10380*/  STL [R1+0x1d50], R25 ;  /* 0x001d501901007387 */ /* 0x000fe80000100800 */
[----:B------:R-:W-:Y:S04]  /*10390*/  STL [R1+0x1d54], R25 ;  /* 0x001d541901007387 */ /* 0x000fe80000100800 */
[----:B---3--:R0:W-:Y:S04]  /*103a0*/  STL [R1+0x1c], R17 ;  /* 0x00001c1101007387 */ /* 0x0081e80000100800 */
[----:B0-----:R-:W3:Y:S01]  /*103b0*/  LDL.LU R17, [R1+0x1d94] ;  /* 0x001d940001117983 */ /* 0x001ee20000300800 */
[----:B------:R-:W-:-:S06]  /*103c0*/  PRMT R9, RZ, 0x7610, R9 ;  /* 0x00007610ff097816 */ /* 0x000fcc0000000009 */
[----:B------:R0:W4:Y:S01]  /*103d0*/  @!P1 LDG.E.U16 R9, [R6.64] ;  /* 0x0000000606099981 */ /* 0x000122000c1e1500 */
[----:B------:R-:W-:Y:S01]  /*103e0*/  PRMT R8, RZ, 0x7610, R8 ;  /* 0x00007610ff087816 */ /* 0x000fe20000000008 */
[----:B0-----:R-:W-:-:S05]  /*103f0*/  IMAD.WIDE R6, R14, 0x2, R28 ;  /* 0x000000020e067825 */ /* 0x001fca00078e021c */
[----:B------:R0:W3:Y:S04]  /*10400*/  @!P0 LDG.E.U16 R8, [R6.64] ;  /* 0x0000000606088981 */ /* 0x0000e8000c1e1500 */
[----:B0-----:R-:W0:Y:S04]  /*10410*/  S2R R7, SR_TID.X ;  /* 0x0000000000077919 */ /* 0x001e280000002100 */
[----:B--2---:R-:W-:Y:S04]  /*10420*/  STL [R1+0x1d38], R21 ;  /* 0x001d381501007387 */ /* 0x004fe80000100800 */
[----:B------:R-:W-:Y:S04]  /*10430*/  STL [R1+0x1d3c], R21 ;  /* 0x001d3c1501007387 */ /* 0x000fe80000100800 */
[----:B------:R-:W-:Y:S04]  /*10440*/  STL [R1+0x1d40], R21 ;  /* 0x001d401501007387 */ /* 0x000fe80000100800 */
[----:B------:R-:W-:Y:S04]  /*10450*/  STL [R1+0x1d44], R21 ;  /* 0x001d441501007387 */ /* 0x000fe80000100800 */
[----:B------:R-:W-:Y:S04]  /*10460*/  STL [R1+0x1d48], R21 ;  /* 0x001d481501007387 */ /* 0x000fe80000100800 */
[----:B------:R-:W2:Y:S04]  /*10470*/  LDL R14, [R1+0x938] ;  /* 0x00093800010e7983 */ /* 0x000ea80000100800 */
[----:B------:R-:W2:Y:S04]  /*10480*/  LDL R23, [R1+0x930] ;  /* 0x0009300001177983 */ /* 0x000ea80000100800 */
[----:B------:R-:W-:Y:S04]  /*10490*/  STL [R1+0xa58], R28 ;  /* 0x000a581c01007387 */ /* 0x000fe80000100800 */
[----:B------:R-:W-:Y:S04]  /*104a0*/  STL [R1+0xa54], R29 ;  /* 0x000a541d01007387 */ /* 0x000fe80000100800 */
[----:B------:R-:W-:Y:S04]  /*104b0*/  STL [R1+0x1d18], R29 ;  /* 0x001d181d01007387 */ /* 0x000fe80000100800 */
[----:B------:R-:W-:Y:S01]  /*104c0*/  STL [R1+0x1d1c], R29 ;  /* 0x001d1c1d01007387 */ /* 0x000fe20000100800 */
[----:B0-----:R-:W-:-:S03]  /*104d0*/  LOP3.LUT R6, R7, 0x3f, RZ, 0xc0, !PT ;  /* 0x0000003f07067812 */ /* 0x001fc600078ec0ff */
[----:B------:R-:W-:Y:S04]  /*104e0*/  STL [R1+0x1d20], R29 ;  /* 0x001d201d01007387 */ /* 0x000fe80000100800 */
[----:B------:R-:W-:Y:S04]  /*104f0*/  STL [R1+0x1d24], R29 ;  /* 0x001d241d01007387 */ /* 0x000fe80000100800 */
[----:B------:R-:W-:Y:S04]  /*10500*/  STL [R1+0x1d28], R29 ;  /* 0x001d281d01007387 */ /* 0x000fe80000100800 */
[----:B------:R-:W-:Y:S04]  /*10510*/  STL [R1+0x1d2c], R29 ;  /* 0x001d2c1d01007387 */ /* 0x000fe80000100800 */
[----:B------:R-:W2:Y:S01]  /*10520*/  LDL R7, [R1+0x88c] ;  /* 0x00088c0001077983 */ /* 0x000ea20000100800 */
[----:B------:R-:W-:-:S02]  /*10530*/  ISETP.GE.AND P0, PT, R6, UR4, PT ;  /* 0x0000000406007c0c */ /* 0x000fc4000bf06270 */
[----:B------:R-:W-:Y:S01]  /*10540*/  PRMT R15, RZ, 0x7610, R15 ;  /* 0x00007610ff0f7816 */ /* 0x000fe2000000000f */
[----:B------:R-:W-:Y:S01]  /*10550*/  BAR.SYNC.DEFER_BLOCKING 0x0 ;  /* 0x0000000000007b1d */ /* 0x000fe20000010000 */
[----:B--2---:R-:W-:-:S05]  /*10560*/  IADD3 R6, P1, R7, R2, RZ ;  /* 0x0000000207067210 */ /* 0x004fca0007f3e0ff */
[----:B------:R-:W2:Y:S02]  /*10570*/  LDL R7, [R1+0x734] ;  /* 0x0007340001077983 */ /* 0x000ea40000100800 */
[----:B--2---:R-:W-:-:S05]  /*10580*/  IMAD.X R7, R7, 0x1, R0, P1 ;  /* 0x0000000107077824 */ /* 0x004fca00008e0600 */
[----:B------:R-:W2:Y:S01]  /*10590*/  @!P0 LDG.E.U16 R15, [R6.64] ;  /* 0x00000006060f8981 */ /* 0x000ea2000c1e1500 */
[----:B------:R-:W-:-:S03]  /*105a0*/  IADD3 R14, P1, R14, R2, RZ ;  /* 0x000000020e0e7210 */ /* 0x000fc60007f3e0ff */
[----:B--2---:R0:W-:Y:S04]  /*105b0*/  STL [R1+0xf0], R15 ;  /* 0x0000f00f01007387 */ /* 0x0041e80000100800 */
[----:B0-----:R-:W2:Y:S01]  /*105c0*/  LDL R15, [R1+0x888] ;  /* 0x00088800010f7983 */ /* 0x001ea20000100800 */
[----:B------:R-:W-:Y:S01]  /*105d0*/  PRMT R7, RZ, 0x7610, R7 ;  /* 0x00007610ff077816 */ /* 0x000fe20000000007 */
[----:B--2---:R-:W-:-:S05]  /*105e0*/  IMAD.X R15, R15, 0x1, R0, P1 ;  /* 0x000000010f0f7824 */ /* 0x004fca00008e0600 */
[----:B------:R0:W2:Y:S04]  /*105f0*/  @!P0 LDG.E.U16 R7, [R14.64] ;  /* 0x000000060e078981 */ /* 0x0000a8000c1e1500 */
[----:B0-----:R-:W2:Y:S02]  /*10600*/  LDL R15, [R1+0x880] ;  /* 0x00088000010f7983 */ /* 0x001ea40000100800 */
[----:B--2---:R-:W-:Y:S02]  /*10610*/  IADD3 R14, P1, R15, R2, RZ ;  /* 0x000000020f0e7210 */ /* 0x004fe40007f3e0ff */
[----:B------:R-:W2:Y:S01]  /*10620*/  LDL R15, [R1+0x730] ;  /* 0x00073000010f7983 */ /* 0x000ea20000100800 */
[----:B------:R-:W-:Y:S02]  /*10630*/  PRMT R6, RZ, 0x7610, R6 ;  /* 0x00007610ff067816 */ /* 0x000fe40000000006 */
[----:B--2---:R-:W-:-:S05]  /*10640*/  IMAD.X R15, R15, 0x1, R0, P1 ;  /* 0x000000010f0f7824 */ /* 0x004fca00008e0600 */
[----:B------:R0:W2:Y:S04]  /*10650*/  @!P0 LDG.E.U16 R6, [R14.64] ;  /* 0x000000060e068981 */ /* 0x0000a8000c1e1500 */
[----:B0-----:R-:W2:Y:S01]  /*10660*/  LDL R15, [R1+0x87c] ;  /* 0x00087c00010f7983 */ /* 0x001ea20000100800 */
[----:B------:R-:W-:Y:S02]  /*10670*/  IADD3 R14, P1, R23, R2, RZ ;  /* 0x00000002170e7210 */ /* 0x000fe40007f3e0ff */
[----:B------:R-:W-:Y:S01]  /*10680*/  PRMT R13, RZ, 0x7610, R13 ;  /* 0x00007610ff0d7816 */ /* 0x000fe2000000000d */
[----:B------:R-:W3:Y:S02]  /*10690*/  LDL R23, [R1+0x454] ;  /* 0x0004540001177983 */ /* 0x000ee40000100800 */
[----:B--2---:R-:W-:-:S05]  /*106a0*/  IMAD.X R15, R15, 0x1, R0, P1 ;  /* 0x000000010f0f7824 */ /* 0x004fca00008e0600 */
[----:B------:R0:W2:Y:S04]  /*106b0*/  @!P0 LDG.E.U16 R13, [R14.64] ;  /* 0x000000060e0d8981 */ /* 0x0000a8000c1e1500 */
[----:B0-----:R-:W2:Y:S02]  /*106c0*/  LDL R15, [R1+0x724] ;  /* 0x00072400010f7983 */ /* 0x001ea40000100800 */
[----:B--2---:R-:W-:Y:S02]  /*106d0*/  IADD3 R14, P1, R15, R2, RZ ;  /* 0x000000020f0e7210 */ /* 0x004fe40007f3e0ff */
[----:B------:R-:W2:Y:S01]  /*106e0*/  LDL R15, [R1+0x5dc] ;  /* 0x0005dc00010f7983 */ /* 0x000ea20000100800 */
[----:B---3--:R-:W-:Y:S02]  /*106f0*/  PRMT R17, RZ, 0x7610, R17 ;  /* 0x00007610ff117816 */ /* 0x008fe40000000011 */
[----:B--2---:R-:W-:-:S05]  /*10700*/  IMAD.X R15, R15, 0x1, R0, P1 ;  /* 0x000000010f0f7824 */ /* 0x004fca00008e0600 */
[----:B------:R0:W2:Y:S04]  /*10710*/  @!P0 LDG.E.U16 R17, [R14.64] ;  /* 0x000000060e118981 */ /* 0x0000a8000c1e1500 */
[----:B0-----:R-:W3:Y:S02]  /*10720*/  LDL R15, [R1+0x870] ;  /* 0x00087000010f7983 */ /* 0x001ee40000100800 */
[----:B---3--:R-:W-:Y:S02]  /*10730*/  IADD3 R14, P1, R15, R2, RZ ;  /* 0x000000020f0e7210 */ /* 0x008fe40007f3e0ff */
[----:B------:R-:W3:Y:S01]  /*10740*/  LDL R15, [R1+0x720] ;  /* 0x00072000010f7983 */ /* 0x000ee20000100800 */
[----:B------:R-:W-:Y:S02]  /*10750*/  PRMT R16, RZ, 0x7610, R16 ;  /* 0x00007610ff107816 */ /* 0x000fe40000000010 */
[----:B---3--:R-:W-:-:S05]  /*10760*/  IMAD.X R15, R15, 0x1, R0, P1 ;  /* 0x000000010f0f7824 */ /* 0x008fca00008e0600 */
[----:B------:R-:W3:Y:S04]  /*10770*/  @!P0 LDG.E.U16 R16, [R14.64] ;  /* 0x000000060e108981 */ /* 0x000ee8000c1e1500 */
[----:B---3--:R0:W-:Y:S04]  /*10780*/  STL [R1+0x34], R16 ;  /* 0x0000341001007387 */ /* 0x0081e80000100800 */
[----:B0-----:R-:W3:Y:S04]  /*10790*/  LDL.LU R16, [R1+0x1d90] ;  /* 0x001d900001107983 */ /* 0x001ee80000300800 */
[----:B------:R-:W2:Y:S02]  /*107a0*/  LDL R15, [R1+0x928] ;  /* 0x00092800010f7983 */ /* 0x000ea40000100800 */
[----:B--2---:R-:W-:-:S02]  /*107b0*/  IADD3 R14, P1, R15, R2, RZ ;  /* 0x000000020f0e7210 */ /* 0x004fc40007f3e0ff */
[----:B------:R-:W2:Y:S01]  /*107c0*/  LDL R15, [R1+0x86c] ;  /* 0x00086c00010f7983 */ /* 0x000ea20000100800 */
[----:B---3--:R-:W-:Y:S02]  /*107d0*/  PRMT R16, RZ, 0x7610, R16 ;  /* 0x00007610ff107816 */ /* 0x008fe40000000010 */
[----:B--2---:R-:W-:-:S05]  /*107e0*/  IMAD.X R15, R15, 0x1, R0, P1 ;  /* 0x000000010f0f7824 */ /* 0x004fca00008e0600 */
[----:B------:R-:W2:Y:S04]  /*107f0*/  @!P0 LDG.E.U16 R16, [R14.64] ;  /* 0x000000060e108981 */ /* 0x000ea8000c1e1500 */
[----:B--2---:R0:W-:Y:S04]  /*10800*/  STL [R1+0x7c], R16 ;  /* 0x00007c1001007387 */ /* 0x0041e80000100800 */
[----:B0-----:R-:W2:Y:S04]  /*10810*/  LDL.LU R16, [R1+0x1d8c] ;  /* 0x001d8c0001107983 */ /* 0x001ea80000300800 */
[----:B------:R-:W3:Y:S02]  /*10820*/  LDL R15, [R1+0x714] ;  /* 0x00071400010f7983 */ /* 0x000ee40000100800 */
[----:B---3--:R-:W-:-:S02]  /*10830*/  IADD3 R14, P1, R15, R2, RZ ;  /* 0x000000020f0e7210 */ /* 0x008fc40007f3e0ff */
        /* <DEDUP_REMOVED lines=9> */
[----:B------:R-:W-:Y:S02]  /*108d0*/  PRMT R11, RZ, 0x7610, R11 ;  /* 0x00007610ff0b7816 */ /* 0x000fe4000000000b */
[----:B--2---:R-:W-:-:S05]  /*108e0*/  IMAD.X R15, R15, 0x1, R0, P1 ;  /* 0x000000010f0f7824 */ /* 0x004fca00008e0600 */
[----:B------:R-:W2:Y:S04]  /*108f0*/  @!P0 LDG.E.U16 R11, [R14.64] ;  /* 0x000000060e0b8981 */ /* 0x000ea8000c1e1500 */
[----:B--2---:R0:W-:Y:S04]  /*10900*/  STL [R1+0x74], R11 ;  /* 0x0000740b01007387 */ /* 0x0041e80000100800 */
[----:B0-----:R-:W2:Y:S04]  /*10910*/  LDL.LU R11, [R1+0x1d84] ;  /* 0x001d8400010b7983 */ /* 0x001ea80000300800 */
        /* <DEDUP_REMOVED lines=21> */
[----:B------:R0:W2:Y:S04]  /*10a70*/  @!P0 LDG.E.U16 R3, [R14.64] ;  /* 0x000000060e038981 */ /* 0x0000a8000c1e1500 */
[----:B0-----:R-:W3:Y:S04]  /*10a80*/  LDL R15, [R1+0x918] ;  /* 0x00091800010f7983 */ /* 0x001ee80000100800 */
[----:B--2---:R0:W-:Y:S01]  /*10a90*/  STL [R1+0x68], R3 ;  /* 0x0000680301007387 */ /* 0x0041e20000100800 */
[----:B---3--:R-:W-:-:S03]  /*10aa0*/  IADD3 R14, P1, R15, R2, RZ ;  /* 0x000000020f0e7210 */ /* 0x008fc60007f3e0ff */
[----:B0-----:R-:W2:Y:S04]  /*10ab0*/  LDL R3, [R1+0x948] ;  /* 0x0009480001037983 */ /* 0x001ea80000100800 */
[----:B------:R-:W3:Y:S01]  /*10ac0*/  LDL R15, [R1+0x84c] ;  /* 0x00084c00010f7983 */ /* 0x000ee20000100800 */
[----:B------:R-:W-:Y:S01]  /*10ad0*/  PRMT R5, RZ, 0x7610, R5 ;  /* 0x00007610ff057816 */ /* 0x000fe20000000005 */
        /* <DEDUP_REMOVED lines=10> */
[----:B------:R-:W-:Y:S04]  /*10b80*/  STS.U16 [R23+0x10000], R16 ;  /* 0x0100001017007388 */ /* 0x000fe80000000400 */
[----:B------:R-:W-:Y:S04]  /*10b90*/  STS.U16 [R23+0x10800], R12 ;  /* 0x0108000c17007388 */ /* 0x000fe80000000400 */
[----:B------:R-:W-:Y:S04]  /*10ba0*/  STS.U16 [R23+0x11000], R11 ;  /* 0x0110000b17007388 */ /* 0x000fe80000000400 */
[----:B------:R-:W-:Y:S04]  /*10bb0*/  STS.U16 [R23+0x11800], R18 ;  /* 0x0118001217007388 */ /* 0x000fe80000000400 */
[----:B------:R-:W-:Y:S04]  /*10bc0*/  STS.U16 [R23+0x12000], R19 ;  /* 0x0120001317007388 */ /* 0x000fe80000000400 */
[----:B------:R-:W-:Y:S04]  /*10bd0*/  STS.U16 [R23+0x12800], R20 ;  /* 0x0128001417007388 */ /* 0x000fe80000000400 */
[----:B---3--:R0:W-:Y:S04]  /*10be0*/  STS.U16 [R23+0x13000], R5 ;  /* 0x0130000517007388 */ /* 0x0081e80000000400 */
[----:B0-----:R-:W3:Y:S04]  /*10bf0*/  LDL R5, [R1+0x840] ;  /* 0x0008400001057983 */ /* 0x001ee80000100800 */
[----:B--2---:R0:W-:Y:S04]  /*10c00*/  STL [R1+0x60], R4 ;  /* 0x0000600401007387 */ /* 0x0041e80000100800 */
[----:B0-----:R-:W2:Y:S04]  /*10c10*/  LDL.LU R4, [R1+0x1d74] ;  /* 0x001d740001047983 */ /* 0x001ea80000300800 */
[----:B--2---:R0:W-:Y:S04]  /*10c20*/  STS.U16 [R23+0x13800], R4 ;  /* 0x0138000417007388 */ /* 0x0041e80000000400 */
[----:B0-----:R-:W2:Y:S01]  /*10c30*/  LDL.LU R23, [R1+0x1d70] ;  /* 0x001d700001177983 */ /* 0x001ea20000300800 */
[----:B---3--:R-:W-:-:S03]  /*10c40*/  IADD3 R4, P1, R5, R2, RZ ;  /* 0x0000000205047210 */ /* 0x008fc60007f3e0ff */
[----:B------:R-:W3:Y:S01]  /*10c50*/  LDL R5, [R1+0x6f0] ;  /* 0x0006f00001057983 */ /* 0x000ee20000100800 */
[----:B--2---:R-:W-:Y:S01]  /*10c60*/  PRMT R23, RZ, 0x7610, R23 ;  /* 0x00007610ff177816 */ /* 0x004fe20000000017 */
[----:B---3--:R-:W-:-:S05]  /*10c70*/  IMAD.X R5, R5, 0x1, R0, P1 ;  /* 0x0000000105057824 */ /* 0x008fca00008e0600 */
        /* <DEDUP_REMOVED lines=11> */
[----:B------:R-:W3:Y:S04]  /*10d30*/  LDL.LU R4, [R1+0x4] ;  /* 0x0000040001047983 */ /* 0x000ee80000300800 */
[----:B------:R-:W4:Y:S04]  /*10d40*/  LDL R5, [R1+0x6e4] ;  /* 0x0006e40001057983 */ /* 0x000f280000100800 */
[----:B--2---:R-:W-:Y:S04]  /*10d50*/  STS.U16 [R3+0x10200], R23 ;  /* 0x0102001703007388 */ /* 0x004fe80000000400 */
[----:B---3--:R4:W-:Y:S02]  /*10d60*/  STS.U16 [R3+0x10a00], R4 ;  /* 0x010a000403007388 */ /* 0x0089e40000000400 */
[----:B----4-:R-:W-:-:S02]  /*10d70*/  IADD3 R4, P1, R5, R2, RZ ;  /* 0x0000000205047210 */ /* 0x010fc40007f3e0ff */
[----:B------:R-:W2:Y:S01]  /*10d80*/  LDL R5, [R1+0x5bc] ;  /* 0x0005bc0001057983 */ /* 0x000ea20000100800 */
[----:B------:R-:W-:Y:S02]  /*10d90*/  PRMT R27, RZ, 0x7610, R27 ;  /* 0x00007610ff1b7816 */ /* 0x000fe4000000001b */
[----:B--2---:R-:W-:-:S05]  /*10da0*/  IMAD.X R5, R5, 0x1, R0, P1 ;  /* 0x0000000105057824 */ /* 0x004fca00008e0600 */
[----:B------:R-:W2:Y:S04]  /*10db0*/  @!P0 LDG.E.U16 R27, [R4.64] ;  /* 0x00000006041b8981 */ /* 0x000ea8000c1e1500 */
[----:B--2---:R0:W-:Y:S04]  /*10dc0*/  STL [R1+0x54], R27 ;  /* 0x0000541b01007387 */ /* 0x0041e80000100800 */
[----:B0-----:R-:W2:Y:S04]  /*10dd0*/  LDL.LU R27, [R1+0x1d64] ;  /* 0x001d6400011b7983 */ /* 0x001ea80000300800 */
[----:B------:R-:W3:Y:S04]  /*10de0*/  LDL.LU R4, [R1+0x8] ;  /* 0x0000080001047983 */ /* 0x000ee80000300800 */
[----:B------:R-:W4:Y:S04]  /*10df0*/  LDL R5, [R1+0x830] ;  /* 0x0008300001057983 */ /* 0x000f280000100800 */
[----:B---3--:R4:W-:Y:S02]  /*10e00*/  STS.U16 [R3+0x11200], R4 ;  /* 0x0112000403007388 */ /* 0x0089e40000000400 */
[----:B----4-:R-:W-:-:S02]  /*10e10*/  IADD3 R4, P1, R5, R2, RZ ;  /* 0x0000000205047210 */ /* 0x010fc40007f3e0ff */
[----:B------:R-:W3:Y:S01]  /*10e20*/  LDL R5, [R1+0x6e0] ;  /* 0x0006e00001057983 */ /* 0x000ee20000100800 */
[----:B------:R-:W-:Y:S02]  /*10e30*/  PRMT R12, RZ, 0x7610, R12 ;  /* 0x00007610ff0c7816 */ /* 0x000fe4000000000c */
[----:B---3--:R-:W-:-:S05]  /*10e40*/  IMAD.X R5, R5, 0x1, R0, P1 ;  /* 0x0000000105057824 */ /* 0x008fca00008e0600 */
[----:B------:R0:W3:Y:S04]  /*10e50*/  @!P0 LDG.E.U16 R12, [R4.64] ;  /* 0x00000006040c8981 */ /* 0x0000e8000c1e1500 */
[----:B0-----:R-:W4:Y:S04]  /*10e60*/  LDL.LU R4, [R1] ;  /* 0x0000000001047983 */ /* 0x001f280000300800 */
[----:B------:R-:W2:Y:S04]  /*10e70*/  LDL R5, [R1+0x908] ;  /* 0x0009080001057983 */ /* 0x000ea80000100800 */
[----:B----4-:R0:W-:Y:S04]  /*10e80*/  STS.U16 [R3+0x11a00], R4 ;  /* 0x011a000403007388 */ /* 0x0101e80000000400 */
[----:B0-----:R-:W4:Y:S01]  /*10e90*/  LDL.LU R3, [R1+0x1d60] ;  /* 0x001d600001037983 */ /* 0x001f220000300800 */
[----:B--2---:R-:W-:-:S03]  /*10ea0*/  IADD3 R4, P1, R5, R2, RZ ;  /* 0x0000000205047210 */ /* 0x004fc60007f3e0ff */
[----:B------:R-:W2:Y:S01]  /*10eb0*/  LDL R5, [R1+0x82c] ;  /* 0x00082c0001057983 */ /* 0x000ea20000100800 */
[----:B----4-:R-:W-:Y:S01]  /*10ec0*/  PRMT R3, RZ, 0x7610, R3 ;  /* 0x00007610ff037816 */ /* 0x010fe20000000003 */
[----:B--2---:R-:W-:-:S05]  /*10ed0*/  IMAD.X R5, R5, 0x1, R0, P1 ;  /* 0x0000000105057824 */ /* 0x004fca00008e0600 */
[----:B------:R-:W2:Y:S04]  /*10ee0*/  @!P0 LDG.E.U16 R3, [R4.64] ;  /* 0x0000000604038981 */ /* 0x000ea8000c1e1500 */
[----:B--2---:R0:W-:Y:S04]  /*10ef0*/  STL [R1+0x50], R3 ;  /* 0x0000500301007387 */ /* 0x0041e80000100800 */
[----:B0-----:R-:W2:Y:S04]  /*10f00*/  LDL.LU R3, [R1+0x1d5c] ;  /* 0x001d5c0001037983 */ /* 0x001ea80000300800 */
[----:B------:R-:W4:Y:S04]  /*10f10*/  LDL R4, [R1+0x948] ;  /* 0x0009480001047983 */ /* 0x000f280000100800 */
[----:B------:R-:W2:Y:S04]  /*10f20*/  LDL R5, [R1+0x6d4] ;  /* 0x0006d40001057983 */ /* 0x000ea80000100800 */
[----:B----4-:R2:W-:Y:S02]  /*10f30*/  STS.U16 [R4+0x12200], R27 ;  /* 0x0122001b04007388 */ /* 0x0105e40000000400 */
[----:B--2---:R-:W-:-:S02]  /*10f40*/  IADD3 R4, P1, R5, R2, RZ ;  /* 0x0000000205047210 */ /* 0x004fc40007f3e0ff */
[----:B------:R-:W2:Y:S01]  /*10f50*/  LDL R5, [R1+0x5b4] ;  /* 0x0005b40001057983 */ /* 0x000ea20000100800 */
[----:B------:R-:W-:Y:S02]  /*10f60*/  PRMT R11, RZ, 0x7610, R11 ;  /* 0x00007610ff0b7816 */ /* 0x000fe4000000000b */
[----:B--2---:R-:W-:-:S05]  /*10f70*/  IMAD.X R5, R5, 0x1, R0, P1 ;  /* 0x0000000105057824 */ /* 0x004fca00008e0600 */
[----:B------:R0:W2:Y:S04]  /*10f80*/  @!P0 LDG.E.U16 R11, [R4.64] ;  /* 0x00000006040b8981 */ /* 0x0000a8000c1e1500 */
[----:B0-----:R-:W4:Y:S04]  /*10f90*/  LDL R4, [R1+0x948] ;  /* 0x0009480001047983 */ /* 0x001f280000100800 */
[----:B------:R-:W3:Y:S04]  /*10fa0*/  LDL R5, [R1+0x820] ;  /* 0x0008200001057983 */ /* 0x000ee80000100800 */
[----:B--2---:R0:W-:Y:S04]  /*10fb0*/  STL [R1+0x4c], R11 ;  /* 0x00004c0b01007387 */ /* 0x0041e80000100800 */
[----:B----4-:R3:W-:Y:S01]  /*10fc0*/  STS.U16 [R4+0x12a00], R26 ;  /* 0x012a001a04007388 */ /* 0x0107e20000000400 */
[----:B------:R-:W-:-:S02]  /*10fd0*/  PRMT R15, RZ, 0x7610, R15 ;  /* 0x00007610ff0f7816 */ /* 0x000fc4000000000f */
[----:B------:R-:W-:Y:S01]  /*10fe0*/  PRMT R14, RZ, 0x7610, R14 ;  /* 0x00007610ff0e7816 */ /* 0x000fe2000000000e */
[----:B0-----:R-:W2:Y:S01]  /*10ff0*/  LDL R11, [R1+0x944] ;  /* 0x00094400010b7983 */ /* 0x001ea20000100800 */
[----:B---3--:R-:W-:-:S03]  /*11000*/  IADD3 R4, P1, R5, R2, RZ ;  /* 0x0000000205047210 */ /* 0x008fc60007f3e0ff */
[----:B------:R-:W3:Y:S02]  /*11010*/  LDL R5, [R1+0x6d0] ;  /* 0x0006d00001057983 */ /* 0x000ee40000100800 */
[----:B---3--:R-:W-:-:S05]  /*11020*/  IMAD.X R5, R5, 0x1, R0, P1 ;  /* 0x0000000105057824 */ /* 0x008fca00008e0600 */
[----:B------:R0:W3:Y:S04]  /*11030*/  @!P0 LDG.E.U16 R15, [R4.64] ;  /* 0x00000006040f8981 */ /* 0x0000e8000c1e1500 */
[----:B0-----:R-:W4:Y:S04]  /*11040*/  LDL R4, [R1+0x948] ;  /* 0x0009480001047983 */ /* 0x001f280000100800 */
[----:B------:R-:W2:Y:S04]  /*11050*/  LDL R5, [R1+0x900] ;  /* 0x0009000001057983 */ /* 0x000ea80000100800 */
[----:B----4-:R2:W-:Y:S02]  /*11060*/  STS.U16 [R4+0x13200], R24 ;  /* 0x0132001804007388 */ /* 0x0105e40000000400 */
[----:B--2---:R-:W-:-:S02]  /*11070*/  IADD3 R4, P1, R5, R2, RZ ;  /* 0x0000000205047210 */ /* 0x004fc40007f3e0ff */
[----:B------:R-:W2:Y:S03]  /*11080*/  LDL R5, [R1+0x81c] ;  /* 0x00081c0001057983 */ /* 0x000ea60000100800 */
[----:B--2---:R-:W-:-:S05]  /*11090*/  IMAD.X R5, R5, 0x1, R0, P1 ;  /* 0x0000000105057824 */ /* 0x004fca00008e0600 */
[----:B------:R0:W2:Y:S04]  /*110a0*/  @!P0 LDG.E.U16 R14, [R4.64] ;  /* 0x00000006040e8981 */ /* 0x0000a8000c1e1500 */
[----:B0-----:R-:W4:Y:S04]  /*110b0*/  LDL R4, [R1+0x948] ;  /* 0x0009480001047983 */ /* 0x001f280000100800 */
[----:B------:R-:W2:Y:S04]  /*110c0*/  LDL R5, [R1+0x6c4] ;  /* 0x0006c40001057983 */ /* 0x000ea80000100800 */
[----:B----4-:R2:W-:Y:S02]  /*110d0*/  STS.U16 [R4+0x13a00], R10 ;  /* 0x013a000a04007388 */ /* 0x0105e40000000400 */
[----:B--2---:R-:W-:-:S02]  /*110e0*/  IADD3 R4, P1, R5, R2, RZ ;  /* 0x0000000205047210 */ /* 0x004fc40007f3e0ff */
[----:B------:R-:W2:Y:S04]  /*110f0*/  LDL R10, [R1+0x80c] ;  /* 0x00080c00010a7983 */ /* 0x000ea80000100800 */
[----:B------:R-:W4:Y:S01]  /*11100*/  LDL R5, [R1+0x5ac] ;  /* 0x0005ac0001057983 */ /* 0x000f220000100800 */
[----:B------:R-:W-:Y:S01]  /*11110*/  PRMT R3, RZ, 0x7610, R3 ;  /* 0x00007610ff037816 */ /* 0x000fe20000000003 */
[----:B----4-:R-:W-:-:S05]  /*11120*/  IMAD.X R5, R5, 0x1, R0, P1 ;  /* 0x0000000105057824 */ /* 0x010fca00008e0600 */
[----:B------:R-:W4:Y:S04]  /*11130*/  @!P0 LDG.E.U16 R3, [R4.64] ;  /* 0x0000000604038981 */ /* 0x000f28000c1e1500 */
[----:B----4-:R0:W-:Y:S04]  /*11140*/  STL [R1+0x48], R3 ;  /* 0x0000480301007387 */ /* 0x0101e80000100800 */
[----:B0-----:R-:W4:Y:S04]  /*11150*/  LDL.LU R3, [R1+0x1d58] ;  /* 0x001d580001037983 */ /* 0x001f280000300800 */
[----:B------:R-:W2:Y:S04]  /*11160*/  LDL.LU R4, [R1+0x18] ;  /* 0x0000180001047983 */ /* 0x000ea80000300800 */
[----:B------:R-:W3:Y:S04]  /*11170*/  LDL R5, [R1+0x810] ;  /* 0x0008100001057983 */ /* 0x000ee80000100800 */
[----:B--2---:R3:W-:Y:S02]  /*11180*/  STS.U16 [R11+0x10400], R4 ;  /* 0x010400040b007388 */ /* 0x0047e40000000400 */
[----:B---3--:R-:W-:-:S02]  /*11190*/  IADD3 R4, P1, R5, R2, RZ ;  /* 0x0000000205047210 */ /* 0x008fc40007f3e0ff */
[----:B------:R-:W2:Y:S01]  /*111a0*/  LDL R5, [R1+0x6c0] ;  /* 0x0006c00001057983 */ /* 0x000ea20000100800 */
[----:B------:R-:W-:Y:S02]  /*111b0*/  PRMT R16, RZ, 0x7610, R16 ;  /* 0x00007610ff107816 */ /* 0x000fe40000000010 */
[----:B--2---:R-:W-:-:S05]  /*111c0*/  IMAD.X R5, R5, 0x1, R0, P1 ;  /* 0x0000000105057824 */ /* 0x004fca00008e0600 */
[----:B------:R0:W2:Y:S04]  /*111d0*/  @!P0 LDG.E.U16 R16, [R4.64] ;  /* 0x0000000604108981 */ /* 0x0000a8000c1e1500 */
[----:B0-----:R-:W3:Y:S04]  /*111e0*/  LDL.LU R4, [R1+0x20] ;  /* 0x0000200001047983 */ /* 0x001ee80000300800 */
[----:B------:R-:W2:Y:S01]  /*111f0*/  LDL R5, [R1+0x8f8] ;  /* 0x0008f80001057983 */ /* 0x000ea20000100800 */
[----:B------:R-:W-:-:S03]  /*11200*/  PRMT R28, RZ, 0x7610, R28 ;  /* 0x00007610ff1c7816 */ /* 0x000fc6000000001c */
[----:B---3--:R2:W-:Y:S02]  /*11210*/  STS.U16 [R11+0x10c00], R4 ;  /* 0x010c00040b007388 */ /* 0x0085e40000000400 */
[----:B--2---:R-:W-:-:S05]  /*11220*/  IADD3 R4, P1, R5, R2, RZ ;  /* 0x0000000205047210 */ /* 0x004fca0007f3e0ff */
[----:B------:R-:W-:Y:S01]  /*11230*/  IMAD.X R5, R10, 0x1, R0, P1 ;  /* 0x000000010a057824 */ /* 0x000fe200008e0600 */
[----:B------:R-:W-:Y:S01]  /*11240*/  PRMT R25, RZ, 0x7610, R25 ;  /* 0x00007610ff197816 */ /* 0x000fe20000000019 */
[----:B----4-:R0:W-:Y:S04]  /*11250*/  STS.U16 [R11+0x11400], R3 ;  /* 0x011400030b007388 */ /* 0x0101e80000000400 */
[----:B------:R1:W2:Y:S04]  /*11260*/  @!P0 LDG.E.U16 R28, [R4.64] ;  /* 0x00000006041c8981 */ /* 0x0002a8000c1e1500 */
[----:B------:R-:W3:Y:S04]  /*11270*/  LDL R10, [R1+0x6a4] ;  /* 0x0006a400010a7983 */ /* 0x000ee80000100800 */
[----:B0-----:R-:W4:Y:S04]  /*11280*/  LDL R3, [R1+0x59c] ;  /* 0x00059c0001037983 */ /* 0x001f280000100800 */
[----:B-1----:R-:W2:Y:S02]  /*11290*/  LDL R5, [R1+0x6b4] ;  /* 0x0006b40001057983 */ /* 0x002ea40000100800 */
[----:B--2---:R-:W-:-:S02]  /*112a0*/  IADD3 R4, P1, R5, R2, RZ ;  /* 0x0000000205047210 */ /* 0x004fc40007f3e0ff */
[----:B------:R-:W2:Y:S03]  /*112b0*/  LDL R5, [R1+0x5a4] ;  /* 0x0005a40001057983 */ /* 0x000ea60000100800 */
[----:B--2---:R-:W-:-:S05]  /*112c0*/  IMAD.X R5, R5, 0x1, R0, P1 ;  /* 0x0000000105057824 */ /* 0x004fca00008e0600 */
[----:B------:R-:W2:Y:S04]  /*112d0*/  @!P0 LDG.E.U16 R25, [R4.64] ;  /* 0x0000000604198981 */ /* 0x000ea8000c1e1500 */
[----:B--2---:R0:W-:Y:S04]  /*112e0*/  STL [R1+0x3c], R25 ;  /* 0x00003c1901007387 */ /* 0x0041e80000100800 */
[----:B0-----:R-:W2:Y:S04]  /*112f0*/  LDL.LU R25, [R1+0x1d54] ;  /* 0x001d540001197983 */ /* 0x001ea80000300800 */
[----:B------:R-:W2:Y:S04]  /*11300*/  LDL.LU R4, [R1+0x10] ;  /* 0x0000100001047983 */ /* 0x000ea80000300800 */
[----:B------:R-:W3:Y:S04]  /*11310*/  LDL R5, [R1+0x800] ;  /* 0x0008000001057983 */ /* 0x000ee80000100800 */
[----:B--2---:R3:W-:Y:S02]  /*11320*/  STS.U16 [R11+0x11c00], R4 ;  /* 0x011c00040b007388 */ /* 0x0047e40000000400 */
[----:B---3--:R-:W-:-:S02]  /*11330*/  IADD3 R4, P1, R5, R2, RZ ;  /* 0x0000000205047210 */ /* 0x008fc40007f3e0ff */
[----:B------:R-:W2:Y:S01]  /*11340*/  LDL R5, [R1+0x6b0] ;  /* 0x0006b00001057983 */ /* 0x000ea20000100800 */
[----:B------:R-:W-:Y:S02]  /*11350*/  PRMT R25, RZ, 0x7610, R25 ;  /* 0x00007610ff197816 */ /* 0x000fe40000000019 */
[----:B--2---:R-:W-:-:S05]  /*11360*/  IMAD.X R5, R5, 0x1, R0, P1 ;  /* 0x0000000105057824 */ /* 0x004fca00008e0600 */
[----:B------:R-:W2:Y:S04]  /*11370*/  @!P0 LDG.E.U16 R25, [R4.64] ;  /* 0x0000000604198981 */ /* 0x000ea8000c1e1500 */
[----:B--2---:R0:W-:Y:S04]  /*11380*/  STL [R1+0x40], R25 ;  /* 0x0000401901007387 */ /* 0x0041e80000100800 */
[----:B0-----:R-:W2:Y:S04]  /*11390*/  LDL.LU R25, [R1+0x1d50] ;  /* 0x001d500001197983 */ /* 0x001ea80000300800 */
[----:B------:R-:W3:Y:S04]  /*113a0*/  LDL.LU R4, [R1+0xc] ;  /* 0x00000c0001047983 */ /* 0x000ee80000300800 */
[----:B------:R-:W2:Y:S04]  /*113b0*/  LDL R5, [R1+0x8f0] ;  /* 0x0008f00001057983 */ /* 0x000ea80000100800 */
[----:B---3--:R2:W-:Y:S02]  /*113c0*/  STS.U16 [R11+0x12400], R4 ;  /* 0x012400040b007388 */ /* 0x0085e40000000400 */
[----:B--2---:R-:W-:-:S02]  /*113d0*/  IADD3 R4, P1, R5, R2, RZ ;  /* 0x0000000205047210 */ /* 0x004fc40007f3e0ff */
[----:B------:R-:W2:Y:S01]  /*113e0*/  LDL R5, [R1+0x7fc] ;  /* 0x0007fc0001057983 */ /* 0x000ea20000100800 */
[----:B------:R-:W-:Y:S02]  /*113f0*/  PRMT R25, RZ, 0x7610, R25 ;  /* 0x00007610ff197816 */ /* 0x000fe40000000019 */
[----:B--2---:R-:W-:-:S05]  /*11400*/  IMAD.X R5, R5, 0x1, R0, P1 ;  /* 0x0000000105057824 */ /* 0x004fca00008e0600 */
[----:B------:R-:W2:Y:S01]  /*11410*/  @!P0 LDG.E.U16 R25, [R4.64] ;  /* 0x0000000604198981 */ /* 0x000ea2000c1e1500 */
[----:B------:R-:W-:-:S03]  /*11420*/  IADD3 R10, P1, R10, R2, RZ ;  /* 0x000000020a0a7210 */ /* 0x000fc60007f3e0ff */
[----:B--2---:R0:W-:Y:S04]  /*11430*/  STL [R1+0x38], R25 ;  /* 0x0000381901007387 */ /* 0x0041e80000100800 */
[----:B0-----:R-:W2:Y:S01]  /*11440*/  LDL.LU R25, [R1+0x1d4c] ;  /* 0x001d4c0001197983 */ /* 0x001ea20000300800 */
[----:B------:R-:W-:-:S03]  /*11450*/  PRMT R5, RZ, 0x7610, R5 ;  /* 0x00007610ff057816 */ /* 0x000fc60000000005 */
[----:B--2---:R4:W-:Y:S02]  /*11460*/  STS.U16 [R11+0x12c00], R25 ;  /* 0x012c00190b007388 */ /* 0x0049e40000000400 */
[----:B----4-:R-:W-:Y:S02]  /*11470*/  IMAD.X R11, R3, 0x1, R0, P1 ;  /* 0x00000001030b7824 */ /* 0x010fe400008e0600 */
[----:B------:R-:W2:Y:S04]  /*11480*/  LDL R3, [R1+0x940] ;  /* 0x0009400001037983 */ /* 0x000ea80000100800 */
[----:B------:R0:W3:Y:S04]  /*11490*/  @!P0 LDG.E.U16 R5, [R10.64] ;  /* 0x000000060a058981 */ /* 0x0000e8000c1e1500 */
[----:B0-----:R-:W4:Y:S04]  /*114a0*/  LDL R10, [R1+0x944] ;  /* 0x00094400010a7983 */ /* 0x001f280000100800 */
[----:B------:R-:W2:Y:S04]  /*114b0*/  LDL R11, [R1+0x7f0] ;  /* 0x0007f000010b7983 */ /* 0x000ea80000100800 */
[----:B---3--:R-:W-:Y:S04]  /*114c0*/  STL [R1+0x1d0c], R5 ;  /* 0x001d0c0501007387 */ /* 0x008fe80000100800 */
[----:B------:R-:W-:Y:S04]  /*114d0*/  STL [R1+0x1d10], R5 ;  /* 0x001d100501007387 */ /* 0x000fe80000100800 */
[----:B------:R-:W-:Y:S04]  /*114e0*/  STL [R1+0x1d14], R5 ;  /* 0x001d140501007387 */ /* 0x000fe80000100800 */
[----:B----4-:R2:W-:Y:S02]  /*114f0*/  STS.U16 [R10+0x13400], R22 ;  /* 0x013400160a007388 */ /* 0x0105e40000000400 */
[----:B--2---:R-:W-:-:S02]  /*11500*/  IADD3 R10, P1, R11, R2, RZ ;  /* 0x000000020b0a7210 */ /* 0x004fc40007f3e0ff */
[----:B------:R-:W2:Y:S01]  /*11510*/  LDL R11, [R1+0x6a0] ;  /* 0x0006a000010b7983 */ /* 0x000ea20000100800 */
[----:B------:R-:W-:Y:S02]  /*11520*/  PRMT R4, RZ, 0x7610, R4 ;  /* 0x00007610ff047816 */ /* 0x000fe40000000004 */
[----:B--2---:R-:W-:-:S05]  /*11530*/  IMAD.X R11, R11, 0x1, R0, P1 ;  /* 0x000000010b0b7824 */ /* 0x004fca00008e0600 */
[----:B------:R0:W2:Y:S04]  /*11540*/  @!P0 LDG.E.U16 R4, [R10.64] ;  /* 0x000000060a048981 */ /* 0x0000a8000c1e1500 */
[----:B0-----:R-:W3:Y:S04]  /*11550*/  LDL R10, [R1+0x944] ;  /* 0x00094400010a7983 */ /* 0x001ee80000100800 */
[----:B------:R-:W4:Y:S04]  /*11560*/  LDL R11, [R1+0x8e8] ;  /* 0x0008e800010b7983 */ /* 0x000f280000100800 */
[----:B---3--:R4:W-:Y:S02]  /*11570*/  STS.U16 [R10+0x13c00], R9 ;  /* 0x013c00090a007388 */ /* 0x0089e40000000400 */
[----:B----4-:R-:W-:-:S02]  /*11580*/  IADD3 R10, P1, R11, R2, RZ ;  /* 0x000000020b0a7210 */ /* 0x010fc40007f3e0ff */
[----:B------:R-:W3:Y:S01]  /*11590*/  LDL R11, [R1+0x7ec] ;  /* 0x0007ec00010b7983 */ /* 0x000ee20000100800 */
[----:B------:R-:W-:Y:S02]  /*115a0*/  PRMT R9, RZ, 0x7610, R9 ;  /* 0x00007610ff097816 */ /* 0x000fe40000000009 */
[----:B---3--:R-:W-:-:S05]  /*115b0*/  IMAD.X R11, R11, 0x1, R0, P1 ;  /* 0x000000010b0b7824 */ /* 0x008fca00008e0600 */
[----:B------:R0:W3:Y:S04]  /*115c0*/  @!P0 LDG.E.U16 R9, [R10.64] ;  /* 0x000000060a098981 */ /* 0x0000e8000c1e1500 */
[----:B0-----:R-:W4:Y:S04]  /*115d0*/  LDL.LU R10, [R1+0x2c] ;  /* 0x00002c00010a7983 */ /* 0x001f280000300800 */
[----:B------:R-:W2:Y:S04]  /*115e0*/  LDL R11, [R1+0x694] ;  /* 0x00069400010b7983 */ /* 0x000ea80000100800 */
[----:B---3--:R-:W-:Y:S04]  /*115f0*/  STL [R1+0x1d08], R9 ;  /* 0x001d080901007387 */ /* 0x008fe80000100800 */
[----:B----4-:R2:W-:Y:S02]  /*11600*/  STS.U16 [R3+0x10600], R10 ;  /* 0x0106000a03007388 */ /* 0x0105e40000000400 */
[----:B--2---:R-:W-:-:S02]  /*11610*/  IADD3 R10, P1, R11, R2, RZ ;  /* 0x000000020b0a7210 */ /* 0x004fc40007f3e0ff */
        /* <DEDUP_REMOVED lines=11> */
[----:B--2---:R-:W-:Y:S02]  /*116d0*/  PRMT R21, RZ, 0x7610, R21 ;  /* 0x00007610ff157816 */ /* 0x004fe40000000015 */
[----:B---3--:R-:W-:-:S05]  /*116e0*/  IMAD.X R11, R11, 0x1, R0, P1 ;  /* 0x000000010b0b7824 */ /* 0x008fca00008e0600 */
        /* <DEDUP_REMOVED lines=35> */
[----:B---3--:R0:W-:Y:S04]  /*11920*/  STS.U16 [R3+0x12e00], R10 ;  /* 0x012e000a03007388 */ /* 0x0081e80000000400 */
[----:B0-----:R-:W3:Y:S01]  /*11930*/  LDL.LU R3, [R1+0x1d34] ;  /* 0x001d340001037983 */ /* 0x001ee20000300800 */
[----:B----4-:R-:W-:-:S03]  /*11940*/  IADD3 R10, P1, R11, R2, RZ ;  /* 0x000000020b0a7210 */ /* 0x010fc60007f3e0ff */
[----:B------:R-:W4:Y:S01]  /*11950*/  LDL R11, [R1+0x7cc] ;  /* 0x0007cc00010b7983 */ /* 0x000f220000100800 */
[----:B---3--:R-:W-:Y:S01]  /*11960*/  PRMT R3, RZ, 0x7610, R3 ;  /* 0x00007610ff037816 */ /* 0x008fe20000000003 */
[----:B----4-:R-:W-:-:S05]  /*11970*/  IMAD.X R11, R11, 0x1, R0, P1 ;  /* 0x000000010b0b7824 */ /* 0x010fca00008e0600 */
[----:B------:R-:W3:Y:S04]  /*11980*/  @!P0 LDG.E.U16 R3, [R10.64] ;  /* 0x000000060a038981 */ /* 0x000ee8000c1e1500 */
[----:B---3--:R0:W-:Y:S04]  /*11990*/  STL [R1+0x1c], R3 ;  /* 0x00001c0301007387 */ /* 0x0081e80000100800 */
[----:B0-----:R-:W3:Y:S04]  /*119a0*/  LDL.LU R3, [R1+0x1d30] ;  /* 0x001d300001037983 */ /* 0x001ee80000300800 */
[----:B------:R-:W2:Y:S04]  /*119b0*/  LDL R10, [R1+0x940] ;  /* 0x00094000010a7983 */ /* 0x000ea80000100800 */
[----:B------:R-:W4:Y:S04]  /*119c0*/  LDL R11, [R1+0x674] ;  /* 0x00067400010b7983 */ /* 0x000f280000100800 */
[----:B--2---:R4:W-:Y:S02]  /*119d0*/  STS.U16 [R10+0x13600], R21 ;  /* 0x013600150a007388 */ /* 0x0049e40000000400 */
[----:B----4-:R-:W-:-:S02]  /*119e0*/  IADD3 R10, P1, R11, R2, RZ ;  /* 0x000000020b0a7210 */ /* 0x010fc40007f3e0ff */
[----:B------:R-:W2:Y:S01]  /*119f0*/  LDL R11, [R1+0x584] ;  /* 0x00058400010b7983 */ /* 0x000ea20000100800 */
[----:B------:R-:W-:Y:S02]  /*11a00*/  PRMT R18, RZ, 0x7610, R18 ;  /* 0x00007610ff127816 */ /* 0x000fe40000000012 */
[----:B--2---:R-:W-:-:S05]  /*11a10*/  IMAD.X R11, R11, 0x1, R0, P1 ;  /* 0x000000010b0b7824 */ /* 0x004fca00008e0600 */
[----:B------:R0:W2:Y:S04]  /*11a20*/  @!P0 LDG.E.U16 R18, [R10.64] ;  /* 0x000000060a128981 */ /* 0x0000a8000c1e1500 */
[----:B0-----:R-:W4:Y:S04]  /*11a30*/  LDL R10, [R1+0x940] ;  /* 0x00094000010a7983 */ /* 0x001f280000100800 */
[----:B------:R-:W3:Y:S04]  /*11a40*/  LDL R11, [R1+0x7c0] ;  /* 0x0007c000010b7983 */ /* 0x000ee80000100800 */
[----:B--2---:R-:W-:Y:S04]  /*11a50*/  STL [R1+0x1cec], R18 ;  /* 0x001cec1201007387 */ /* 0x004fe80000100800 */
[----:B------:R-:W-:Y:S04]  /*11a60*/  STL [R1+0x1cf0], R18 ;  /* 0x001cf01201007387 */ /* 0x000fe80000100800 */
[----:B------:R-:W-:Y:S04]  /*11a70*/  STL [R1+0x1cf4], R18 ;  /* 0x001cf41201007387 */ /* 0x000fe80000100800 */
[----:B------:R-:W-:Y:S04]  /*11a80*/  STL [R1+0x1cf8], R18 ;  /* 0x001cf81201007387 */ /* 0x000fe80000100800 */
[----:B------:R-:W-:Y:S04]  /*11a90*/  STL [R1+0x1cfc], R18 ;  /* 0x001cfc1201007387 */ /* 0x000fe80000100800 */
[----:B------:R-:W-:Y:S04]  /*11aa0*/  STL [R1+0x1d00], R18 ;  /* 0x001d001201007387 */ /* 0x000fe80000100800 */
[----:B----4-:R3:W-:Y:S04]  /*11ab0*/  STS.U16 [R10+0x13e00], R8 ;  /* 0x013e00080a007388 */ /* 0x0107e80000000400 */
[----:B------:R-:W-:Y:S01]  /*11ac0*/  STL [R1+0x1d04], R18 ;  /* 0x001d041201007387 */ /* 0x000fe20000100800 */
[----:B---3--:R-:W-:-:S03]  /*11ad0*/  IADD3 R10, P1, R11, R2, RZ ;  /* 0x000000020b0a7210 */ /* 0x008fc60007f3e0ff */
[----:B------:R-:W2:Y:S01]  /*11ae0*/  LDL R11, [R1+0x670] ;  /* 0x00067000010b7983 */ /* 0x000ea20000100800 */
[----:B------:R-:W-:Y:S01]  /*11af0*/  PRMT R19, RZ, 0x7610, R19 ;  /* 0x00007610ff137816 */ /* 0x000fe20000000013 */
[----:B--2---:R-:W-:-:S05]  /*11b00*/  IMAD.X R11, R11, 0x1, R0, P1 ;  /* 0x000000010b0b7824 */ /* 0x004fca00008e0600 */
[----:B------:R0:W2:Y:S04]  /*11b10*/  @!P0 LDG.E.U16 R19, [R10.64] ;  /* 0x000000060a138981 */ /* 0x0000a8000c1e1500 */
[----:B0-----:R-:W3:Y:S04]  /*11b20*/  LDL R11, [R1+0x8d0] ;  /* 0x0008d000010b7983 */ /* 0x001ee80000100800 */
[----:B------:R0:W-:Y:S04]  /*11b30*/  STS.U16 [R3], R7 ;  /* 0x0000000703007388 */ /* 0x0001e80000000400 */
[----:B--2---:R-:W-:Y:S04]  /*11b40*/  STL [R1+0x1ce8], R19 ;  /* 0x001ce81301007387 */ /* 0x004fe80000100800 */
[----:B0-----:R-:W2:Y:S01]  /*11b50*/  LDL R7, [R1+0x664] ;  /* 0x0006640001077983 */ /* 0x001ea20000100800 */
[----:B---3--:R-:W-:-:S03]  /*11b60*/  IADD3 R10, P1, R11, R2, RZ ;  /* 0x000000020b0a7210 */ /* 0x008fc60007f3e0ff */
[----:B------:R-:W3:Y:S04]  /*11b70*/  LDL R11, [R1+0x7bc] ;  /* 0x0007bc00010b7983 */ /* 0x000ee80000100800 */
[----:B------:R2:W-:Y:S01]  /*11b80*/  STS.U16 [R3+0x400], R6 ;  /* 0x0004000603007388 */ /* 0x0005e20000000400 */
[--C-:B---3--:R-:W-:Y:S01]  /*11b90*/  IMAD.X R11, R11, 0x1, R0.reuse, P1 ;  /* 0x000000010b0b7824 */ /* 0x108fe200008e0600 */
[----:B--2---:R-:W-:Y:S02]  /*11ba0*/  IADD3 R6, P1, R7, R2, RZ ;  /* 0x0000000207067210 */ /* 0x004fe40007f3e0ff */
[----:B------:R-:W2:Y:S01]  /*11bb0*/  LDL R7, [R1+0x57c] ;  /* 0x00057c0001077983 */ /* 0x000ea20000100800 */
[----:B------:R-:W-:Y:S02]  /*11bc0*/  PRMT R21, RZ, 0x7610, R21 ;  /* 0x00007610ff157816 */ /* 0x000fe40000000015 */
[----:B--2---:R-:W-:-:S05]  /*11bd0*/  IMAD.X R7, R7, 0x1, R0, P1 ;  /* 0x0000000107077824 */ /* 0x004fca00008e0600 */
[----:B------:R0:W2:Y:S04]  /*11be0*/  @!P0 LDG.E.U16 R21, [R6.64] ;  /* 0x0000000606158981 */ /* 0x0000a8000c1e1500 */
[----:B0-----:R-:W3:Y:S04]  /*11bf0*/  LDL R7, [R1+0x7b0] ;  /* 0x0007b00001077983 */ /* 0x001ee80000100800 */
[----:B--2---:R-:W-:Y:S01]  /*11c00*/  STL [R1+0x1ce4], R21 ;  /* 0x001ce41501007387 */ /* 0x004fe20000100800 */
[----:B---3--:R-:W-:-:S03]  /*11c10*/  IADD3 R6, P1, R7, R2, RZ ;  /* 0x0000000207067210 */ /* 0x008fc60007f3e0ff */
[----:B------:R-:W2:Y:S01]  /*11c20*/  LDL R7, [R1+0x660] ;  /* 0x0006600001077983 */ /* 0x000ea20000100800 */
[----:B------:R-:W-:Y:S01]  /*11c30*/  PRMT R22, RZ, 0x7610, R22 ;  /* 0x00007610ff167816 */ /* 0x000fe20000000016 */
        /* <DEDUP_REMOVED lines=9> */
[----:B0-----:R-:W3:Y:S04]  /*11cd0*/  LDL.LU R6, [R1+0x34] ;  /* 0x0000340001067983 */ /* 0x001ee80000300800 */
[----:B------:R-:W4:Y:S04]  /*11ce0*/  LDL R7, [R1+0x654] ;  /* 0x0006540001077983 */ /* 0x000f280000100800 */
[----:B--2---:R-:W-:Y:S04]  /*11cf0*/  STL [R1+0x1cdc], R23 ;  /* 0x001cdc1701007387 */ /* 0x004fe80000100800 */
        /* <DEDUP_REMOVED lines=65> */
[----:B------:R0:W2:Y:S04]  /*12110*/  @!P0 LDG.E.U16 R29, [R6.64] ;  /* 0x00000006061d8981 */ /* 0x0000a8000c1e1500 */
[----:B0-----:R-:W3:Y:S04]  /*12120*/  LDL.LU R6, [R1+0x64] ;  /* 0x0000640001067983 */ /* 0x001ee80000300800 */
[----:B------:R-:W4:Y:S04]  /*12130*/  LDL R7, [R1+0x780] ;  /* 0x0007800001077983 */ /* 0x000f280000100800 */
[----:B--2---:R0:W-:Y:S04]  /*12140*/  STL [R1], R29 ;  /* 0x0000001d01007387 */ /* 0x0041e80000100800 */
[----:B---3--:R4:W-:Y:S01]  /*12150*/  STS.U16 [R3+0x2c00], R6 ;  /* 0x002c000603007388 */ /* 0x0089e20000000400 */
[----:B------:R-:W-:-:S03]  /*12160*/  PRMT R27, RZ, 0x7610, R27 ;  /* 0x00007610ff1b7816 */ /* 0x000fc6000000001b */
[----:B0-----:R-:W2:Y:S01]  /*12170*/  LDL R29, [R1+0x55c] ;  /* 0x00055c00011d7983 */ /* 0x001ea20000100800 */
[----:B----4-:R-:W-:-:S03]  /*12180*/  IADD3 R6, P1, R7, R2, RZ ;  /* 0x0000000207067210 */ /* 0x010fc60007f3e0ff */
[----:B------:R-:W3:Y:S02]  /*12190*/  LDL R7, [R1+0x630] ;  /* 0x0006300001077983 */ /* 0x000ee40000100800 */
[----:B---3--:R-:W-:-:S05]  /*121a0*/  IMAD.X R7, R7, 0x1, R0, P1 ;  /* 0x0000000107077824 */ /* 0x008fca00008e0600 */
[----:B------:R0:W3:Y:S04]  /*121b0*/  @!P0 LDG.E.U16 R27, [R6.64] ;  /* 0x00000006061b8981 */ /* 0x0000e8000c1e1500 */
[----:B0-----:R-:W4:Y:S04]  /*121c0*/  LDL.LU R6, [R1+0x60] ;  /* 0x0000600001067983 */ /* 0x001f280000300800 */
        /* <DEDUP_REMOVED lines=10> */
[----:B0-----:R-:W3:Y:S04]  /*12270*/  LDL.LU R6, [R1+0x5c] ;  /* 0x00005c0001067983 */ /* 0x001ee80000300800 */
[----:B------:R-:W4:Y:S01]  /*12280*/  LDL R7, [R1+0x624] ;  /* 0x0006240001077983 */ /* 0x000f220000100800 */
[----:B------:R-:W-:-:S03]  /*12290*/  PRMT R25, RZ, 0x7610, R25 ;  /* 0x00007610ff197816 */ /* 0x000fc60000000019 */
[----:B--2---:R-:W-:Y:S04]  /*122a0*/  STL [R1+0x1ccc], R26 ;  /* 0x001ccc1a01007387 */ /* 0x004fe80000100800 */
[----:B---3--:R4:W-:Y:S02]  /*122b0*/  STS.U16 [R3+0x3400], R6 ;  /* 0x0034000603007388 */ /* 0x0089e40000000400 */
[----:B----4-:R-:W-:-:S05]  /*122c0*/  IADD3 R6, P1, R7, R2, RZ ;  /* 0x0000000207067210 */ /* 0x010fca0007f3e0ff */
[----:B------:R-:W-:Y:S02]  /*122d0*/  IMAD.X R7, R29, 0x1, R0, P1 ;  /* 0x000000011d077824 */ /* 0x000fe400008e0600 */
[----:B------:R-:W2:Y:S04]  /*122e0*/  LDL R29, [R1+0x554] ;  /* 0x00055400011d7983 */ /* 0x000ea80000100800 */
[----:B------:R0:W3:Y:S04]  /*122f0*/  @!P0 LDG.E.U16 R25, [R6.64] ;  /* 0x0000000606198981 */ /* 0x0000e8000c1e1500 */
[----:B0-----:R-:W4:Y:S04]  /*12300*/  LDL.LU R6, [R1+0x58] ;  /* 0x0000580001067983 */ /* 0x001f280000300800 */
[----:B------:R-:W2:Y:S04]  /*12310*/  LDL R7, [R1+0x770] ;  /* 0x0007700001077983 */ /* 0x000ea80000100800 */
[----:B----4-:R2:W-:Y:S02]  /*12320*/  STS.U16 [R3+0x3800], R6 ;  /* 0x0038000603007388 */ /* 0x0105e40000000400 */
[----:B--2---:R-:W-:-:S02]  /*12330*/  IADD3 R6, P1, R7, R2, RZ ;  /* 0x0000000207067210 */ /* 0x004fc40007f3e0ff */
[----:B------:R-:W2:Y:S01]  /*12340*/  LDL R7, [R1+0x620] ;  /* 0x0006200001077983 */ /* 0x000ea20000100800 */
[----:B------:R-:W-:Y:S02]  /*12350*/  PRMT R24, RZ, 0x7610, R24 ;  /* 0x00007610ff187816 */ /* 0x000fe40000000018 */
[----:B--2---:R-:W-:-:S05]  /*12360*/  IMAD.X R7, R7, 0x1, R0, P1 ;  /* 0x0000000107077824 */ /* 0x004fca00008e0600 */
[----:B------:R0:W2:Y:S04]  /*12370*/  @!P0 LDG.E.U16 R24, [R6.64] ;  /* 0x0000000606188981 */ /* 0x0000a8000c1e1500 */
[----:B0-----:R-:W4:Y:S04]  /*12380*/  LDL.LU R6, [R1+0x54] ;  /* 0x0000540001067983 */ /* 0x001f280000300800 */
[----:B------:R-:W3:Y:S04]  /*12390*/  LDL R7, [R1+0x8a8] ;  /* 0x0008a80001077983 */ /* 0x000ee80000100800 */
[----:B--2---:R-:W-:Y:S04]  /*123a0*/  STL [R1+0x1cc8], R24 ;  /* 0x001cc81801007387 */ /* 0x004fe80000100800 */
[----:B----4-:R3:W-:Y:S02]  /*123b0*/  STS.U16 [R3+0x3c00], R6 ;  /* 0x003c000603007388 */ /* 0x0107e40000000400 */
[----:B---3--:R-:W-:-:S02]  /*123c0*/  IADD3 R6, P1, R7, R2, RZ ;  /* 0x0000000207067210 */ /* 0x008fc40007f3e0ff */
[----:B------:R-:W2:Y:S04]  /*123d0*/  LDL R7, [R1+0x76c] ;  /* 0x00076c0001077983 */ /* 0x000ea80000100800 */
[----:B------:R0:W-:Y:S02]  /*123e0*/  STS.U16 [R3+0x800], R13 ;  /* 0x0008000d03007388 */ /* 0x0001e40000000400 */
[----:B0-----:R-:W-:Y:S01]  /*123f0*/  PRMT R13, RZ, 0x7610, R13 ;  /* 0x00007610ff0d7816 */ /* 0x001fe2000000000d */
[----:B--2---:R-:W-:-:S05]  /*12400*/  IMAD.X R7, R7, 0x1, R0, P1 ;  /* 0x0000000107077824 */ /* 0x004fca00008e0600 */
[----:B------:R0:W2:Y:S04]  /*12410*/  @!P0 LDG.E.U16 R13, [R6.64] ;  /* 0x00000006060d8981 */ /* 0x0000a8000c1e1500 */
[----:B0-----:R-:W3:Y:S04]  /*12420*/  LDL R7, [R1+0x614] ;  /* 0x0006140001077983 */ /* 0x001ee80000100800 */
[----:B------:R0:W-:Y:S02]  /*12430*/  STS.U16 [R3+0x4000], R12 ;  /* 0x0040000c03007388 */ /* 0x0001e40000000400 */
[----:B0-----:R-:W-:-:S02]  /*12440*/  PRMT R12, RZ, 0x7610, R12 ;  /* 0x00007610ff0c7816 */ /* 0x001fc4000000000c */
[----:B--2---:R-:W-:Y:S01]  /*12450*/  STL [R1+0x1cc4], R13 ;  /* 0x001cc40d01007387 */ /* 0x004fe20000100800 */
[----:B---3--:R-:W-:-:S05]  /*12460*/  IADD3 R6, P1, R7, R2, RZ ;  /* 0x0000000207067210 */ /* 0x008fca0007f3e0ff */
[----:B------:R-:W-:Y:S02]  /*12470*/  IMAD.X R7, R29, 0x1, R0, P1 ;  /* 0x000000011d077824 */ /* 0x000fe400008e0600 */
[----:B------:R-:W2:Y:S04]  /*12480*/  LDL R29, [R1+0x548] ;  /* 0x00054800011d7983 */ /* 0x000ea80000100800 */
[----:B------:R0:W3:Y:S04]  /*12490*/  @!P0 LDG.E.U16 R12, [R6.64] ;  /* 0x00000006060c8981 */ /* 0x0000e8000c1e1500 */
[----:B0-----:R-:W4:Y:S04]  /*124a0*/  LDL.LU R6, [R1+0x50] ;  /* 0x0000500001067983 */ /* 0x001f280000300800 */
[----:B------:R-:W2:Y:S04]  /*124b0*/  LDL R7, [R1+0x760] ;  /* 0x0007600001077983 */ /* 0x000ea80000100800 */
[----:B---3--:R-:W-:Y:S04]  /*124c0*/  STL [R1+0x1cc0], R12 ;  /* 0x001cc00c01007387 */ /* 0x008fe80000100800 */
[----:B----4-:R2:W-:Y:S02]  /*124d0*/  STS.U16 [R3+0x4400], R6 ;  /* 0x0044000603007388 */ /* 0x0105e40000000400 */
[----:B--2---:R-:W-:-:S02]  /*124e0*/  IADD3 R6, P1, R7, R2, RZ ;  /* 0x0000000207067210 */ /* 0x004fc40007f3e0ff */
[----:B------:R-:W2:Y:S01]  /*124f0*/  LDL R7, [R1+0x610] ;  /* 0x0006100001077983 */ /* 0x000ea20000100800 */
[----:B------:R-:W-:-:S06]  /*12500*/  PRMT R20, RZ, 0x7610, R20 ;  /* 0x00007610ff147816 */ /* 0x000fcc0000000014 */
[----:B------:R0:W3:Y:S02]  /*12510*/  @!P0 LDG.E.U16 R20, [R10.64] ;  /* 0x000000060a148981 */ /* 0x0000e4000c1e1500 */
[----:B0-----:R-:W-:Y:S01]  /*12520*/  PRMT R11, RZ, 0x7610, R11 ;  /* 0x00007610ff0b7816 */ /* 0x001fe2000000000b */
[----:B--2---:R-:W-:-:S05]  /*12530*/  IMAD.X R7, R7, 0x1, R0, P1 ;  /* 0x0000000107077824 */ /* 0x004fca00008e0600 */
[----:B------:R0:W2:Y:S04]  /*12540*/  @!P0 LDG.E.U16 R11, [R6.64] ;  /* 0x00000006060b8981 */ /* 0x0000a8000c1e1500 */
[----:B0-----:R-:W4:Y:S04]  /*12550*/  LDL.LU R6, [R1+0x4c] ;  /* 0x00004c0001067983 */ /* 0x001f280000300800 */
[----:B------:R-:W3:Y:S04]  /*12560*/  LDL R7, [R1+0x8a0] ;  /* 0x0008a00001077983 */ /* 0x000ee80000100800 */
[----:B--2---:R-:W-:Y:S04]  /*12570*/  STL [R1+0x1cbc], R11 ;  /* 0x001cbc0b01007387 */ /* 0x004fe80000100800 */
[----:B----4-:R3:W-:Y:S02]  /*12580*/  STS.U16 [R3+0x4800], R6 ;  /* 0x0048000603007388 */ /* 0x0107e40000000400 */
[----:B---3--:R-:W-:-:S02]  /*12590*/  IADD3 R6, P1, R7, R2, RZ ;  /* 0x0000000207067210 */ /* 0x008fc40007f3e0ff */
[----:B------:R-:W2:Y:S01]  /*125a0*/  LDL R7, [R1+0x75c] ;  /* 0x00075c0001077983 */ /* 0x000ea20000100800 */
[----:B------:R-:W-:Y:S02]  /*125b0*/  PRMT R10, RZ, 0x7610, R10 ;  /* 0x00007610ff0a7816 */ /* 0x000fe4000000000a */
[----:B--2---:R-:W-:-:S05]  /*125c0*/  IMAD.X R7, R7, 0x1, R0, P1 ;  /* 0x0000000107077824 */ /* 0x004fca00008e0600 */
[----:B------:R0:W2:Y:S04]  /*125d0*/  @!P0 LDG.E.U16 R10, [R6.64] ;  /* 0x00000006060a8981 */ /* 0x0000a8000c1e1500 */
[----:B0-----:R-:W3:Y:S01]  /*125e0*/  LDL R7, [R1+0x604] ;  /* 0x0006040001077983 */ /* 0x001ee20000100800 */
[----:B------:R-:W-:-:S03]  /*125f0*/  PRMT R8, RZ, 0x7610, R8 ;  /* 0x00007610ff087816 */ /* 0x000fc60000000008 */
[----:B------:R0:W-:Y:S04]  /*12600*/  STS.U16 [R3+0x4c00], R15 ;  /* 0x004c000f03007388 */ /* 0x0001e80000000400 */
[----:B--2---:R-:W-:Y:S04]  /*12610*/  STL [R1+0x1cb8], R10 ;  /* 0x001cb80a01007387 */ /* 0x004fe80000100800 */
[----:B0-----:R-:W2:Y:S01]  /*12620*/  LDL R15, [R1+0x750] ;  /* 0x00075000010f7983 */ /* 0x001ea20000100800 */
[----:B---3--:R-:W-:-:S05]  /*12630*/  IADD3 R6, P1, R7, R2, RZ ;  /* 0x0000000207067210 */ /* 0x008fca0007f3e0ff */
[----:B------:R-:W-:Y:S01]  /*12640*/  IMAD.X R7, R29, 0x1, R0, P1 ;  /* 0x000000011d077824 */ /* 0x000fe200008e0600 */
[----:B------:R2:W-:Y:S04]  /*12650*/  STS.U16 [R3+0x5000], R14 ;  /* 0x0050000e03007388 */ /* 0x0005e80000000400 */
[----:B------:R-:W3:Y:S04]  /*12660*/  @!P0 LDG.E.U16 R8, [R6.64] ;  /* 0x0000000606088981 */ /* 0x000ee8000c1e1500 */
[----:B------:R-:W4:Y:S01]  /*12670*/  LDL R29, [R1+0x540] ;  /* 0x00054000011d7983 */ /* 0x000f220000100800 */
[----:B--2---:R-:W-:-:S03]  /*12680*/  IADD3 R14, P1, R15, R2, RZ ;  /* 0x000000020f0e7210 */ /* 0x004fc60007f3e0ff */
[----:B---3--:R-:W-:Y:S04]  /*12690*/  STL [R1+0x1cb4], R8 ;  /* 0x001cb40801007387 */ /* 0x008fe80000100800 */
[----:B------:R-:W2:Y:S01]  /*126a0*/  LDL R15, [R1+0x600] ;  /* 0x00060000010f7983 */ /* 0x000ea20000100800 */
[----:B------:R-:W-:Y:S01]  /*126b0*/  PRMT R7, RZ, 0x7610, R7 ;  /* 0x00007610ff077816 */ /* 0x000fe20000000007 */
[----:B--2---:R-:W-:-:S05]  /*126c0*/  IMAD.X R15, R15, 0x1, R0, P1 ;  /* 0x000000010f0f7824 */ /* 0x004fca00008e0600 */
[----:B------:R0:W2:Y:S04]  /*126d0*/  @!P0 LDG.E.U16 R7, [R14.64] ;  /* 0x000000060e078981 */ /* 0x0000a8000c1e1500 */
[----:B0-----:R-:W3:Y:S04]  /*126e0*/  LDL.LU R14, [R1+0x48] ;  /* 0x00004800010e7983 */ /* 0x001ee80000300800 */
[----:B------:R-:W2:Y:S04]  /*126f0*/  LDL R15, [R1+0x898] ;  /* 0x00089800010f7983 */ /* 0x000ea80000100800 */
[----:B---3--:R2:W-:Y:S02]  /*12700*/  STS.U16 [R3+0x5400], R14 ;  /* 0x0054000e03007388 */ /* 0x0085e40000000400 */
[----:B--2---:R-:W-:-:S02]  /*12710*/  IADD3 R14, P1, R15, R2, RZ ;  /* 0x000000020f0e7210 */ /* 0x004fc40007f3e0ff */
[----:B------:R-:W2:Y:S01]  /*12720*/  LDL R15, [R1+0x74c] ;  /* 0x00074c00010f7983 */ /* 0x000ea20000100800 */
[----:B------:R-:W-:Y:S02]  /*12730*/  PRMT R6, RZ, 0x7610, R6 ;  /* 0x00007610ff067816 */ /* 0x000fe40000000006 */
[----:B--2---:R-:W-:-:S05]  /*12740*/  IMAD.X R15, R15, 0x1, R0, P1 ;  /* 0x000000010f0f7824 */ /* 0x004fca00008e0600 */
[----:B------:R0:W2:Y:S04]  /*12750*/  @!P0 LDG.E.U16 R6, [R14.64] ;  /* 0x000000060e068981 */ /* 0x0000a8000c1e1500 */
[----:B0-----:R-:W3:Y:S04]  /*12760*/  LDL R15, [R1+0x5f4] ;  /* 0x0005f400010f7983 */ /* 0x001ee80000100800 */
[----:B------:R0:W-:Y:S02]  /*12770*/  STS.U16 [R3+0x5800], R16 ;  /* 0x0058001003007388 */ /* 0x0001e40000000400 */
[----:B0-----:R-:W-:-:S02]  /*12780*/  PRMT R16, RZ, 0x7610, R16 ;  /* 0x00007610ff107816 */ /* 0x001fc40000000010 */
[----:B---3--:R-:W-:-:S05]  /*12790*/  IADD3 R14, P1, R15, R2, RZ ;  /* 0x000000020f0e7210 */ /* 0x008fca0007f3e0ff */
[----:B----4-:R-:W-:Y:S01]  /*127a0*/  IMAD.X R15, R29, 0x1, R0, P1 ;  /* 0x000000011d0f7824 */ /* 0x010fe200008e0600 */
[----:B--2---:R-:W-:Y:S04]  /*127b0*/  STL [R1+0x1cb0], R6 ;  /* 0x001cb00601007387 */ /* 0x004fe80000100800 */
[----:B------:R0:W2:Y:S04]  /*127c0*/  @!P0 LDG.E.U16 R16, [R14.64] ;  /* 0x000000060e108981 */ /* 0x0000a8000c1e1500 */
[----:B0-----:R-:W3:Y:S04]  /*127d0*/  LDL R15, [R1+0x740] ;  /* 0x00074000010f7983 */ /* 0x001ee80000100800 */
[----:B------:R0:W-:Y:S04]  /*127e0*/  STS.U16 [R3+0x5c00], R28 ;  /* 0x005c001c03007388 */ /* 0x0001e80000000400 */
[----:B--2---:R-:W-:Y:S04]  /*127f0*/  STL [R1+0x1cac], R16 ;  /* 0x001cac1001007387 */ /* 0x004fe80000100800 */
[----:B0-----:R-:W2:Y:S04]  /*12800*/  LDL.LU R28, [R1+0x884] ;  /* 0x00088400011c7983 */ /* 0x001ea80000300800 */
[----:B------:R-:W4:Y:S01]  /*12810*/  LDL.LU R29, [R1+0x934] ;  /* 0x00093400011d7983 */ /* 0x000f220000300800 */
[----:B---3--:R-:W-:-:S03]  /*12820*/  IADD3 R14, P1, R15, R2, RZ ;  /* 0x000000020f0e7210 */ /* 0x008fc60007f3e0ff */
[----:B------:R-:W3:Y:S04]  /*12830*/  LDL R15, [R1+0x5f0] ;  /* 0x0005f000010f7983 */ /* 0x000ee80000100800 */
[----:B------:R0:W-:Y:S02]  /*12840*/  STS.U16 [R3+0xc00], R17 ;  /* 0x000c001103007388 */ /* 0x0001e40000000400 */
[----:B0-----:R-:W-:Y:S01]  /*12850*/  PRMT R17, RZ, 0x7610, R17 ;  /* 0x00007610ff117816 */ /* 0x001fe20000000011 */
[----:B---3--:R-:W-:-:S05]  /*12860*/  IMAD.X R15, R15, 0x1, R0, P1 ;  /* 0x000000010f0f7824 */ /* 0x008fca00008e0600 */
[----:B------:R0:W3:Y:S04]  /*12870*/  @!P0 LDG.E.U16 R17, [R14.64] ;  /* 0x000000060e118981 */ /* 0x0000e8000c1e1500 */
[----:B0-----:R-:W2:Y:S04]  /*12880*/  LDL.LU R14, [R1+0x3c] ;  /* 0x00003c00010e7983 */ /* 0x001ea80000300800 */
        /* <DEDUP_REMOVED lines=16> */
[----:B------:R-:W2:Y:S04]  /*12990*/  @!P0 LDG.E.U16 R5, [R14.64] ;  /* 0x000000060e058981 */ /* 0x000ea8000c1e1500 */
[----:B--2---:R0:W-:Y:S04]  /*129a0*/  STL [R1+0x40], R5 ;  /* 0x0000400501007387 */ /* 0x0041e80000100800 */
[----:B0-----:R-:W2:Y:S04]  /*129b0*/  LDL.LU R5, [R1+0x1d10] ;  /* 0x001d100001057983 */ /* 0x001ea80000300800 */
[----:B------:R-:W3:Y:S01]  /*129c0*/  LDL.LU R15, [R1+0x38] ;  /* 0x00003800010f7983 */ /* 0x000ee20000300800 */
[----:B----4-:R-:W-:-:S02]  /*129d0*/  IADD3 R14, P1, R29, R2, RZ ;  /* 0x000000021d0e7210 */ /* 0x010fc40007f3e0ff */
[----:B--2---:R-:W-:Y:S01]  /*129e0*/  PRMT R5, RZ, 0x7610, R5 ;  /* 0x00007610ff057816 */ /* 0x004fe20000000005 */
[----:B---3--:R0:W-:Y:S02]  /*129f0*/  STS.U16 [R3+0x6800], R15 ;  /* 0x0068000f03007388 */ /* 0x0081e40000000400 */
[----:B0-----:R-:W-:-:S05]  /*12a00*/  IMAD.X R15, R28, 0x1, R0, P1 ;  /* 0x000000011c0f7824 */ /* 0x001fca00008e0600 */
[----:B------:R-:W2:Y:S04]  /*12a10*/  @!P0 LDG.E.U16 R5, [R14.64] ;  /* 0x000000060e058981 */ /* 0x000ea8000c1e1500 */
[----:B------:R0:W-:Y:S04]  /*12a20*/  STL [R1+0xa5c], R29 ;  /* 0x000a5c1d01007387 */ /* 0x0001e80000100800 */
[----:B0-----:R-:W3:Y:S04]  /*12a30*/  LDL.LU R29, [R1+0x878] ;  /* 0x00087800011d7983 */ /* 0x001ee80000300800 */
[----:B------:R0:W-:Y:S04]  /*12a40*/  STL [R1+0xa60], R28 ;  /* 0x000a601c01007387 */ /* 0x0001e80000100800 */
[----:B0-----:R-:W4:Y:S04]  /*12a50*/  LDL.LU R28, [R1+0x728] ;  /* 0x00072800011c7983 */ /* 0x001f280000300800 */
[----:B--2---:R0:W-:Y:S04]  /*12a60*/  STL [R1+0x8c], R5 ;  /* 0x00008c0501007387 */ /* 0x0041e80000100800 */
[----:B0-----:R-:W2:Y:S04]  /*12a70*/  LDL.LU R5, [R1+0x1d0c] ;  /* 0x001d0c0001057983 */ /* 0x001ea80000300800 */
[----:B------:R-:W2:Y:S02]  /*12a80*/  LDL R15, [R1+0x72c] ;  /* 0x00072c00010f7983 */ /* 0x000ea40000100800 */
[----:B--2---:R-:W-:-:S02]  /*12a90*/  IADD3 R14, P1, R15, R2, RZ ;  /* 0x000000020f0e7210 */ /* 0x004fc40007f3e0ff */
[----:B------:R-:W2:Y:S04]  /*12aa0*/  LDL R15, [R1+0x5e0] ;  /* 0x0005e000010f7983 */ /* 0x000ea80000100800 */
[----:B------:R0:W-:Y:S02]  /*12ab0*/  STS.U16 [R3+0x6c00], R5 ;  /* 0x006c000503007388 */ /* 0x0001e40000000400 */
[----:B0-----:R-:W-:Y:S01]  /*12ac0*/  PRMT R5, RZ, 0x7610, R5 ;  /* 0x00007610ff057816 */ /* 0x001fe20000000005 */
[----:B--2---:R-:W-:-:S05]  /*12ad0*/  IMAD.X R15, R15, 0x1, R0, P1 ;  /* 0x000000010f0f7824 */ /* 0x004fca00008e0600 */
[----:B------:R-:W2:Y:S04]  /*12ae0*/  @!P0 LDG.E.U16 R5, [R14.64] ;  /* 0x000000060e058981 */ /* 0x000ea8000c1e1500 */
[----:B------:R3:W-:Y:S02]  /*12af0*/  STS.U16 [R3+0x7000], R4 ;  /* 0x0070000403007388 */ /* 0x0007e40000000400 */
[----:B---3--:R-:W-:Y:S02]  /*12b00*/  IADD3 R4, P1, R29, R2, RZ ;  /* 0x000000021d047210 */ /* 0x008fe40007f3e0ff */
[----:B--2---:R4:W-:Y:S04]  /*12b10*/  STL [R1+0x88], R5 ;  /* 0x0000880501007387 */ /* 0x0049e80000100800 */
[----:B------:R0:W-:Y:S01]  /*12b20*/  STL [R1+0xa64], R29 ;  /* 0x000a641d01007387 */ /* 0x0001e20000100800 */
[----:B----4-:R-:W-:-:S03]  /*12b30*/  IMAD.X R5, R28, 0x1, R0, P1 ;  /* 0x000000011c057824 */ /* 0x010fc600008e0600 */
[----:B0-----:R-:W2:Y:S04]  /*12b40*/  LDL.LU R29, [R1+0x92c] ;  /* 0x00092c00011d7983 */ /* 0x001ea80000300800 */
[----:B------:R0:W-:Y:S04]  /*12b50*/  STL [R1+0xa68], R28 ;  /* 0x000a681c01007387 */ /* 0x0001e80000100800 */
[----:B0-----:R-:W3:Y:S01]  /*12b60*/  LDL.LU R28, [R1+0x874] ;  /* 0x00087400011c7983 */ /* 0x001ee20000300800 */
[----:B------:R-:W-:-:S06]  /*12b70*/  PRMT R9, RZ, 0x7610, R9 ;  /* 0x00007610ff097816 */ /* 0x000fcc0000000009 */
[----:B------:R2:W4:Y:S01]  /*12b80*/  @!P0 LDG.E.U16 R9, [R4.64] ;  /* 0x0000000604098981 */ /* 0x000522000c1e1500 */
[----:B------:R-:W-:Y:S02]  /*12b90*/  PRMT R18, RZ, 0x7610, R18 ;  /* 0x00007610ff127816 */ /* 0x000fe40000000012 */
[----:B--2---:R-:W-:-:S05]  /*12ba0*/  IADD3 R4, P1, R29, R2, RZ ;  /* 0x000000021d047210 */ /* 0x004fca0007f3e0ff */
[----:B---3--:R-:W-:-:S05]  /*12bb0*/  IMAD.X R5, R28, 0x1, R0, P1 ;  /* 0x000000011c057824 */ /* 0x008fca00008e0600 */
[----:B------:R-:W2:Y:S04]  /*12bc0*/  @!P0 LDG.E.U16 R18, [R4.64] ;  /* 0x0000000604128981 */ /* 0x000ea8000c1e1500 */
[----:B----4-:R0:W-:Y:S04]  /*12bd0*/  STL [R1+0x84], R9 ;  /* 0x0000840901007387 */ /* 0x0101e80000100800 */
[----:B0-----:R-:W3:Y:S04]  /*12be0*/  LDL.LU R9, [R1+0x1d08] ;  /* 0x001d080001097983 */ /* 0x001ee80000300800 */
[----:B------:R0:W-:Y:S04]  /*12bf0*/  STL [R1+0xa6c], R29 ;  /* 0x000a6c1d01007387 */ /* 0x0001e80000100800 */
[----:B0-----:R-:W4:Y:S04]  /*12c00*/  LDL.LU R29, [R1+0x868] ;  /* 0x00086800011d7983 */ /* 0x001f280000300800 */
[----:B------:R0:W-:Y:S04]  /*12c10*/  STL [R1+0xa70], R28 ;  /* 0x000a701c01007387 */ /* 0x0001e80000100800 */
[----:B0-----:R-:W3:Y:S04]  /*12c20*/  LDL.LU R28, [R1+0x718] ;  /* 0x00071800011c7983 */ /* 0x001ee80000300800 */
        /* <DEDUP_REMOVED lines=24> */
[----:B------:R-:W4:Y:S01]  /*12db0*/  LDL.LU R5, [R1+0x28] ;  /* 0x0000280001057983 */ /* 0x000f220000300800 */
[----:B---3--:R-:W-:-:S02]  /*12dc0*/  IADD3 R4, P1, R29, R2, RZ ;  /* 0x000000021d047210 */ /* 0x008fc40007f3e0ff */
[----:B--2---:R-:W-:Y:S01]  /*12dd0*/  PRMT R18, RZ, 0x7610, R18 ;  /* 0x00007610ff127816 */ /* 0x004fe20000000012 */
[----:B----4-:R0:W-:Y:S02]  /*12de0*/  STS.U16 [R3+0x8000], R5 ;  /* 0x0080000503007388 */ /* 0x0101e40000000400 */
        /* <DEDUP_REMOVED lines=19> */
[----:B------:R-:W-:-:S02]  /*12f20*/  IADD3 R4, P1, R29, R2, RZ ;  /* 0x000000021d047210 */ /* 0x000fc40007f3e0ff */
[----:B--2---:R-:W-:Y:S01]  /*12f30*/  PRMT R18, RZ, 0x7610, R18 ;  /* 0x00007610ff127816 */ /* 0x004fe20000000012 */
[----:B---3--:R4:W-:Y:S02]  /*12f40*/  STS.U16 [R3+0x8800], R5 ;  /* 0x0088000503007388 */ /* 0x0089e40000000400 */
[----:B----4-:R-:W-:-:S05]  /*12f50*/  IMAD.X R5, R28, 0x1, R0, P1 ;  /* 0x000000011c057824 */ /* 0x010fca00008e0600 */
        /* <DEDUP_REMOVED lines=19> */
[----:B------:R-:W3:Y:S04]  /*13090*/  LDL R5, [R1+0x6fc] ;  /* 0x0006fc0001057983 */ /* 0x000ee80000100800 */
[----:B--2---:R-:W-:Y:S04]  /*130a0*/  STL [R1+0x1c94], R18 ;  /* 0x001c941201007387 */ /* 0x004fe80000100800 */
[----:B------:R-:W-:Y:S01]  /*130b0*/  STL [R1+0x1c98], R18 ;  /* 0x001c981201007387 */ /* 0x000fe20000100800 */
[----:B---3--:R-:W-:-:S03]  /*130c0*/  IADD3 R4, P1, R5, R2, RZ ;  /* 0x0000000205047210 */ /* 0x008fc60007f3e0ff */
[----:B------:R-:W-:Y:S04]  /*130d0*/  STL [R1+0x1c9c], R18 ;  /* 0x001c9c1201007387 */ /* 0x000fe80000100800 */
[----:B------:R-:W-:Y:S04]  /*130e0*/  STL [R1+0x1ca0], R18 ;  /* 0x001ca01201007387 */ /* 0x000fe80000100800 */
[----:B------:R-:W-:Y:S04]  /*130f0*/  STL [R1+0x1ca4], R18 ;  /* 0x001ca41201007387 */ /* 0x000fe80000100800 */
[----:B------:R-:W-:Y:S04]  /*13100*/  STL [R1+0x1ca8], R18 ;  /* 0x001ca81201007387 */ /* 0x000fe80000100800 */
[----:B------:R-:W2:Y:S01]  /*13110*/  LDL R5, [R1+0x5c8] ;  /* 0x0005c80001057983 */ /* 0x000ea20000100800 */
[----:B------:R-:W-:Y:S01]  /*13120*/  PRMT R19, RZ, 0x7610, R19 ;  /* 0x00007610ff137816 */ /* 0x000fe20000000013 */
[----:B--2---:R-:W-:-:S05]  /*13130*/  IMAD.X R5, R5, 0x1, R0, P1 ;  /* 0x0000000105057824 */ /* 0x004fca00008e0600 */
[----:B------:R0:W2:Y:S04]  /*13140*/  @!P0 LDG.E.U16 R19, [R4.64] ;  /* 0x0000000604138981 */ /* 0x0000a8000c1e1500 */
[----:B------:R1:W-:Y:S01]  /*13150*/  STS.U16 [R3+0x7400], R9 ;  /* 0x0074000903007388 */ /* 0x0003e20000000400 */
[----:B0-----:R-:W-:Y:S02]  /*13160*/  IADD3 R4, P1, R29, R2, RZ ;  /* 0x000000021d047210 */ /* 0x001fe40007f3e0ff */
[----:B-1----:R-:W-:-:S03]  /*13170*/  PRMT R9, RZ, 0x7610, R9 ;  /* 0x00007610ff097816 */ /* 0x002fc60000000009 */
[----:B----4-:R-:W-:-:S05]  /*13180*/  IMAD.X R5, R28, 0x1, R0, P1 ;  /* 0x000000011c057824 */ /* 0x010fca00008e0600 */
[----:B------:R0:W3:Y:S04]  /*13190*/  @!P0 LDG.E.U16 R9, [R4.64] ;  /* 0x0000000604098981 */ /* 0x0000e8000c1e1500 */
[----:B--2---:R1:W-:Y:S04]  /*131a0*/  STL [R1+0x64], R19 ;  /* 0x0000641301007387 */ /* 0x0043e80000100800 */
[----:B-1----:R-:W2:Y:S04]  /*131b0*/  LDL.LU R19, [R1+0x1ce8] ;  /* 0x001ce80001137983 */ /* 0x002ea80000300800 */
[----:B------:R1:W-:Y:S04]  /*131c0*/  STL [R1+0xa94], R29 ;  /* 0x000a941d01007387 */ /* 0x0003e80000100800 */
[----:B-1----:R-:W4:Y:S04]  /*131d0*/  LDL.LU R29, [R1+0x844] ;  /* 0x00084400011d7983 */ /* 0x002f280000300800 */
[----:B------:R1:W-:Y:S04]  /*131e0*/  STL [R1+0xa98], R28 ;  /* 0x000a981c01007387 */ /* 0x0003e80000100800 */
[----:B-1----:R-:W2:Y:S04]  /*131f0*/  LDL.LU R28, [R1+0x6ec] ;  /* 0x0006ec00011c7983 */ /* 0x002ea80000300800 */
[----:B0-----:R-:W2:Y:S01]  /*13200*/  LDL R5, [R1+0x914] ;  /* 0x0009140001057983 */ /* 0x001ea20000100800 */
[----:B------:R-:W-:-:S02]  /*13210*/  PRMT R21, RZ, 0x7610, R21 ;  /* 0x00007610ff157816 */ /* 0x000fc40000000015 */
[----:B--2---:R-:W-:-:S05]  /*13220*/  IADD3 R4, P1, R5, R2, RZ ;  /* 0x0000000205047210 */ /* 0x004fca0007f3e0ff */
[----:B----4-:R-:W-:-:S05]  /*13230*/  IMAD.X R5, R29, 0x1, R0, P1 ;  /* 0x000000011d057824 */ /* 0x010fca00008e0600 */
[----:B------:R-:W2:Y:S04]  /*13240*/  @!P0 LDG.E.U16 R21, [R4.64] ;  /* 0x0000000604158981 */ /* 0x000ea8000c1e1500 */
[----:B------:R0:W-:Y:S04]  /*13250*/  STL [R1+0xa9c], R29 ;  /* 0x000a9c1d01007387 */ /* 0x0001e80000100800 */
[----:B0-----:R-:W4:Y:S04]  /*13260*/  LDL.LU R29, [R1+0x838] ;  /* 0x00083800011d7983 */ /* 0x001f280000300800 */
[----:B--2---:R0:W-:Y:S04]  /*13270*/  STL [R1+0x60], R21 ;  /* 0x0000601501007387 */ /* 0x0041e80000100800 */
[----:B0-----:R-:W2:Y:S04]  /*13280*/  LDL.LU R21, [R1+0x1ce4] ;  /* 0x001ce40001157983 */ /* 0x001ea80000300800 */
[----:B------:R-:W2:Y:S01]  /*13290*/  LDL R5, [R1+0x5c0] ;  /* 0x0005c00001057983 */ /* 0x000ea20000100800 */
[----:B------:R-:W-:-:S02]  /*132a0*/  IADD3 R4, P1, R28, R2, RZ ;  /* 0x000000021c047210 */ /* 0x000fc40007f3e0ff */
[----:B------:R-:W-:Y:S01]  /*132b0*/  PRMT R22, RZ, 0x7610, R22 ;  /* 0x00007610ff167816 */ /* 0x000fe20000000016 */
[----:B------:R0:W-:Y:S04]  /*132c0*/  STL [R1+0xaa0], R28 ;  /* 0x000aa01c01007387 */ /* 0x0001e80000100800 */
[----:B0-----:R-:W3:Y:S01]  /*132d0*/  LDL.LU R28, [R1+0x6e8] ;  /* 0x0006e800011c7983 */ /* 0x001ee20000300800 */
[----:B--2---:R-:W-:-:S05]  /*132e0*/  IMAD.X R5, R5, 0x1, R0, P1 ;  /* 0x0000000105057824 */ /* 0x004fca00008e0600 */
[----:B------:R4:W2:Y:S02]  /*132f0*/  @!P0 LDG.E.U16 R22, [R4.64] ;  /* 0x0000000604168981 */ /* 0x0008a4000c1e1500 */
[----:B----4-:R-:W-:-:S05]  /*13300*/  IADD3 R4, P1, R29, R2, RZ ;  /* 0x000000021d047210 */ /* 0x010fca0007f3e0ff */
[----:B---3--:R-:W-:Y:S01]  /*13310*/  IMAD.X R5, R28, 0x1, R0, P1 ;  /* 0x000000011c057824 */ /* 0x008fe200008e0600 */
[----:B--2---:R0:W-:Y:S04]  /*13320*/  STL [R1+0x5c], R22 ;  /* 0x00005c1601007387 */ /* 0x0041e80000100800 */
[----:B0-----:R-:W2:Y:S04]  /*13330*/  LDL.LU R22, [R1+0x1ce0] ;  /* 0x001ce00001167983 */ /* 0x001ea80000300800 */
[----:B------:R0:W-:Y:S04]  /*13340*/  STL [R1+0xaa4], R29 ;  /* 0x000aa41d01007387 */ /* 0x0001e80000100800 */
[----:B0-----:R-:W3:Y:S04]  /*13350*/  LDL.LU R29, [R1+0x90c] ;  /* 0x00090c00011d7983 */ /* 0x001ee80000300800 */
[----:B------:R0:W-:Y:S04]  /*13360*/  STL [R1+0xaa8], R28 ;  /* 0x000aa81c01007387 */ /* 0x0001e80000100800 */
[----:B0-----:R-:W4:Y:S01]  /*13370*/  LDL.LU R28, [R1+0x834] ;  /* 0x00083400011c7983 */ /* 0x001f220000300800 */
[----:B------:R-:W-:-:S06]  /*13380*/  PRMT R23, RZ, 0x7610, R23 ;  /* 0x00007610ff177816 */ /* 0x000fcc0000000017 */
[----:B------:R3:W2:Y:S01]  /*13390*/  @!P0 LDG.E.U16 R23, [R4.64] ;  /* 0x0000000604178981 */ /* 0x0006a2000c1e1500 */
[----:B------:R-:W-:Y:S02]  /*133a0*/  PRMT R27, RZ, 0x7610, R27 ;  /* 0x00007610ff1b7816 */ /* 0x000fe4000000001b */
[----:B---3--:R-:W-:-:S05]  /*133b0*/  IADD3 R4, P1, R29, R2, RZ ;  /* 0x000000021d047210 */ /* 0x008fca0007f3e0ff */
[----:B----4-:R-:W-:-:S05]  /*133c0*/  IMAD.X R5, R28, 0x1, R0, P1 ;  /* 0x000000011c057824 */ /* 0x010fca00008e0600 */
[----:B------:R-:W3:Y:S04]  /*133d0*/  @!P0 LDG.E.U16 R27, [R4.64] ;  /* 0x00000006041b8981 */ /* 0x000ee8000c1e1500 */
[----:B--2---:R0:W-:Y:S04]  /*133e0*/  STL [R1+0x58], R23 ;  /* 0x0000581701007387 */ /* 0x0041e80000100800 */
[----:B0-----:R-:W2:Y:S04]  /*133f0*/  LDL.LU R23, [R1+0x1cdc] ;  /* 0x001cdc0001177983 */ /* 0x001ea80000300800 */
[----:B------:R0:W-:Y:S04]  /*13400*/  STL [R1+0xaac], R29 ;  /* 0x000aac1d01007387 */ /* 0x0001e80000100800 */
[----:B0-----:R-:W4:Y:S04]  /*13410*/  LDL.LU R29, [R1+0x828] ;  /* 0x00082800011d7983 */ /* 0x001f280000300800 */
[----:B------:R0:W-:Y:S04]  /*13420*/  STL [R1+0xab0], R28 ;  /* 0x000ab01c01007387 */ /* 0x0001e80000100800 */
[----:B0-----:R-:W2:Y:S04]  /*13430*/  LDL.LU R28, [R1+0x6d8] ;  /* 0x0006d800011c7983 */ /* 0x001ea80000300800 */
[----:B---3--:R0:W-:Y:S04]  /*13440*/  STL [R1+0x54], R27 ;  /* 0x0000541b01007387 */ /* 0x0081e80000100800 */
[----:B0-----:R-:W3:Y:S04]  /*13450*/  LDL.LU R27, [R1+0x1cd8] ;  /* 0x001cd800011b7983 */ /* 0x001ee80000300800 */
        /* <DEDUP_REMOVED lines=8> */
[----:B0-----:R-:W3:Y:S01]  /*134e0*/  LDL.LU R5, [R1+0x14] ;  /* 0x0000140001057983 */ /* 0x001ee20000300800 */
[----:B----4-:R-:W-:Y:S02]  /*134f0*/  IADD3 R4, P1, R29, R2, RZ ;  /* 0x000000021d047210 */ /* 0x010fe40007f3e0ff */
[----:B------:R-:W-:Y:S01]  /*13500*/  PRMT R14, RZ, 0x7610, R14 ;  /* 0x00007610ff0e7816 */ /* 0x000fe2000000000e */
[----:B------:R0:W-:Y:S04]  /*13510*/  STL [R1+0xab4], R29 ;  /* 0x000ab41d01007387 */ /* 0x0001e80000100800 */
[----:B0-----:R-:W4:Y:S04]  /*13520*/  LDL.LU R29, [R1+0x824] ;  /* 0x00082400011d7983 */ /* 0x001f280000300800 */
[----:B------:R-:W-:Y:S04]  /*13530*/  STL [R1+0xab8], R28 ;  /* 0x000ab81c01007387 */ /* 0x000fe80000100800 */
[----:B---3--:R0:W-:Y:S02]  /*13540*/  STS.U16 [R3+0xac00], R5 ;  /* 0x00ac000503007388 */ /* 0x0081e40000000400 */
[----:B0-----:R-:W-:-:S02]  /*13550*/  IMAD.X R5, R28, 0x1, R0, P1 ;  /* 0x000000011c057824 */ /* 0x001fc400008e0600 */
[----:B------:R-:W3:Y:S04]  /*13560*/  LDL.LU R28, [R1+0x6cc] ;  /* 0x0006cc00011c7983 */ /* 0x000ee80000300800 */
[----:B------:R0:W2:Y:S04]  /*13570*/  @!P0 LDG.E.U16 R14, [R4.64] ;  /* 0x00000006040e8981 */ /* 0x0000a8000c1e1500 */
[----:B0-----:R-:W2:Y:S04]  /*13580*/  LDL.LU R4, [R1+0x10] ;  /* 0x0000100001047983 */ /* 0x001ea80000300800 */
[----:B------:R-:W3:Y:S01]  /*13590*/  LDL R5, [R1+0x904] ;  /* 0x0009040001057983 */ /* 0x000ee20000100800 */
[----:B------:R-:W-:-:S03]  /*135a0*/  PRMT R27, RZ, 0x7610, R27 ;  /* 0x00007610ff1b7816 */ /* 0x000fc6000000001b */
[----:B--2---:R3:W-:Y:S02]  /*135b0*/  STS.U16 [R3+0xb000], R4 ;  /* 0x00b0000403007388 */ /* 0x0047e40000000400 */
[----:B---3--:R-:W-:-:S05]  /*135c0*/  IADD3 R4, P1, R5, R2, RZ ;  /* 0x0000000205047210 */ /* 0x008fca0007f3e0ff */
[----:B----4-:R-:W-:-:S05]  /*135d0*/  IMAD.X R5, R29, 0x1, R0, P1 ;  /* 0x000000011d057824 */ /* 0x010fca00008e0600 */
[----:B------:R-:W2:Y:S04]  /*135e0*/  @!P0 LDG.E.U16 R27, [R4.64] ;  /* 0x00000006041b8981 */ /* 0x000ea8000c1e1500 */
[----:B------:R0:W-:Y:S04]  /*135f0*/  STL [R1+0xabc], R29 ;  /* 0x000abc1d01007387 */ /* 0x0001e80000100800 */
[----:B0-----:R-:W3:Y:S04]  /*13600*/  LDL.LU R29, [R1+0x818] ;  /* 0x00081800011d7983 */ /* 0x001ee80000300800 */
[----:B--2---:R0:W-:Y:S04]  /*13610*/  STL [R1+0x50], R27 ;  /* 0x0000501b01007387 */ /* 0x0041e80000100800 */
[----:B0-----:R-:W2:Y:S04]  /*13620*/  LDL.LU R27, [R1+0x1cd4] ;  /* 0x001cd400011b7983 */ /* 0x001ea80000300800 */
[----:B------:R-:W4:Y:S01]  /*13630*/  LDL.LU R5, [R1+0xc] ;  /* 0x00000c0001057983 */ /* 0x000f220000300800 */
[----:B------:R-:W-:-:S03]  /*13640*/  IADD3 R4, P1, R28, R2, RZ ;  /* 0x000000021c047210 */ /* 0x000fc60007f3e0ff */
[----:B----4-:R0:W-:Y:S04]  /*13650*/  STS.U16 [R3+0xb400], R5 ;  /* 0x00b4000503007388 */ /* 0x0101e80000000400 */
[----:B0-----:R-:W4:Y:S01]  /*13660*/  LDL R5, [R1+0x5b0] ;  /* 0x0005b00001057983 */ /* 0x001f220000100800 */
[----:B--2---:R-:W-:Y:S01]  /*13670*/  PRMT R27, RZ, 0x7610, R27 ;  /* 0x00007610ff1b7816 */ /* 0x004fe2000000001b */
[----:B----4-:R-:W-:-:S05]  /*13680*/  IMAD.X R5, R5, 0x1, R0, P1 ;  /* 0x0000000105057824 */ /* 0x010fca00008e0600 */
[----:B------:R-:W2:Y:S04]  /*13690*/  @!P0 LDG.E.U16 R27, [R4.64] ;  /* 0x00000006041b8981 */ /* 0x000ea8000c1e1500 */
[----:B------:R0:W-:Y:S04]  /*136a0*/  STL [R1+0xac0], R28 ;  /* 0x000ac01c01007387 */ /* 0x0001e80000100800 */
[----:B0-----:R-:W4:Y:S04]  /*136b0*/  LDL.LU R28, [R1+0x6c8] ;  /* 0x0006c800011c7983 */ /* 0x001f280000300800 */
[----:B--2---:R0:W-:Y:S04]  /*136c0*/  STL [R1+0x4c], R27 ;  /* 0x00004c1b01007387 */ /* 0x0041e80000100800 */
[----:B0-----:R-:W2:Y:S04]  /*136d0*/  LDL.LU R27, [R1+0x1cd0] ;  /* 0x001cd000011b7983 */ /* 0x001ea80000300800 */
[----:B------:R-:W2:Y:S01]  /*136e0*/  LDL.LU R5, [R1+0x8] ;  /* 0x0000080001057983 */ /* 0x000ea20000300800 */
[----:B---3--:R-:W-:-:S03]  /*136f0*/  IADD3 R4, P1, R29, R2, RZ ;  /* 0x000000021d047210 */ /* 0x008fc60007f3e0ff */
[----:B------:R0:W-:Y:S04]  /*13700*/  STS.U16 [R3+0x9400], R19 ;  /* 0x0094001303007388 */ /* 0x0001e80000000400 */
[----:B------:R1:W-:Y:S01]  /*13710*/  STL [R1+0xac4], R29 ;  /* 0x000ac41d01007387 */ /* 0x0003e20000100800 */
[----:B0-----:R-:W-:-:S03]  /*13720*/  PRMT R19, RZ, 0x7610, R19 ;  /* 0x00007610ff137816 */ /* 0x001fc60000000013 */
[----:B-1----:R-:W3:Y:S04]  /*13730*/  LDL.LU R29, [R1+0x814] ;  /* 0x00081400011d7983 */ /* 0x002ee80000300800 */
[----:B----4-:R-:W-:Y:S04]  /*13740*/  STL [R1+0xac8], R28 ;  /* 0x000ac81c01007387 */ /* 0x010fe80000100800 */
[----:B--2---:R0:W-:Y:S02]  /*13750*/  STS.U16 [R3+0xb800], R5 ;  /* 0x00b8000503007388 */ /* 0x0041e40000000400 */
[----:B0-----:R-:W-:-:S02]  /*13760*/  IMAD.X R5, R28, 0x1, R0, P1 ;  /* 0x000000011c057824 */ /* 0x001fc400008e0600 */
[----:B------:R-:W2:Y:S04]  /*13770*/  LDL.LU R28, [R1+0x6bc] ;  /* 0x0006bc00011c7983 */ /* 0x000ea80000300800 */
[----:B------:R0:W4:Y:S04]  /*13780*/  @!P0 LDG.E.U16 R19, [R4.64] ;  /* 0x0000000604138981 */ /* 0x000128000c1e1500 */
[----:B0-----:R-:W2:Y:S04]  /*13790*/  LDL.LU R4, [R1+0x4] ;  /* 0x0000040001047983 */ /* 0x001ea80000300800 */
[----:B------:R-:W4:Y:S04]  /*137a0*/  LDL R5, [R1+0x8fc] ;  /* 0x0008fc0001057983 */ /* 0x000f280000100800 */
[----:B------:R0:W-:Y:S04]  /*137b0*/  STS.U16 [R3+0x9c00], R21 ;  /* 0x009c001503007388 */ /* 0x0001e80000000400 */
[----:B---3--:R-:W-:Y:S01]  /*137c0*/  STL [R1+0xacc], R29 ;  /* 0x000acc1d01007387 */ /* 0x008fe20000100800 */
[----:B0-----:R-:W-:-:S03]  /*137d0*/  PRMT R21, RZ, 0x7610, R21 ;  /* 0x00007610ff157816 */ /* 0x001fc60000000015 */
[----:B--2---:R4:W-:Y:S02]  /*137e0*/  STS.U16 [R3+0xbc00], R4 ;  /* 0x00bc000403007388 */ /* 0x0049e40000000400 */
[----:B----4-:R-:W-:-:S05]  /*137f0*/  IADD3 R4, P1, R5, R2, RZ ;  /* 0x0000000205047210 */ /* 0x010fca0007f3e0ff */
[----:B------:R-:W-:Y:S02]  /*13800*/  IMAD.X R5, R29, 0x1, R0, P1 ;  /* 0x000000011d057824 */ /* 0x000fe400008e0600 */
[----:B------:R-:W2:Y:S04]  /*13810*/  LDL.LU R29, [R1+0x808] ;  /* 0x00080800011d7983 */ /* 0x000ea80000300800 */
[----:B------:R0:W3:Y:S04]  /*13820*/  @!P0 LDG.E.U16 R21, [R4.64] ;  /* 0x0000000604158981 */ /* 0x0000e8000c1e1500 */
[----:B0-----:R-:W4:Y:S01]  /*13830*/  LDL.LU R5, [R1] ;  /* 0x0000000001057983 */ /* 0x001f220000300800 */
[----:B------:R-:W-:-:S03]  /*13840*/  IADD3 R4, P1, R28, R2, RZ ;  /* 0x000000021c047210 */ /* 0x000fc60007f3e0ff */
[----:B----4-:R0:W-:Y:S04]  /*13850*/  STS.U16 [R3+0xc000], R5 ;  /* 0x00c0000503007388 */ /* 0x0101e80000000400 */
[----:B0-----:R-:W4:Y:S04]  /*13860*/  LDL R5, [R1+0x5a8] ;  /* 0x0005a80001057983 */ /* 0x001f280000100800 */
[----:B------:R0:W-:Y:S04]  /*13870*/  STL [R1+0xad0], R28 ;  /* 0x000ad01c01007387 */ /* 0x0001e80000100800 */
[----:B0-----:R-:W3:Y:S04]  /*13880*/  LDL.LU R28, [R1+0x6b8] ;  /* 0x0006b800011c7983 */ /* 0x001ee80000300800 */
[----:B------:R0:W-:Y:S02]  /*13890*/  STS.U16 [R3+0xa400], R23 ;  /* 0x00a4001703007388 */ /* 0x0001e40000000400 */
[----:B0-----:R-:W-:-:S02]  /*138a0*/  PRMT R23, RZ, 0x7610, R23 ;  /* 0x00007610ff177816 */ /* 0x001fc40000000017 */
[----:B--2---:R0:W-:Y:S01]  /*138b0*/  STL [R1+0xad4], R29 ;  /* 0x000ad41d01007387 */ /* 0x0041e20000100800 */
[----:B------:R-:W-:Y:S01]  /*138c0*/  PRMT R26, RZ, 0x7610, R26 ;  /* 0x00007610ff1a7816 */ /* 0x000fe2000000001a */
[----:B----4-:R-:W-:-:S05]  /*138d0*/  IMAD.X R5, R5, 0x1, R0, P1 ;  /* 0x0000000105057824 */ /* 0x010fca00008e0600 */
[----:B------:R1:W2:Y:S02]  /*138e0*/  @!P0 LDG.E.U16 R23, [R4.64] ;  /* 0x0000000604178981 */ /* 0x0002a4000c1e1500 */
[----:B-1----:R-:W-:Y:S02]  /*138f0*/  IADD3 R4, P1, R29, R2, RZ ;  /* 0x000000021d047210 */ /* 0x002fe40007f3e0ff */
[----:B0-----:R-:W4:Y:S03]  /*13900*/  LDL.LU R29, [R1+0x8f4] ;  /* 0x0008f400011d7983 */ /* 0x001f260000300800 */
[----:B---3--:R-:W-:Y:S01]  /*13910*/  IMAD.X R5, R28, 0x1, R0, P1 ;  /* 0x000000011c057824 */ /* 0x008fe200008e0600 */
[----:B------:R0:W-:Y:S04]  /*13920*/  STL [R1+0xad8], R28 ;  /* 0x000ad81c01007387 */ /* 0x0001e80000100800 */
[----:B------:R4:W3:Y:S04]  /*13930*/  @!P0 LDG.E.U16 R26, [R4.64] ;  /* 0x00000006041a8981 */ /* 0x0008e8000c1e1500 */
[----:B0-----:R-:W2:Y:S04]  /*13940*/  LDL.LU R28, [R1+0x804] ;  /* 0x00080400011c7983 */ /* 0x001ea80000300800 */
[----:B------:R0:W-:Y:S02]  /*13950*/  STS.U16 [R3+0xc400], R27 ;  /* 0x00c4001b03007388 */ /* 0x0001e40000000400 */
[----:B0-----:R-:W-:-:S02]  /*13960*/  PRMT R27, RZ, 0x7610, R27 ;  /* 0x00007610ff1b7816 */ /* 0x001fc4000000001b */
[-C--:B----4-:R-:W-:Y:S01]  /*13970*/  IADD3 R4, P1, R29, R2.reuse, RZ ;  /* 0x000000021d047210 */ /* 0x090fe20007f3e0ff */
[----:B---3--:R0:W-:Y:S04]  /*13980*/  STL [R1+0x48], R26 ;  /* 0x0000481a01007387 */ /* 0x0081e80000100800 */
[----:B--2---:R-:W-:Y:S01]  /*13990*/  IMAD.X R5, R28, 0x1, R0, P1 ;  /* 0x000000011c057824 */ /* 0x004fe200008e0600 */
[----:B0-----:R-:W2:Y:S04]  /*139a0*/  LDL.LU R26, [R1+0x1ccc] ;  /* 0x001ccc00011a7983 */ /* 0x001ea80000300800 */
[----:B------:R0:W-:Y:S04]  /*139b0*/  STL [R1+0xadc], R29 ;  /* 0x000adc1d01007387 */ /* 0x0001e80000100800 */
[----:B------:R1:W3:Y:S04]  /*139c0*/  @!P0 LDG.E.U16 R27, [R4.64] ;  /* 0x00000006041b8981 */ /* 0x0002e8000c1e1500 */
[----:B0-----:R-:W4:Y:S04]  /*139d0*/  LDL.LU R29, [R1+0x7f8] ;  /* 0x0007f800011d7983 */ /* 0x001f280000300800 */
[----:B------:R0:W-:Y:S04]  /*139e0*/  STL [R1+0xae0], R28 ;  /* 0x000ae01c01007387 */ /* 0x0001e80000100800 */
[----:B0-----:R-:W2:Y:S04]  /*139f0*/  LDL.LU R28, [R1+0x6a8] ;  /* 0x0006a800011c7983 */ /* 0x001ea80000300800 */
[----:B-1----:R-:W2:Y:S02]  /*13a00*/  LDL R5, [R1+0x6ac] ;  /* 0x0006ac0001057983 */ /* 0x002ea40000100800 */
[----:B--2---:R-:W-:-:S02]  /*13a10*/  IADD3 R4, P1, R5, R2, RZ ;  /* 0x0000000205047210 */ /* 0x004fc40007f3e0ff */
[----:B------:R-:W2:Y:S01]  /*13a20*/  LDL R5, [R1+0x5a0] ;  /* 0x0005a00001057983 */ /* 0x000ea20000100800 */
[----:B------:R-:W-:Y:S02]  /*13a30*/  PRMT R24, RZ, 0x7610, R24 ;  /* 0x00007610ff187816 */ /* 0x000fe40000000018 */
[----:B--2---:R-:W-:-:S05]  /*13a40*/  IMAD.X R5, R5, 0x1, R0, P1 ;  /* 0x0000000105057824 */ /* 0x004fca00008e0600 */
[----:B------:R4:W2:Y:S02]  /*13a50*/  @!P0 LDG.E.U16 R24, [R4.64] ;  /* 0x0000000604188981 */ /* 0x0008a4000c1e1500 */
[----:B----4-:R-:W-:-:S05]  /*13a60*/  IADD3 R4, P1, R29, R2, RZ ;  /* 0x000000021d047210 */ /* 0x010fca0007f3e0ff */
[----:B------:R-:W-:Y:S01]  /*13a70*/  IMAD.X R5, R28, 0x1, R0, P1 ;  /* 0x000000011c057824 */ /* 0x000fe200008e0600 */
[----:B--2---:R0:W-:Y:S04]  /*13a80*/  STL [R1+0x44], R24 ;  /* 0x0000441801007387 */ /* 0x0041e80000100800 */
[----:B0-----:R-:W2:Y:S04]  /*13a90*/  LDL.LU R24, [R1+0x1cc8] ;  /* 0x001cc80001187983 */ /* 0x001ea80000300800 */
[----:B------:R0:W-:Y:S04]  /*13aa0*/  STL [R1+0xae4], R29 ;  /* 0x000ae41d01007387 */ /* 0x0001e80000100800 */
[----:B0-----:R-:W4:Y:S04]  /*13ab0*/  LDL.LU R29, [R1+0x8ec] ;  /* 0x0008ec00011d7983 */ /* 0x001f280000300800 */
[----:B------:R0:W-:Y:S04]  /*13ac0*/  STL [R1+0xae8], R28 ;  /* 0x000ae81c01007387 */ /* 0x0001e80000100800 */
[----:B0-----:R-:W2:Y:S01]  /*13ad0*/  LDL.LU R28, [R1+0x7f4] ;  /* 0x0007f400011c7983 */ /* 0x001ea20000300800 */
[----:B------:R-:W-:-:S06]  /*13ae0*/  PRMT R13, RZ, 0x7610, R13 ;  /* 0x00007610ff0d7816 */ /* 0x000fcc000000000d */
[----:B------:R4:W3:Y:S01]  /*13af0*/  @!P0 LDG.E.U16 R13, [R4.64] ;  /* 0x00000006040d8981 */ /* 0x0008e2000c1e1500 */
[----:B------:R-:W-:Y:S02]  /*13b00*/  PRMT R12, RZ, 0x7610, R12 ;  /* 0x00007610ff0c7816 */ /* 0x000fe4000000000c */
[----:B----4-:R-:W-:-:S05]  /*13b10*/  IADD3 R4, P1, R29, R2, RZ ;  /* 0x000000021d047210 */ /* 0x010fca0007f3e0ff */
[----:B--2---:R-:W-:-:S05]  /*13b20*/  IMAD.X R5, R28, 0x1, R0, P1 ;  /* 0x000000011c057824 */ /* 0x004fca00008e0600 */
[----:B------:R-:W2:Y:S04]  /*13b30*/  @!P0 LDG.E.U16 R12, [R4.64] ;  /* 0x00000006040c8981 */ /* 0x000ea8000c1e1500 */
[----:B---3--:R0:W-:Y:S04]  /*13b40*/  STL [R1+0x38], R13 ;  /* 0x0000380d01007387 */ /* 0x0081e80000100800 */
[----:B0-----:R-:W3:Y:S04]  /*13b50*/  LDL.LU R13, [R1+0x1cc4] ;  /* 0x001cc400010d7983 */ /* 0x001ee80000300800 */
[----:B------:R0:W-:Y:S04]  /*13b60*/  STL [R1+0xaec], R29 ;  /* 0x000aec1d01007387 */ /* 0x0001e80000100800 */
[----:B0-----:R-:W4:Y:S04]  /*13b70*/  LDL.LU R29, [R1+0x7e8] ;  /* 0x0007e800011d7983 */ /* 0x001f280000300800 */
[----:B------:R0:W-:Y:S04]  /*13b80*/  STL [R1+0xaf0], R28 ;  /* 0x000af01c01007387 */ /* 0x0001e80000100800 */
[----:B0-----:R-:W3:Y:S04]  /*13b90*/  LDL.LU R28, [R1+0x698] ;  /* 0x00069800011c7983 */ /* 0x001ee80000300800 */
[----:B--2---:R0:W-:Y:S04]  /*13ba0*/  STL [R1+0x34], R12 ;  /* 0x0000340c01007387 */ /* 0x0041e80000100800 */
[----:B0-----:R-:W2:Y:S04]  /*13bb0*/  LDL.LU R12, [R1+0x1cc0] ;  /* 0x001cc000010c7983 */ /* 0x001ea80000300800 */
[----:B------:R-:W2:Y:S02]  /*13bc0*/  LDL R5, [R1+0x69c] ;  /* 0x00069c0001057983 */ /* 0x000ea40000100800 */
[----:B--2---:R-:W-:-:S02]  /*13bd0*/  IADD3 R4, P1, R5, R2, RZ ;  /* 0x0000000205047210 */ /* 0x004fc40007f3e0ff */
[----:B------:R-:W2:Y:S01]  /*13be0*/  LDL R5, [R1+0x598] ;  /* 0x0005980001057983 */ /* 0x000ea20000100800 */
[----:B------:R-:W-:Y:S02]  /*13bf0*/  PRMT R11, RZ, 0x7610, R11 ;  /* 0x00007610ff0b7816 */ /* 0x000fe4000000000b */
        /* <DEDUP_REMOVED lines=24> */
[----:B------:R-:W2:Y:S02]  /*13d80*/  LDL R5, [R1+0x68c] ;  /* 0x00068c0001057983 */ /* 0x000ea40000100800 */
[----:B--2---:R-:W-:-:S02]  /*13d90*/  IADD3 R4, P1, R5, R2, RZ ;  /* 0x0000000205047210 */ /* 0x004fc40007f3e0ff */
[----:B------:R-:W2:Y:S04]  /*13da0*/  LDL R5, [R1+0x590] ;  /* 0x0005900001057983 */ /* 0x000ea80000100800 */
[----:B------:R0:W-:Y:S02]  /*13db0*/  STS.U16 [R3+0xd400], R13 ;  /* 0x00d4000d03007388 */ /* 0x0001e40000000400 */
[----:B0-----:R-:W-:Y:S01]  /*13dc0*/  PRMT R13, RZ, 0x7610, R13 ;  /* 0x00007610ff0d7816 */ /* 0x001fe2000000000d */
[----:B--2---:R-:W-:-:S05]  /*13dd0*/  IMAD.X R5, R5, 0x1, R0, P1 ;  /* 0x0000000105057824 */ /* 0x004fca00008e0600 */
[----:B------:R4:W2:Y:S02]  /*13de0*/  @!P0 LDG.E.U16 R13, [R4.64] ;  /* 0x00000006040d8981 */ /* 0x0008a4000c1e1500 */
[----:B----4-:R-:W-:-:S05]  /*13df0*/  IADD3 R4, P1, R29, R2, RZ ;  /* 0x000000021d047210 */ /* 0x010fca0007f3e0ff */
[----:B------:R-:W-:Y:S01]  /*13e00*/  IMAD.X R5, R28, 0x1, R0, P1 ;  /* 0x000000011c057824 */ /* 0x000fe200008e0600 */
[----:B--2---:R0:W-:Y:S04]  /*13e10*/  STL [R1+0x24], R13 ;  /* 0x0000240d01007387 */ /* 0x0041e80000100800 */
[----:B0-----:R-:W2:Y:S04]  /*13e20*/  LDL R13, [R1+0x588] ;  /* 0x00058800010d7983 */ /* 0x001ea80000100800 */
        /* <DEDUP_REMOVED lines=18> */
[----:B------:R-:W2:Y:S04]  /*13f50*/  LDL R5, [R1+0x67c] ;  /* 0x00067c0001057983 */ /* 0x000ea80000100800 */
[----:B------:R0:W-:Y:S02]  /*13f60*/  STS.U16 [R3+0xd800], R12 ;  /* 0x00d8000c03007388 */ /* 0x0001e40000000400 */
[----:B0-----:R-:W-:-:S02]  /*13f70*/  PRMT R12, RZ, 0x7610, R12 ;  /* 0x00007610ff0c7816 */ /* 0x001fc4000000000c */
[----:B------:R0:W-:Y:S02]  /*13f80*/  STS.U16 [R3+0x9000], R18 ;  /* 0x0090001203007388 */ /* 0x0001e40000000400 */
[----:B0-----:R-:W-:Y:S02]  /*13f90*/  PRMT R18, RZ, 0x7610, R18 ;  /* 0x00007610ff127816 */ /* 0x001fe40000000012 */
[----:B--2---:R-:W-:-:S05]  /*13fa0*/  IADD3 R4, P1, R5, R2, RZ ;  /* 0x0000000205047210 */ /* 0x004fca0007f3e0ff */
[----:B------:R-:W-:Y:S02]  /*13fb0*/  IMAD.X R5, R13, 0x1, R0, P1 ;  /* 0x000000010d057824 */ /* 0x000fe400008e0600 */
[----:B------:R-:W2:Y:S04]  /*13fc0*/  LDL R13, [R1+0x66c] ;  /* 0x00066c00010d7983 */ /* 0x000ea80000100800 */
[----:B------:R4:W2:Y:S02]  /*13fd0*/  @!P0 LDG.E.U16 R12, [R4.64] ;  /* 0x00000006040c8981 */ /* 0x0008a4000c1e1500 */
[----:B----4-:R-:W-:-:S05]  /*13fe0*/  IADD3 R4, P1, R29, R2, RZ ;  /* 0x000000021d047210 */ /* 0x010fca0007f3e0ff */
[----:B---3--:R-:W-:-:S05]  /*13ff0*/  IMAD.X R5, R28, 0x1, R0, P1 ;  /* 0x000000011c057824 */ /* 0x008fca00008e0600 */
        /* <DEDUP_REMOVED lines=9> */
[----:B------:R-:W2:Y:S01]  /*14090*/  LDL.LU R5, [R1+0x3c] ;  /* 0x00003c0001057983 */ /* 0x000ea20000300800 */
[----:B----4-:R-:W-:-:S02]  /*140a0*/  IADD3 R4, P1, R29, R2, RZ ;  /* 0x000000021d047210 */ /* 0x010fc40007f3e0ff */
[----:B---3--:R-:W-:Y:S01]  /*140b0*/  PRMT R18, RZ, 0x7610, R18 ;  /* 0x00007610ff127816 */ /* 0x008fe20000000012 */
[----:B--2---:R0:W-:Y:S02]  /*140c0*/  STS.U16 [R3+0xf800], R5 ;  /* 0x00f8000503007388 */ /* 0x0041e40000000400 */
        /* <DEDUP_REMOVED lines=9> */
[----:B------:R-:W-:Y:S04]  /*14160*/  STS.U16 [R3+0x9800], R20 ;  /* 0x0098001403007388 */ /* 0x000fe80000000400 */
        /* <DEDUP_REMOVED lines=11> */
[----:B------:R-:W-:Y:S04]  /*14220*/  STL [R1+0xb1c], R3 ;  /* 0x000b1c0301007387 */ /* 0x000fe80000100800 */
[----:B--2---:R0:W-:Y:S04]  /*14230*/  STS.U16 [R3+0xfc00], R5 ;  /* 0x00fc000503007388 */ /* 0x0041e80000000400 */
[----:B0-----:R-:W2:Y:S01]  /*14240*/  LDL.LU R3, [R1+0x580] ;  /* 0x0005800001037983 */ /* 0x001ea20000300800 */
[----:B------:R-:W-:-:S02]  /*14250*/  IADD3 R4, P1, R13, R2, RZ ;  /* 0x000000020d047210 */ /* 0x000fc40007f3e0ff */
[----:B------:R-:W-:Y:S01]  /*14260*/  PRMT R18, RZ, 0x7610, R18 ;  /* 0x00007610ff127816 */ /* 0x000fe20000000012 */
[----:B------:R-:W3:Y:S02]  /*14270*/  LDL.LU R13, [R1+0x80] ;  /* 0x00008000010d7983 */ /* 0x000ee40000300800 */
[----:B--2---:R-:W-:-:S05]  /*14280*/  IMAD.X R5, R3, 0x1, R0, P1 ;  /* 0x0000000103057824 */ /* 0x004fca00008e0600 */
[----:B------:R-:W2:Y:S04]  /*14290*/  @!P0 LDG.E.U16 R18, [R4.64] ;  /* 0x0000000604128981 */ /* 0x000ea8000c1e1500 */
[----:B------:R0:W-:Y:S04]  /*142a0*/  STL [R1+0xb28], R3 ;  /* 0x000b280301007387 */ /* 0x0001e80000100800 */
[----:B0-----:R-:W3:Y:S04]  /*142b0*/  LDL.LU R3, [R1+0x8cc] ;  /* 0x0008cc0001037983 */ /* 0x001ee80000300800 */
[----:B--2---:R0:W-:Y:S04]  /*142c0*/  STL [R1+0xc], R18 ;  /* 0x00000c1201007387 */ /* 0x0041e80000100800 */
[----:B0-----:R-:W2:Y:S04]  /*142d0*/  LDL.LU R18, [R1+0x1ca0] ;  /* 0x001ca00001127983 */ /* 0x001ea80000300800 */
[----:B------:R-:W3:Y:S04]  /*142e0*/  LDL R4, [R1+0x93c] ;  /* 0x00093c0001047983 */ /* 0x000ee80000100800 */
[----:B------:R-:W3:Y:S01]  /*142f0*/  LDL.LU R5, [R1+0x8c] ;  /* 0x00008c0001057983 */ /* 0x000ee20000300800 */
[----:B--2---:R-:W-:-:S03]  /*14300*/  PRMT R18, RZ, 0x7610, R18 ;  /* 0x00007610ff127816 */ /* 0x004fc60000000012 */
[----:B---3--:R0:W-:Y:S02]  /*14310*/  STS.U16 [R4+0x200], R5 ;  /* 0x0002000504007388 */ /* 0x0081e40000000400 */
[----:B0-----:R-:W-:-:S05]  /*14320*/  IADD3 R4, P1, R29, R2, RZ ;  /* 0x000000021d047210 */ /* 0x001fca0007f3e0ff */
        /* <DEDUP_REMOVED lines=8> */
[----:B------:R-:W3:Y:S01]  /*143b0*/  LDL R5, [R1+0x93c] ;  /* 0x00093c0001057983 */ /* 0x000ee20000100800 */
[----:B------:R-:W-:-:S02]  /*143c0*/  IADD3 R4, P1, R3, R2, RZ ;  /* 0x0000000203047210 */ /* 0x000fc40007f3e0ff */
[----:B--2---:R-:W-:Y:S01]  /*143d0*/  PRMT R18, RZ, 0x7610, R18 ;  /* 0x00007610ff127816 */ /* 0x004fe20000000012 */
[----:B---3--:R0:W-:Y:S02]  /*143e0*/  STS.U16 [R5+0x600], R12 ;  /* 0x0006000c05007388 */ /* 0x0081e40000000400 */
[----:B0-----:R-:W-:Y:S02]  /*143f0*/  IMAD.X R5, R29, 0x1, R0, P1 ;  /* 0x000000011d057824 */ /* 0x001fe400008e0600 */
[----:B------:R-:W2:Y:S04]  /*14400*/  LDL.LU R12, [R1+0x78] ;  /* 0x00007800010c7983 */ /* 0x000ea80000300800 */
[----:B------:R-:W3:Y:S04]  /*14410*/  @!P0 LDG.E.U16 R18, [R4.64] ;  /* 0x0000000604128981 */ /* 0x000ee8000c1e1500 */
[----:B------:R0:W-:Y:S04]  /*14420*/  STL [R1+0xb34], R3 ;  /* 0x000b340301007387 */ /* 0x0001e80000100800 */
[----:B0-----:R-:W2:Y:S04]  /*14430*/  LDL.LU R3, [R1+0x7a8] ;  /* 0x0007a80001037983 */ /* 0x001ea80000300800 */
[----:B------:R0:W-:Y:S04]  /*14440*/  STL [R1+0xb38], R29 ;  /* 0x000b381d01007387 */ /* 0x0001e80000100800 */
[----:B0-----:R-:W2:Y:S04]  /*14450*/  LDL.LU R29, [R1+0x658] ;  /* 0x00065800011d7983 */ /* 0x001ea80000300800 */
[----:B---3--:R0:W-:Y:S04]  /*14460*/  STL [R1+0x4], R18 ;  /* 0x0000041201007387 */ /* 0x0081e80000100800 */
[----:B0-----:R-:W3:Y:S04]  /*14470*/  LDL.LU R18, [R1+0x1c98] ;  /* 0x001c980001127983 */ /* 0x001ee80000300800 */
[----:B------:R-:W2:Y:S04]  /*14480*/  LDL R4, [R1+0x93c] ;  /* 0x00093c0001047983 */ /* 0x000ea80000100800 */
[----:B------:R-:W2:Y:S04]  /*14490*/  LDL.LU R5, [R1+0x84] ;  /* 0x0000840001057983 */ /* 0x000ea80000300800 */
[----:B--2---:R0:W-:Y:S04]  /*144a0*/  STS.U16 [R4+0xa00], R5 ;  /* 0x000a000504007388 */ /* 0x0041e80000000400 */
[----:B0-----:R-:W2:Y:S01]  /*144b0*/  LDL R5, [R1+0x578] ;  /* 0x0005780001057983 */ /* 0x001ea20000100800 */
[----:B----4-:R-:W-:-:S02]  /*144c0*/  IADD3 R4, P1, R28, R2, RZ ;  /* 0x000000021c047210 */ /* 0x010fc40007f3e0ff */
[----:B---3--:R-:W-:-:S03]  /*144d0*/  PRMT R18, RZ, 0x7610, R18 ;  /* 0x00007610ff127816 */ /* 0x008fc60000000012 */
[----:B--2---:R-:W-:-:S05]  /*144e0*/  IMAD.X R5, R5, 0x1, R0, P1 ;  /* 0x0000000105057824 */ /* 0x004fca00008e0600 */
[----:B------:R-:W2:Y:S04]  /*144f0*/  @!P0 LDG.E.U16 R18, [R4.64] ;  /* 0x0000000604128981 */ /* 0x000ea8000c1e1500 */
[----:B------:R0:W-:Y:S04]  /*14500*/  STL [R1+0xb3c], R28 ;  /* 0x000b3c1c01007387 */ /* 0x0001e80000100800 */
[----:B0-----:R-:W3:Y:S04]  /*14510*/  LDL.LU R28, [R1+0x8c4] ;  /* 0x0008c400011c7983 */ /* 0x001ee80000300800 */
[----:B--2---:R0:W-:Y:S04]  /*14520*/  STL [R1], R18 ;  /* 0x0000001201007387 */ /* 0x0041e80000100800 */
[----:B0-----:R-:W2:Y:S04]  /*14530*/  LDL.LU R18, [R1+0x1c94] ;  /* 0x001c940001127983 */ /* 0x001ea80000300800 */
[----:B------:R-:W4:Y:S01]  /*14540*/  LDL R5, [R1+0x93c] ;  /* 0x00093c0001057983 */ /* 0x000f220000100800 */
[----:B------:R-:W-:-:S02]  /*14550*/  IADD3 R4, P1, R3, R2, RZ ;  /* 0x0000000203047210 */ /* 0x000fc40007f3e0ff */
[----:B------:R-:W-:Y:S01]  /*14560*/  PRMT R26, RZ, 0x7610, R26 ;  /* 0x00007610ff1a7816 */ /* 0x000fe2000000001a */
[----:B----4-:R0:W-:Y:S02]  /*14570*/  STS.U16 [R5+0xe00], R13 ;  /* 0x000e000d05007388 */ /* 0x0101e40000000400 */
[----:B0-----:R-:W-:Y:S02]  /*14580*/  IMAD.X R5, R29, 0x1, R0, P1 ;  /* 0x000000011d057824 */ /* 0x001fe400008e0600 */
[----:B------:R-:W4:Y:S04]  /*14590*/  LDL.LU R13, [R1+0x70] ;  /* 0x00007000010d7983 */ /* 0x000f280000300800 */
[----:B------:R0:W2:Y:S04]  /*145a0*/  @!P0 LDG.E.U16 R26, [R4.64] ;  /* 0x00000006041a8981 */ /* 0x0000a8000c1e1500 */
[----:B------:R1:W-:Y:S04]  /*145b0*/  STL [R1+0xb40], R3 ;  /* 0x000b400301007387 */ /* 0x0003e80000100800 */
[----:B-1----:R-:W3:Y:S04]  /*145c0*/  LDL.LU R3, [R1+0x64c] ;  /* 0x00064c0001037983 */ /* 0x002ee80000300800 */
[----:B------:R1:W-:Y:S04]  /*145d0*/  STL [R1+0xb44], R29 ;  /* 0x000b441d01007387 */ /* 0x0003e80000100800 */
[----:B-1----:R-:W3:Y:S04]  /*145e0*/  LDL.LU R29, [R1+0x570] ;  /* 0x00057000011d7983 */ /* 0x002ee80000300800 */
[----:B0-----:R-:W3:Y:S04]  /*145f0*/  LDL R4, [R1+0x93c] ;  /* 0x00093c0001047983 */ /* 0x001ee80000100800 */
[----:B------:R-:W3:Y:S04]  /*14600*/  LDL.LU R5, [R1+0x7c] ;  /* 0x00007c0001057983 */ /* 0x000ee80000300800 */
[----:B--2---:R0:W-:Y:S04]  /*14610*/  STL [R1+0x1c68], R26 ;  /* 0x001c681a01007387 */ /* 0x0041e80000100800 */
[----:B0-----:R-:W2:Y:S01]  /*14620*/  LDL R26, [R1+0x7a4] ;  /* 0x0007a400011a7983 */ /* 0x001ea20000100800 */
[----:B------:R-:W-:-:S03]  /*14630*/  PRMT R24, RZ, 0x7610, R24 ;  /* 0x00007610ff187816 */ /* 0x000fc60000000018 */
[----:B---3--:R0:W-:Y:S02]  /*14640*/  STS.U16 [R4+0x1200], R5 ;  /* 0x0012000504007388 */ /* 0x0081e40000000400 */
[----:B0-----:R-:W-:-:S05]  /*14650*/  IADD3 R4, P1, R28, R2, RZ ;  /* 0x000000021c047210 */ /* 0x001fca0007f3e0ff */
[----:B--2---:R-:W-:-:S05]  /*14660*/  IMAD.X R5, R26, 0x1, R0, P1 ;  /* 0x000000011a057824 */ /* 0x004fca00008e0600 */
[----:B------:R0:W2:Y:S04]  /*14670*/  @!P0 LDG.E.U16 R24, [R4.64] ;  /* 0x0000000604188981 */ /* 0x0000a8000c1e1500 */
[----:B------:R1:W-:Y:S01]  /*14680*/  STL [R1+0xb48], R28 ;  /* 0x000b481c01007387 */ /* 0x0003e20000100800 */
[----:B------:R-:W-:Y:S02]  /*14690*/  PRMT R22, RZ, 0x7610, R22 ;  /* 0x00007610ff167816 */ /* 0x000fe40000000016 */
[----:B0-----:R-:W-:Y:S01]  /*146a0*/  IADD3 R4, P1, R3, R2, RZ ;  /* 0x0000000203047210 */ /* 0x001fe20007f3e0ff */
[----:B-1----:R-:W3:Y:S04]  /*146b0*/  LDL.LU R28, [R1+0x798] ;  /* 0x00079800011c7983 */ /* 0x002ee80000300800 */
[----:B------:R-:W-:-:S05]  /*146c0*/  IMAD.X R5, R29, 0x1, R0, P1 ;  /* 0x000000011d057824 */ /* 0x000fca00008e0600 */
[----:B------:R0:W3:Y:S04]  /*146d0*/  @!P0 LDG.E.U16 R22, [R4.64] ;  /* 0x0000000604168981 */ /* 0x0000e8000c1e1500 */
[----:B--2---:R1:W-:Y:S04]  /*146e0*/  STL [R1+0x1c6c], R24 ;  /* 0x001c6c1801007387 */ /* 0x0043e80000100800 */
[----:B-1----:R-:W2:Y:S04]  /*146f0*/  LDL R24, [R1+0x93c] ;  /* 0x00093c0001187983 */ /* 0x002ea80000100800 */
[----:B--2---:R1:W-:Y:S04]  /*14700*/  STS.U16 [R24+0x1600], R12 ;  /* 0x0016000c18007388 */ /* 0x0043e80000000400 */
[----:B-1----:R-:W2:Y:S04]  /*14710*/  LDL.LU R12, [R1+0x6c] ;  /* 0x00006c00010c7983 */ /* 0x002ea80000300800 */
[----:B------:R-:W2:Y:S04]  /*14720*/  LDL.LU R26, [R1+0x68] ;  /* 0x00006800011a7983 */ /* 0x000ea80000300800 */
[----:B------:R1:W-:Y:S04]  /*14730*/  STL [R1+0xb4c], R3 ;  /* 0x000b4c0301007387 */ /* 0x0003e80000100800 */
[----:B-1----:R-:W2:Y:S04]  /*14740*/  LDL.LU R3, [R1+0x8bc] ;  /* 0x0008bc0001037983 */ /* 0x002ea80000300800 */
[----:B------:R1:W-:Y:S04]  /*14750*/  STL [R1+0xb50], R29 ;  /* 0x000b501d01007387 */ /* 0x0003e80000100800 */
[----:B-1----:R-:W2:Y:S04]  /*14760*/  LDL.LU R29, [R1+0x794] ;  /* 0x00079400011d7983 */ /* 0x002ea80000300800 */
[----:B0-----:R-:W2:Y:S04]  /*14770*/  LDL.LU R5, [R1+0x74] ;  /* 0x0000740001057983 */ /* 0x001ea80000300800 */
[----:B---3--:R0:W-:Y:S04]  /*14780*/  STL [R1+0x1c70], R22 ;  /* 0x001c701601007387 */ /* 0x0081e80000100800 */
[----:B0-----:R-:W3:Y:S01]  /*14790*/  LDL R22, [R1+0x648] ;  /* 0x0006480001167983 */ /* 0x001ee20000100800 */
[----:B------:R-:W-:-:S02]  /*147a0*/  IADD3 R4, P1, R28, R2, RZ ;  /* 0x000000021c047210 */ /* 0x000fc40007f3e0ff */
[----:B------:R-:W-:Y:S01]  /*147b0*/  PRMT R20, RZ, 0x7610, R20 ;  /* 0x00007610ff147816 */ /* 0x000fe20000000014 */
[----:B--2---:R3:W-:Y:S02]  /*147c0*/  STS.U16 [R24+0x1a00], R5 ;  /* 0x001a000518007388 */ /* 0x0047e40000000400 */
[----:B---3--:R-:W-:-:S05]  /*147d0*/  IMAD.X R5, R22, 0x1, R0, P1 ;  /* 0x0000000116057824 */ /* 0x008fca00008e0600 */
[----:B------:R0:W2:Y:S01]  /*147e0*/  @!P0 LDG.E.U16 R20, [R4.64] ;  /* 0x0000000604148981 */ /* 0x0000a2000c1e1500 */
[----:B------:R-:W-:Y:S02]  /*147f0*/  PRMT R18, RZ, 0x7610, R18 ;  /* 0x00007610ff127816 */ /* 0x000fe40000000012 */
[----:B0-----:R-:W-:Y:S01]  /*14800*/  IADD3 R4, P1, R3, R2, RZ ;  /* 0x0000000203047210 */ /* 0x001fe20007f3e0ff */
[----:B------:R0:W-:Y:S04]  /*14810*/  STL [R1+0xb54], R28 ;  /* 0x000b541c01007387 */ /* 0x0001e80000100800 */
[----:B------:R-:W-:-:S05]  /*14820*/  IMAD.X R5, R29, 0x1, R0, P1 ;  /* 0x000000011d057824 */ /* 0x000fca00008e0600 */
[----:B------:R1:W3:Y:S04]  /*14830*/  @!P0 LDG.E.U16 R18, [R4.64] ;  /* 0x0000000604128981 */ /* 0x0002e8000c1e1500 */
[----:B0-----:R-:W1:Y:S04]  /*14840*/  LDL.LU R28, [R1+0x63c] ;  /* 0x00063c00011c7983 */ /* 0x001e680000300800 */
[----:B------:R-:W3:Y:S04]  /*14850*/  LDL R22, [R1+0x568] ;  /* 0x0005680001167983 */ /* 0x000ee80000100800 */
[----:B----4-:R0:W-:Y:S04]  /*14860*/  STS.U16 [R24+0x1e00], R13 ;  /* 0x001e000d18007388 */ /* 0x0101e80000000400 */
[----:B--2---:R-:W-:Y:S04]  /*14870*/  STL [R1+0x1c74], R20 ;  /* 0x001c741401007387 */ /* 0x004fe80000100800 */
[----:B0-----:R-:W2:Y:S04]  /*14880*/  LDL.LU R13, [R1+0x64] ;  /* 0x00006400010d7983 */ /* 0x001ea80000300800 */
[----:B------:R0:W-:Y:S04]  /*14890*/  STL [R1+0xb58], R3 ;  /* 0x000b580301007387 */ /* 0x0001e80000100800 */
[----:B0-----:R-:W4:Y:S04]  /*148a0*/  LDL.LU R3, [R1+0x788] ;  /* 0x0007880001037983 */ /* 0x001f280000300800 */
[----:B------:R0:W-:Y:S04]  /*148b0*/  STL [R1+0xb5c], R29 ;  /* 0x000b5c1d01007387 */ /* 0x0001e80000100800 */
[----:B0-----:R-:W2:Y:S01]  /*148c0*/  LDL.LU R29, [R1+0x638] ;  /* 0x00063800011d7983 */ /* 0x001ea20000300800 */
[----:B-1----:R-:W-:-:S03]  /*148d0*/  IADD3 R4, P1, R28, R2, RZ ;  /* 0x000000021c047210 */ /* 0x002fc60007f3e0ff */
[----:B---3--:R-:W-:Y:S01]  /*148e0*/  STL [R1+0x1c78], R18 ;  /* 0x001c781201007387 */ /* 0x008fe20000100800 */
[----:B------:R-:W-:-:S03]  /*148f0*/  PRMT R16, RZ, 0x7610, R16 ;  /* 0x00007610ff107816 */ /* 0x000fc60000000010 */
[----:B------:R0:W-:Y:S01]  /*14900*/  STS.U16 [R24+0x2200], R12 ;  /* 0x0022000c18007388 */ /* 0x0001e20000000400 */
[----:B------:R-:W-:-:S05]  /*14910*/  IMAD.X R5, R22, 0x1, R0, P1 ;  /* 0x0000000116057824 */ /* 0x000fca00008e0600 */
[----:B------:R4:W3:Y:S04]  /*14920*/  @!P0 LDG.E.U16 R16, [R4.64] ;  /* 0x0000000604108981 */ /* 0x0008e8000c1e1500 */
[----:B0-----:R-:W3:Y:S04]  /*14930*/  LDL R12, [R1+0x784] ;  /* 0x00078400010c7983 */ /* 0x001ee80000100800 */
[----:B------:R0:W-:Y:S04]  /*14940*/  STL [R1+0xb60], R28 ;  /* 0x000b601c01007387 */ /* 0x0001e80000100800 */
[----:B0-----:R-:W3:Y:S01]  /*14950*/  LDL.LU R28, [R1+0x8b4] ;  /* 0x0008b400011c7983 */ /* 0x001ee20000300800 */
[----:B------:R-:W-:-:S02]  /*14960*/  PRMT R11, RZ, 0x7610, R11 ;  /* 0x00007610ff0b7816 */ /* 0x000fc4000000000b */
[----:B----4-:R-:W-:-:S05]  /*14970*/  IADD3 R4, P1, R3, R2, RZ ;  /* 0x0000000203047210 */ /* 0x010fca0007f3e0ff */
[----:B--2---:R-:W-:-:S05]  /*14980*/  IMAD.X R5, R29, 0x1, R0, P1 ;  /* 0x000000011d057824 */ /* 0x004fca00008e0600 */
[----:B------:R0:W2:Y:S01]  /*14990*/  @!P0 LDG.E.U16 R11, [R4.64] ;  /* 0x00000006040b8981 */ /* 0x0000a2000c1e1500 */
[----:B------:R-:W-:-:S03]  /*149a0*/  PRMT R10, RZ, 0x7610, R10 ;  /* 0x00007610ff0a7816 */ /* 0x000fc6000000000a */
[----:B------:R-:W-:Y:S04]  /*149b0*/  STS.U16 [R24+0x2600], R26 ;  /* 0x0026001a18007388 */ /* 0x000fe80000000400 */
[----:B---3--:R1:W-:Y:S04]  /*149c0*/  STL [R1+0x1c7c], R16 ;  /* 0x001c7c1001007387 */ /* 0x0083e80000100800 */
[----:B------:R-:W3:Y:S04]  /*149d0*/  LDL.LU R22, [R1+0x60] ;  /* 0x0000600001167983 */ /* 0x000ee80000300800 */
[----:B-1----:R-:W4:Y:S04]  /*149e0*/  LDL R16, [R1+0x628] ;  /* 0x0006280001107983 */ /* 0x002f280000100800 */
[----:B------:R-:W3:Y:S01]  /*149f0*/  LDL.LU R26, [R1+0x5c] ;  /* 0x00005c00011a7983 */ /* 0x000ee20000300800 */
[----:B0-----:R-:W-:-:S03]  /*14a00*/  IADD3 R4, P1, R28, R2, RZ ;  /* 0x000000021c047210 */ /* 0x001fc60007f3e0ff */
[----:B------:R0:W-:Y:S02]  /*14a10*/  STL [R1+0xb64], R3 ;  /* 0x000b640301007387 */ /* 0x0001e40000100800 */
[----:B------:R-:W-:-:S05]  /*14a20*/  IMAD.X R5, R12, 0x1, R0, P1 ;  /* 0x000000010c057824 */ /* 0x000fca00008e0600 */
[----:B------:R-:W3:Y:S04]  /*14a30*/  @!P0 LDG.E.U16 R10, [R4.64] ;  /* 0x00000006040a8981 */ /* 0x000ee8000c1e1500 */
[----:B0-----:R-:W4:Y:S04]  /*14a40*/  LDL.LU R3, [R1+0x62c] ;  /* 0x00062c0001037983 */ /* 0x001f280000300800 */
[----:B------:R0:W-:Y:S04]  /*14a50*/  STL [R1+0xb68], R29 ;  /* 0x000b681d01007387 */ /* 0x0001e80000100800 */
[----:B0-----:R-:W4:Y:S04]  /*14a60*/  LDL.LU R29, [R1+0x560] ;  /* 0x00056000011d7983 */ /* 0x001f280000300800 */
[----:B--2---:R-:W-:Y:S04]  /*14a70*/  STL [R1+0x1c80], R11 ;  /* 0x001c800b01007387 */ /* 0x004fe80000100800 */
[----:B------:R0:W-:Y:S04]  /*14a80*/  STL [R1+0xb6c], R28 ;  /* 0x000b6c1c01007387 */ /* 0x0001e80000100800 */
[----:B0-----:R-:W2:Y:S04]  /*14a90*/  LDL.LU R28, [R1+0x778] ;  /* 0x00077800011c7983 */ /* 0x001ea80000300800 */
[----:B------:R-:W2:Y:S04]  /*14aa0*/  LDL.LU R12, [R1+0x58] ;  /* 0x00005800010c7983 */ /* 0x000ea80000300800 */
[----:B------:R0:W-:Y:S04]  /*14ab0*/  STS.U16 [R24+0x2a00], R13 ;  /* 0x002a000d18007388 */ /* 0x0001e80000000400 */
[----:B------:R-:W2:Y:S04]  /*14ac0*/  LDL R11, [R1+0x558] ;  /* 0x00055800010b7983 */ /* 0x000ea80000100800 */
[----:B0-----:R-:W2:Y:S04]  /*14ad0*/  LDL.LU R13, [R1+0x54] ;  /* 0x00005400010d7983 */ /* 0x001ea80000300800 */
[----:B---3--:R-:W-:Y:S01]  /*14ae0*/  STL [R1+0x1c84], R10 ;  /* 0x001c840a01007387 */ /* 0x008fe20000100800 */
[----:B----4-:R-:W-:-:S03]  /*14af0*/  IADD3 R4, P1, R3, R2, RZ ;  /* 0x0000000203047210 */ /* 0x010fc60007f3e0ff */
[----:B------:R0:W-:Y:S04]  /*14b00*/  STL [R1+0xb70], R3 ;  /* 0x000b700301007387 */ /* 0x0001e80000100800 */
[----:B------:R1:W-:Y:S04]  /*14b10*/  STS.U16 [R24+0x2e00], R9 ;  /* 0x002e000918007388 */ /* 0x0003e80000000400 */
[----:B0-----:R-:W3:Y:S01]  /*14b20*/  LDL.LU R3, [R1+0x8ac] ;  /* 0x0008ac0001037983 */ /* 0x001ee20000300800 */
[----:B------:R-:W-:Y:S01]  /*14b30*/  IMAD.X R5, R29, 0x1, R0, P1 ;  /* 0x000000011d057824 */ /* 0x000fe200008e0600 */
[----:B-1----:R-:W-:-:S02]  /*14b40*/  PRMT R9, RZ, 0x7610, R9 ;  /* 0x00007610ff097816 */ /* 0x002fc40000000009 */
[----:B------:R0:W-:Y:S04]  /*14b50*/  STL [R1+0xb74], R29 ;  /* 0x000b741d01007387 */ /* 0x0001e80000100800 */
[----:B------:R2:W4:Y:S04]  /*14b60*/  @!P0 LDG.E.U16 R9, [R4.64] ;  /* 0x0000000604098981 */ /* 0x000528000c1e1500 */
[----:B0-----:R-:W4:Y:S01]  /*14b70*/  LDL.LU R29, [R1+0x774] ;  /* 0x00077400011d7983 */ /* 0x001f220000300800 */
[----:B------:R-:W-:Y:S02]  /*14b80*/  PRMT R8, RZ, 0x7610, R8 ;  /* 0x00007610ff087816 */ /* 0x000fe40000000008 */
[----:B--2---:R-:W-:-:S05]  /*14b90*/  IADD3 R4, P1, R28, R2, RZ ;  /* 0x000000021c047210 */ /* 0x004fca0007f3e0ff */
[----:B------:R-:W-:-:S05]  /*14ba0*/  IMAD.X R5, R16, 0x1, R0, P1 ;  /* 0x0000000110057824 */ /* 0x000fca00008e0600 */
[----:B------:R3:W2:Y:S01]  /*14bb0*/  @!P0 LDG.E.U16 R8, [R4.64] ;  /* 0x0000000604088981 */ /* 0x0006a2000c1e1500 */
[----:B------:R-:W-:Y:S02]  /*14bc0*/  PRMT R7, RZ, 0x7610, R7 ;  /* 0x00007610ff077816 */ /* 0x000fe40000000007 */
[-C--:B---3--:R-:W-:Y:S01]  /*14bd0*/  IADD3 R4, P1, R3, R2.reuse, RZ ;  /* 0x0000000203047210 */ /* 0x088fe20007f3e0ff */
[----:B----4-:R-:W-:Y:S04]  /*14be0*/  STL [R1+0x1c88], R9 ;  /* 0x001c880901007387 */ /* 0x010fe80000100800 */
[----:B------:R-:W-:Y:S01]  /*14bf0*/  IMAD.X R5, R29, 0x1, R0, P1 ;  /* 0x000000011d057824 */ /* 0x000fe200008e0600 */
[----:B------:R0:W-:Y:S04]  /*14c00*/  STL [R1+0xb78], R28 ;  /* 0x000b781c01007387 */ /* 0x0001e80000100800 */
[----:B------:R-:W3:Y:S04]  /*14c10*/  @!P0 LDG.E.U16 R7, [R4.64] ;  /* 0x0000000604078981 */ /* 0x000ee8000c1e1500 */
[----:B0-----:R-:W4:Y:S04]  /*14c20*/  LDL.LU R28, [R1+0x61c] ;  /* 0x00061c00011c7983 */ /* 0x001f280000300800 */
[----:B--2---:R0:W-:Y:S04]  /*14c30*/  STL [R1+0x1c8c], R8 ;  /* 0x001c8c0801007387 */ /* 0x0041e80000100800 */
[----:B0-----:R-:W2:Y:S04]  /*14c40*/  LDL R8, [R1+0x764] ;  /* 0x0007640001087983 */ /* 0x001ea80000100800 */
[----:B------:R0:W-:Y:S04]  /*14c50*/  STL [R1+0xb7c], R3 ;  /* 0x000b7c0301007387 */ /* 0x0001e80000100800 */
[----:B0-----:R-:W2:Y:S04]  /*14c60*/  LDL.LU R3, [R1+0x768] ;  /* 0x0007680001037983 */ /* 0x001ea80000300800 */
[----:B------:R0:W-:Y:S04]  /*14c70*/  STL [R1+0xb80], R29 ;  /* 0x000b801d01007387 */ /* 0x0001e80000100800 */
[----:B0-----:R-:W2:Y:S04]  /*14c80*/  LDL.LU R29, [R1+0x618] ;  /* 0x00061800011d7983 */ /* 0x001ea80000300800 */
[----:B---3--:R-:W-:Y:S01]  /*14c90*/  STL [R1+0x1c90], R7 ;  /* 0x001c900701007387 */ /* 0x008fe20000100800 */
[----:B----4-:R-:W-:-:S03]  /*14ca0*/  IADD3 R4, P1, R28, R2, RZ ;  /* 0x000000021c047210 */ /* 0x010fc60007f3e0ff */
[----:B------:R0:W-:Y:S04]  /*14cb0*/  STL [R1+0xb84], R28 ;  /* 0x000b841c01007387 */ /* 0x0001e80000100800 */
[----:B------:R1:W-:Y:S04]  /*14cc0*/  STS.U16 [R24+0x3200], R22 ;  /* 0x0032001618007388 */ /* 0x0003e80000000400 */
[----:B0-----:R-:W3:Y:S01]  /*14cd0*/  LDL.LU R28, [R1+0x8a4] ;  /* 0x0008a400011c7983 */ /* 0x001ee20000300800 */
[----:B------:R-:W-:-:S03]  /*14ce0*/  IMAD.X R5, R11, 0x1, R0, P1 ;  /* 0x000000010b057824 */ /* 0x000fc600008e0600 */
[----:B-1----:R-:W4:Y:S04]  /*14cf0*/  LDL.LU R22, [R1+0x50] ;  /* 0x0000500001167983 */ /* 0x002f280000300800 */
[----:B------:R0:W-:Y:S04]  /*14d00*/  STS.U16 [R24+0x3600], R26 ;  /* 0x0036001a18007388 */ /* 0x0001e80000000400 */
[----:B------:R-:W4:Y:S04]  /*14d10*/  LDL R7, [R1+0x608] ;  /* 0x0006080001077983 */ /* 0x000f280000100800 */
[----:B------:R2:W-:Y:S04]  /*14d20*/  STS.U16 [R24+0x3a00], R12 ;  /* 0x003a000c18007388 */ /* 0x0005e80000000400 */
[----:B0-----:R-:W4:Y:S04]  /*14d30*/  LDL.LU R26, [R1+0x4c] ;  /* 0x00004c00011a7983 */ /* 0x001f280000300800 */
[----:B------:R-:W-:Y:S01]  /*14d40*/  STS.U16 [R24+0x3e00], R13 ;  /* 0x003e000d18007388 */ /* 0x000fe20000000400 */
[----:B--2---:R-:W-:-:S03]  /*14d50*/  IADD3 R12, P1, R3, R2, RZ ;  /* 0x00000002030c7210 */ /* 0x004fc60007f3e0ff */
[----:B------:R0:W-:Y:S04]  /*14d60*/  STL [R1+0xb88], R3 ;  /* 0x000b880301007387 */ /* 0x0001e80000100800 */
[----:B0-----:R-:W2:Y:S01]  /*14d70*/  LDL.LU R3, [R1+0x60c] ;  /* 0x00060c0001037983 */ /* 0x001ea20000300800 */
[----:B------:R-:W-:-:S03]  /*14d80*/  IMAD.X R13, R29, 0x1, R0, P1 ;  /* 0x000000011d0d7824 */ /* 0x000fc600008e0600 */
[----:B------:R0:W-:Y:S04]  /*14d90*/  STL [R1+0xb8c], R29 ;  /* 0x000b8c1d01007387 */ /* 0x0001e80000100800 */
[----:B0-----:R-:W4:Y:S01]  /*14da0*/  LDL.LU R29, [R1+0x54c] ;  /* 0x00054c00011d7983 */ /* 0x001f220000300800 */
[----:B------:R-:W-:-:S06]  /*14db0*/  PRMT R6, RZ, 0x7610, R6 ;  /* 0x00007610ff067816 */ /* 0x000fcc0000000006 */
[----:B------:R0:W4:Y:S02]  /*14dc0*/  @!P0 LDG.E.U16 R6, [R4.64] ;  /* 0x0000000604068981 */ /* 0x000124000c1e1500 */
[----:B0-----:R-:W-:Y:S02]  /*14dd0*/  PRMT R5, RZ, 0x7610, R5 ;  /* 0x00007610ff057816 */ /* 0x001fe40000000005 */
[----:B---3--:R0:W-:Y:S04]  /*14de0*/  STL [R1+0xb90], R28 ;  /* 0x000b901c01007387 */ /* 0x0081e80000100800 */
[----:B------:R1:W3:Y:S02]  /*14df0*/  @!P0 LDG.E.U16 R5, [R12.64] ;  /* 0x000000060c058981 */ /* 0x0002e4000c1e1500 */
[----:B-1----:R-:W-:-:S02]  /*14e00*/  IADD3 R12, P1, R28, R2, RZ ;  /* 0x000000021c0c7210 */ /* 0x002fc40007f3e0ff */
[----:B0-----:R-:W3:Y:S03]  /*14e10*/  LDL.LU R28, [R1+0x758] ;  /* 0x00075800011c7983 */ /* 0x001ee60000300800 */
[----:B------:R-:W-:Y:S01]  /*14e20*/  IMAD.X R13, R8, 0x1, R0, P1 ;  /* 0x00000001080d7824 */ /* 0x000fe200008e0600 */
[----:B------:R-:W-:Y:S04]  /*14e30*/  STS.U16 [R24+0x4200], R15 ;  /* 0x0042000f18007388 */ /* 0x000fe80000000400 */
[----:B------:R-:W3:Y:S04]  /*14e40*/  LDL R8, [R1+0x544] ;  /* 0x0005440001087983 */ /* 0x000ee80000100800 */
[----:B------:R2:W-:Y:S02]  /*14e50*/  STS.U16 [R24+0x4600], R14 ;  /* 0x0046000e18007388 */ /* 0x0005e40000000400 */
[----:B--2---:R-:W-:-:S02]  /*14e60*/  IADD3 R14, P1, R3, R2, RZ ;  /* 0x00000002030e7210 */ /* 0x004fc40007f3e0ff */
[----:B------:R0:W-:Y:S04]  /*14e70*/  STL [R1+0xb94], R3 ;  /* 0x000b940301007387 */ /* 0x0001e80000100800 */
[----:B0-----:R-:W2:Y:S01]  /*14e80*/  LDL.LU R3, [R1+0x89c] ;  /* 0x00089c0001037983 */ /* 0x001ea20000300800 */
[----:B----4-:R-:W-:-:S03]  /*14e90*/  IMAD.X R15, R29, 0x1, R0, P1 ;  /* 0x000000011d0f7824 */ /* 0x010fc600008e0600 */
[----:B------:R0:W-:Y:S04]  /*14ea0*/  STL [R1+0xb98], R29 ;  /* 0x000b981d01007387 */ /* 0x0001e80000100800 */
[----:B0-----:R-:W4:Y:S01]  /*14eb0*/  LDL.LU R29, [R1+0x754] ;  /* 0x00075400011d7983 */ /* 0x001f220000300800 */
[----:B------:R-:W-:-:S06]  /*14ec0*/  PRMT R4, RZ, 0x7610, R4 ;  /* 0x00007610ff047816 */ /* 0x000fcc0000000004 */
[----:B------:R0:W4:Y:S02]  /*14ed0*/  @!P0 LDG.E.U16 R4, [R12.64] ;  /* 0x000000060c048981 */ /* 0x000124000c1e1500 */
[----:B0-----:R-:W-:-:S06]  /*14ee0*/  PRMT R12, RZ, 0x7610, R12 ;  /* 0x00007610ff0c7816 */ /* 0x001fcc000000000c */
[----:B------:R0:W4:Y:S04]  /*14ef0*/  @!P0 LDG.E.U16 R12, [R14.64] ;  /* 0x000000060e0c8981 */ /* 0x000128000c1e1500 */
[----:B---3--:R1:W-:Y:S01]  /*14f00*/  STL [R1+0xb9c], R28 ;  /* 0x000b9c1c01007387 */ /* 0x0083e20000100800 */
[----:B------:R-:W-:Y:S02]  /*14f10*/  PRMT R13, RZ, 0x7610, R13 ;  /* 0x00007610ff0d7816 */ /* 0x000fe4000000000d */
[-C--:B0-----:R-:W-:Y:S02]  /*14f20*/  IADD3 R14, P1, R28, R2.reuse, RZ ;  /* 0x000000021c0e7210 */ /* 0x081fe40007f3e0ff */
[----:B-1----:R-:W3:Y:S03]  /*14f30*/  LDL.LU R28, [R1+0x5fc] ;  /* 0x0005fc00011c7983 */ /* 0x002ee60000300800 */
[----:B------:R-:W-:Y:S01]  /*14f40*/  IMAD.X R15, R7, 0x1, R0, P1 ;  /* 0x00000001070f7824 */ /* 0x000fe200008e0600 */
[----:B------:R-:W-:Y:S04]  /*14f50*/  STS.U16 [R24+0x4a00], R22 ;  /* 0x004a001618007388 */ /* 0x000fe80000000400 */
[----:B------:R-:W3:Y:S04]  /*14f60*/  LDL R7, [R1+0x744] ;  /* 0x0007440001077983 */ /* 0x000ee80000100800 */
[----:B------:R0:W-:Y:S04]  /*14f70*/  STS.U16 [R24+0x4e00], R26 ;  /* 0x004e001a18007388 */ /* 0x0001e80000000400 */
[----:B------:R2:W3:Y:S04]  /*14f80*/  @!P0 LDG.E.U16 R13, [R14.64] ;  /* 0x000000060e0d8981 */ /* 0x0004e8000c1e1500 */
[----:B0-----:R-:W3:Y:S01]  /*14f90*/  LDL.LU R26, [R1+0x48] ;  /* 0x00004800011a7983 */ /* 0x001ee20000300800 */
[----:B--2---:R-:W-:-:S03]  /*14fa0*/  IADD3 R14, P1, R3, R2, RZ ;  /* 0x00000002030e7210 */ /* 0x004fc60007f3e0ff */
[----:B------:R0:W-:Y:S04]  /*14fb0*/  STL [R1+0xba0], R3 ;  /* 0x000ba00301007387 */ /* 0x0001e80000100800 */
[----:B0-----:R-:W2:Y:S01]  /*14fc0*/  LDL.LU R3, [R1+0x748] ;  /* 0x0007480001037983 */ /* 0x001ea20000300800 */
[----:B----4-:R-:W-:-:S03]  /*14fd0*/  IMAD.X R15, R29, 0x1, R0, P1 ;  /* 0x000000011d0f7824 */ /* 0x010fc600008e0600 */
[----:B------:R0:W-:Y:S04]  /*14fe0*/  STL [R1+0xba4], R29 ;  /* 0x000ba41d01007387 */ /* 0x0001e80000100800 */
[----:B0-----:R-:W4:Y:S01]  /*14ff0*/  LDL.LU R29, [R1+0x5f8] ;  /* 0x0005f800011d7983 */ /* 0x001f220000300800 */
[----:B------:R-:W-:-:S06]  /*15000*/  PRMT R17, RZ, 0x7610, R17 ;  /* 0x00007610ff117816 */ /* 0x000fcc0000000011 */
[----:B------:R3:W4:Y:S04]  /*15010*/  @!P0 LDG.E.U16 R17, [R14.64] ;  /* 0x000000060e118981 */ /* 0x000728000c1e1500 */
[----:B------:R0:W-:Y:S02]  /*15020*/  STS.U16 [R24+0x5200], R19 ;  /* 0x0052001318007388 */ /* 0x0001e40000000400 */
[----:B0-----:R-:W-:Y:S02]  /*15030*/  PRMT R19, RZ, 0x7610, R19 ;  /* 0x00007610ff137816 */ /* 0x001fe40000000013 */
[----:B---3--:R-:W-:Y:S01]  /*15040*/  IADD3 R14, P1, R28, R2, RZ ;  /* 0x000000021c0e7210 */ /* 0x008fe20007f3e0ff */
[----:B------:R0:W-:Y:S04]  /*15050*/  STL [R1+0xba8], R28 ;  /* 0x000ba81c01007387 */ /* 0x0001e80000100800 */
[----:B------:R-:W-:-:S05]  /*15060*/  IMAD.X R15, R8, 0x1, R0, P1 ;  /* 0x00000001080f7824 */ /* 0x000fca00008e0600 */
[----:B------:R2:W3:Y:S04]  /*15070*/  @!P0 LDG.E.U16 R19, [R14.64] ;  /* 0x000000060e138981 */ /* 0x0004e8000c1e1500 */
[----:B0-----:R-:W3:Y:S01]  /*15080*/  LDL.LU R28, [R1+0x894] ;  /* 0x00089400011c7983 */ /* 0x001ee20000300800 */
[----:B--2---:R-:W-:-:S03]  /*15090*/  IADD3 R14, P1, R3, R2, RZ ;  /* 0x00000002030e7210 */ /* 0x004fc60007f3e0ff */
[----:B------:R0:W-:Y:S04]  /*150a0*/  STL [R1+0xbac], R3 ;  /* 0x000bac0301007387 */ /* 0x0001e80000100800 */
[----:B0-----:R-:W2:Y:S01]  /*150b0*/  LDL.LU R3, [R1+0x5ec] ;  /* 0x0005ec0001037983 */ /* 0x001ea20000300800 */
[----:B----4-:R-:W-:-:S03]  /*150c0*/  IMAD.X R15, R29, 0x1, R0, P1 ;  /* 0x000000011d0f7824 */ /* 0x010fc600008e0600 */
[----:B------:R0:W-:Y:S04]  /*150d0*/  STL [R1+0xbb0], R29 ;  /* 0x000bb01d01007387 */ /* 0x0001e80000100800 */
[----:B0-----:R-:W4:Y:S04]  /*150e0*/  LDL.LU R29, [R1+0x53c] ;  /* 0x00053c00011d7983 */ /* 0x001f280000300800 */
[----:B------:R0:W-:Y:S02]  /*150f0*/  STS.U16 [R24+0x5600], R21 ;  /* 0x0056001518007388 */ /* 0x0001e40000000400 */
[----:B0-----:R-:W-:-:S02]  /*15100*/  PRMT R21, RZ, 0x7610, R21 ;  /* 0x00007610ff157816 */ /* 0x001fc40000000015 */
[----:B------:R0:W-:Y:S04]  /*15110*/  STS.U16 [R24+0x5a00], R23 ;  /* 0x005a001718007388 */ /* 0x0001e80000000400 */
[----:B------:R3:W4:Y:S01]  /*15120*/  @!P0 LDG.E.U16 R21, [R14.64] ;  /* 0x000000060e158981 */ /* 0x000722000c1e1500 */
[----:B0-----:R-:W-:Y:S02]  /*15130*/  PRMT R23, RZ, 0x7610, R23 ;  /* 0x00007610ff177816 */ /* 0x001fe40000000017 */
[----:B---3--:R-:W-:Y:S01]  /*15140*/  IADD3 R14, P1, R28, R2, RZ ;  /* 0x000000021c0e7210 */ /* 0x008fe20007f3e0ff */
[----:B------:R0:W-:Y:S04]  /*15150*/  STL [R1+0xbb4], R28 ;  /* 0x000bb41c01007387 */ /* 0x0001e80000100800 */
[----:B------:R-:W-:Y:S01]  /*15160*/  IMAD.X R15, R7, 0x1, R0, P1 ;  /* 0x00000001070f7824 */ /* 0x000fe200008e0600 */
[----:B------:R1:W-:Y:S04]  /*15170*/  STS.U16 [R24+0x5e00], R26 ;  /* 0x005e001a18007388 */ /* 0x0003e80000000400 */
[----:B------:R2:W3:Y:S04]  /*15180*/  @!P0 LDG.E.U16 R23, [R14.64] ;  /* 0x000000060e178981 */ /* 0x0004e8000c1e1500 */
[----:B0-----:R-:W3:Y:S04]  /*15190*/  LDL.LU R28, [R1+0x738] ;  /* 0x00073800011c7983 */ /* 0x001ee80000300800 */
[----:B------:R-:W3:Y:S04]  /*151a0*/  LDL.LU R7, [R1+0xf0] ;  /* 0x0000f00001077983 */ /* 0x000ee80000300800 */
[----:B------:R-:W3:Y:S04]  /*151b0*/  LDL.LU R8, [R1+0x44] ;  /* 0x0000440001087983 */ /* 0x000ee80000300800 */
[----:B------:R-:W3:Y:S04]  /*151c0*/  LDL.LU R9, [R1+0x38] ;  /* 0x0000380001097983 */ /* 0x000ee80000300800 */
[----:B------:R-:W3:Y:S04]  /*151d0*/  LDL.LU R10, [R1+0x34] ;  /* 0x00003400010a7983 */ /* 0x000ee80000300800 */
[----:B------:R-:W3:Y:S04]  /*151e0*/  LDL.LU R11, [R1+0x30] ;  /* 0x00003000010b7983 */ /* 0x000ee80000300800 */
[----:B------:R-:W3:Y:S01]  /*151f0*/  LDL.LU R16, [R1+0x2c] ;  /* 0x00002c0001107983 */ /* 0x000ee20000300800 */
[----:B------:R-:W-:-:S03]  /*15200*/  PRMT R25, RZ, 0x7610, R25 ;  /* 0x00007610ff197816 */ /* 0x000fc60000000019 */
[----:B------:R-:W3:Y:S04]  /*15210*/  LDL.LU R18, [R1+0x28] ;  /* 0x0000280001127983 */ /* 0x000ee80000300800 */
[----:B------:R-:W3:Y:S04]  /*15220*/  LDL.LU R20, [R1+0x24] ;  /* 0x0000240001147983 */ /* 0x000ee80000300800 */
[----:B------:R-:W3:Y:S04]  /*15230*/  LDL.LU R22, [R1+0x20] ;  /* 0x0000200001167983 */ /* 0x000ee80000300800 */
[----:B-1----:R-:W3:Y:S04]  /*15240*/  LDL.LU R24, [R1+0x1c] ;  /* 0x00001c0001187983 */ /* 0x002ee80000300800 */
[----:B------:R-:W3:Y:S01]  /*15250*/  LDL.LU R26, [R1+0x18] ;  /* 0x00001800011a7983 */ /* 0x000ee20000300800 */
[----:B--2---:R-:W-:-:S03]  /*15260*/  IADD3 R14, P1, R3, R2, RZ ;  /* 0x00000002030e7210 */ /* 0x004fc60007f3e0ff */
[----:B------:R0:W-:Y:S04]  /*15270*/  STL [R1+0xbc4], R3 ;  /* 0x000bc40301007387 */ /* 0x0001e80000100800 */
[----:B0-----:R-:W2:Y:S01]  /*15280*/  LDL.LU R3, [R1] ;  /* 0x0000000001037983 */ /* 0x001ea20000300800 */
[----:B----4-:R-:W-:-:S03]  /*15290*/  IMAD.X R15, R29, 0x1, R0, P1 ;  /* 0x000000011d0f7824 */ /* 0x010fc600008e0600 */
[----:B------:R0:W-:Y:S04]  /*152a0*/  STL [R1+0xbc8], R29 ;  /* 0x000bc81d01007387 */ /* 0x0001e80000100800 */
[----:B------:R1:W4:Y:S04]  /*152b0*/  @!P0 LDG.E.U16 R25, [R14.64] ;  /* 0x000000060e198981 */ /* 0x000328000c1e1500 */
[----:B0-----:R-:W2:Y:S04]  /*152c0*/  LDL R29, [R1+0x93c] ;  /* 0x00093c00011d7983 */ /* 0x001ea80000100800 */
[----:B-1----:R-:W4:Y:S01]  /*152d0*/  LDL R15, [R1+0x5e8] ;  /* 0x0005e800010f7983 */ /* 0x002f220000100800 */
[----:B---3--:R-:W-:-:S03]  /*152e0*/  IADD3 R14, P1, R28, R2, RZ ;  /* 0x000000021c0e7210 */ /* 0x008fc60007f3e0ff */
[----:B------:R0:W-:Y:S04]  /*152f0*/  STL [R1+0xbd0], R28 ;  /* 0x000bd01c01007387 */ /* 0x0001e80000100800 */
[----:B0-----:R-:W3:Y:S04]  /*15300*/  LDL.LU R28, [R1+0x4] ;  /* 0x00000400011c7983 */ /* 0x001ee80000300800 */
[----:B------:R0:W-:Y:S04]  /*15310*/  STL [R1+0xbcc], R2 ;  /* 0x000bcc0201007387 */ /* 0x0001e80000100800 */
[----:B0-----:R-:W3:Y:S04]  /*15320*/  LDL.LU R2, [R1+0x8] ;  /* 0x0000080001027983 */ /* 0x001ee80000300800 */
[----:B------:R0:W-:Y:S04]  /*15330*/  STL [R1+0xc60], R0 ;  /* 0x000c600001007387 */ /* 0x0001e80000100800 */
[----:B--2---:R1:W-:Y:S01]  /*15340*/  STS.U16 [R29+0x6200], R27 ;  /* 0x0062001b1d007388 */ /* 0x0043e20000000400 */
[----:B----4-:R-:W-:-:S03]  /*15350*/  IMAD.X R15, R15, 0x1, R0, P1 ;  /* 0x000000010f0f7824 */ /* 0x010fc600008e0600 */
[----:B0-----:R-:W2:Y:S01]  /*15360*/  LDL.LU R0, [R1+0xc] ;  /* 0x00000c0001007983 */ /* 0x001ea20000300800 */
[----:B-1----:R-:W-:-:S06]  /*15370*/  PRMT R27, RZ, 0x7610, R27 ;  /* 0x00007610ff1b7816 */ /* 0x002fcc000000001b */
[----:B------:R0:W4:Y:S04]  /*15380*/  @!P0 LDG.E.U16 R27, [R14.64] ;  /* 0x000000060e1b8981 */ /* 0x000128000c1e1500 */
[----:B0-----:R-:W2:Y:S04]  /*15390*/  LDL.LU R14, [R1+0x14] ;  /* 0x00001400010e7983 */ /* 0x001ea80000300800 */
[----:B------:R-:W3:Y:S04]  /*153a0*/  LDL.LU R15, [R1+0x10] ;  /* 0x00001000010f7983 */ /* 0x000ee80000300800 */
[----:B------:R0:W-:Y:S04]  /*153b0*/  STS.U16 [R29+0xfe00], R7 ;  /* 0x00fe00071d007388 */ /* 0x0001e80000000400 */
[----:B------:R1:W-:Y:S04]  /*153c0*/  STS.U16 [R29+0x6600], R8 ;  /* 0x006600081d007388 */ /* 0x0003e80000000400 */
[----:B------:R1:W-:Y:S04]  /*153d0*/  STS.U16 [R29+0x6a00], R9 ;  /* 0x006a00091d007388 */ /* 0x0003e80000000400 */
[----:B0-----:R-:W4:Y:S04]  /*153e0*/  LDL.LU R7, [R1+0x1c90] ;  /* 0x001c900001077983 */ /* 0x001f280000300800 */
[----:B-1----:R-:W4:Y:S04]  /*153f0*/  LDL.LU R8, [R1+0x1c8c] ;  /* 0x001c8c0001087983 */ /* 0x002f280000300800 */
[----:B------:R-:W4:Y:S04]  /*15400*/  LDL.LU R9, [R1+0x1c88] ;  /* 0x001c880001097983 */ /* 0x000f280000300800 */
        /* <DEDUP_REMOVED lines=14> */
[----:B0-----:R-:W4:Y:S04]  /*154f0*/  LDL.LU R24, [R1+0x1c6c] ;  /* 0x001c6c0001187983 */ /* 0x001f280000300800 */
[----:B-1----:R-:W4:Y:S04]  /*15500*/  LDL.LU R26, [R1+0x1c68] ;  /* 0x001c6800011a7983 */ /* 0x002f280000300800 */
[----:B--2---:R-:W-:Y:S04]  /*15510*/  STS.U16 [R29+0x8e00], R14 ;  /* 0x008e000e1d007388 */ /* 0x004fe80000000400 */
[----:B---3--:R-:W-:Y:S04]  /*15520*/  STS.U16 [R29+0x9200], R15 ;  /* 0x0092000f1d007388 */ /* 0x008fe80000000400 */
[----:B------:R0:W-:Y:S04]  /*15530*/  STS.U16 [R29+0x9600], R0 ;  /* 0x009600001d007388 */ /* 0x0001e80000000400 */
[----:B0-----:R-:W2:Y:S04]  /*15540*/  LDL R0, [R1+0x530] ;  /* 0x0005300001007983 */ /* 0x001ea80000100800 */
[----:B------:R-:W-:Y:S04]  /*15550*/  STS.U16 [R29+0x9a00], R2 ;  /* 0x009a00021d007388 */ /* 0x000fe80000000400 */
[----:B------:R-:W-:Y:S04]  /*15560*/  STS.U16 [R29+0x9e00], R28 ;  /* 0x009e001c1d007388 */ /* 0x000fe80000000400 */
[----:B------:R0:W-:Y:S04]  /*15570*/  STS.U16 [R29+0xa200], R3 ;  /* 0x00a200031d007388 */ /* 0x0001e80000000400 */
[----:B0-----:R-:W3:Y:S04]  /*15580*/  LDL R3, [R1+0x45c] ;  /* 0x00045c0001037983 */ /* 0x001ee80000100800 */
[----:B----4-:R-:W-:Y:S04]  /*15590*/  STS.U16 [R29+0xa600], R26 ;  /* 0x00a6001a1d007388 */ /* 0x010fe80000000400 */
        /* <DEDUP_REMOVED lines=21> */
[----:B------:R-:W-:Y:S06]  /*156f0*/  BAR.SYNC.DEFER_BLOCKING 0x0 ;  /* 0x0000000000007b1d */ /* 0x000fec0000010000 */
[----:B--2---:R-:W0:Y:S04]  /*15700*/  LDSM.16.M88.4 R4, [R0] ;  /* 0x000000000004783b */ /* 0x004e280000000200 */
[----:B------:R-:W1:Y:S04]  /*15710*/  LDSM.16.M88.4 R12, [R0+0x4000] ;  /* 0x00400000000c783b */ /* 0x000e680000000200 */
[----:B------:R-:W2:Y:S04]  /*15720*/  LDSM.16.M88.4 R24, [R0+0x2000] ;  /* 0x002000000018783b */ /* 0x000ea80000000200 */
[----:B------:R-:W4:Y:S04]  /*15730*/  LDSM.16.M88.4 R8, [R0+0x6000] ;  /* 0x006000000008783b */ /* 0x000f280000000200 */
[----:B---3--:R-:W-:Y:S04]  /*15740*/  LDSM.16.MT88.4 R16, [R3+0x10000] ;  /* 0x010000000310783b */ /* 0x008fe80000004200 */
[----:B------:R-:W-:Y:S04]  /*15750*/  LDSM.16.MT88.4 R20, [R3+0x10080] ;  /* 0x010080000314783b */ /* 0x000fe80000004200 */
[----:B0-----:R-:W-:Y:S04]  /*15760*/  STL.64 [R1+0x40], R4 ;  /* 0x0000400401007387 */ /* 0x001fe80000100a00 */
[----:B------:R-:W-:Y:S04]  /*15770*/  STL.64 [R1+0x48], R6 ;  /* 0x0000480601007387 */ /* 0x000fe80000100a00 */
[----:B------:R-:W0:Y:S04]  /*15780*/  LDSM.16.M88.4 R4, [R0+0x8000] ;  /* 0x008000000004783b */ /* 0x000e280000000200 */
[----:B-1----:R-:W-:Y:S04]  /*15790*/  STL.64 [R1+0x20], R12 ;  /* 0x0000200c01007387 */ /* 0x002fe80000100a00 */
[----:B------:R-:W-:Y:S04]  /*157a0*/  STL.64 [R1+0x28], R14 ;  /* 0x0000280e01007387 */ /* 0x000fe80000100a00 */
[----:B--2---:R-:W-:Y:S04]  /*157b0*/  STL.64 [R1+0x38], R26 ;  /* 0x0000381a01007387 */ /* 0x004fe80000100a00 */
[----:B----4-:R-:W-:Y:S04]  /*157c0*/  STL.64 [R1+0x10], R8 ;  /* 0x0000100801007387 */ /* 0x010fe80000100a00 */
[----:B------:R-:W-:Y:S04]  /*157d0*/  STL.64 [R1+0x18], R10 ;  /* 0x0000180a01007387 */ /* 0x000fe80000100a00 */
[----:B------:R-:W1:Y:S04]  /*157e0*/  LDSM.16.M88.4 R12, [R0+0xa000] ;  /* 0x00a00000000c783b */ /* 0x000e680000000200 */
[----:B------:R-:W2:Y:S04]  /*157f0*/  LDSM.16.M88.4 R8, [R0+0xc000] ;  /* 0x00c000000008783b */ /* 0x000ea80000000200 */
[----:B0-----:R-:W-:Y:S04]  /*15800*/  STL.64 [R1], R4 ;  /* 0x0000000401007387 */ /* 0x001fe80000100a00 */
[----:B------:R-:W-:Y:S04]  /*15810*/  STL.64 [R1+0x8], R6 ;  /* 0x0000080601007387 */ /* 0x000fe80000100a00 */
[----:B------:R-:W0:Y:S04]  /*15820*/  LDSM.16.M88.4 R4, [R0+0xe000] ;  /* 0x00e000000004783b */ /* 0x000e280000000200 */
[----:B-1----:R-:W-:Y:S04]  /*15830*/  STL [R1+0x1840], R15 ;  /* 0x0018400f01007387 */ /* 0x002fe80000100800 */
[----:B--2---:R-:W-:Y:S04]  /*15840*/  STL [R1+0x182c], R10 ;  /* 0x00182c0a01007387 */ /* 0x004fe80000100800 */
[----:B------:R-:W-:Y:S04]  /*15850*/  STL [R1+0x1828], R11 ;  /* 0x0018280b01007387 */ /* 0x000fe80000100800 */
[----:B------:R1:W-:Y:S04]  /*15860*/  STL.64 [R1+0x1c38], R8 ;  /* 0x001c380801007387 */ /* 0x0003e80000100a00 */
[----:B-1----:R-:W2:Y:S04]  /*15870*/  LDL.LU.64 R8, [R1+0x360] ;  /* 0x0003600001087983 */ /* 0x002ea80000300a00 */
[----:B------:R-:W2:Y:S04]  /*15880*/  LDL.LU.64 R10, [R1+0x368] ;  /* 0x00036800010a7983 */ /* 0x000ea80000300a00 */
[----:B0-----:R-:W-:Y:S04]  /*15890*/  STL.64 [R1+0x1c08], R6 ;  /* 0x001c080601007387 */ /* 0x001fe80000100a00 */
[----:B------:R0:W-:Y:S04]  /*158a0*/  STL.64 [R1+0x1c00], R4 ;  /* 0x001c000401007387 */ /* 0x0001e80000100a00 */
[----:B0-----:R-:W3:Y:S04]  /*158b0*/  LDL.64 R4, [R1] ;  /* 0x0000000001047983 */ /* 0x001ee80000100a00 */
[----:B---3--:R0:W-:Y:S04]  /*158c0*/  STL.64 [R1+0x1c30], R4 ;  /* 0x001c300401007387 */ /* 0x0081e80000100a00 */
[----:B0-----:R-:W3:Y:S04]  /*158d0*/  LDL.64 R4, [R1+0x10] ;  /* 0x0000100001047983 */ /* 0x001ee80000100a00 */
[----:B---3--:R0:W-:Y:S04]  /*158e0*/  STL.64 [R1+0x1c40], R4 ;  /* 0x001c400401007387 */ /* 0x0081e80000100a00 */
[----:B0-----:R-:W2:Y:S04]  /*158f0*/  LDL.64 R4, [R1+0x40] ;  /* 0x0000400001047983 */ /* 0x001ea80000100a00 */
[----:B------:R-:W-:Y:S04]  /*15900*/  STL.64 [R1+0x1c18], R22 ;  /* 0x001c181601007387 */ /* 0x000fe80000100a00 */
[----:B------:R-:W-:Y:S04]  /*15910*/  STL.64 [R1+0x1c10], R20 ;  /* 0x001c101401007387 */ /* 0x000fe80000100a00 */
[----:B------:R-:W-:Y:S01]  /*15920*/  STL [R1+0x1938], R3 ;  /* 0x0019380301007387 */ /* 0x000fe20000100800 */
[----:B--2---:R-:W-:Y:S01]  /*15930*/  HMMA.16816.F32.BF16 R8, R16, R4, R8 ;  /* 0x000000041008723c */ /* 0x004fe20000041808 */
[----:B------:R-:W-:-:S02]  /*15940*/  IMAD.MOV.U32 R27, RZ, RZ, R4 ;  /* 0x000000ffff1b7224 */ /* 0x000fc400078e0004 */
[----:B------:R-:W-:Y:S11]  /*15950*/  IMAD.MOV.U32 R26, RZ, RZ, R5 ;  /* 0x000000ffff1a7224 */ /* 0x000ff600078e0005 */
[----:B------:R-:W-:Y:S09]  /*15960*/  @!UPT UIADD3 URZ, URZ, URZ, URZ ;  /* 0x0000003f3f3ff290 */ /* 0x000ff2000fffe03f */
[----:B------:R-:W-:Y:S04]  /*15970*/  STL.64 [R1+0x360], R8 ;  /* 0x0003600801007387 */ /* 0x000fe80000100a00 */
[----:B------:R-:W-:Y:S04]  /*15980*/  STL [R1+0x368], R10 ;  /* 0x0003680a01007387 */ /* 0x000fe80000100800 */
[----:B------:R-:W2:Y:S04]  /*15990*/  LDL.LU.64 R4, [R1+0x340] ;  /* 0x0003400001047983 */ /* 0x000ea80000300a00 */
[----:B------:R-:W3:Y:S01]  /*159a0*/  LDL.LU.64 R6, [R1+0x348] ;  /* 0x0003480001067983 */ /* 0x000ee20000300a00 */
[----:B------:R-:W-:-:S03]  /*159b0*/  IMAD.MOV.U32 R15, RZ, RZ, R11 ;  /* 0x000000ffff0f7224 */ /* 0x000fc600078e000b */
[----:B---3--:R-:W-:Y:S04]  /*159c0*/  STL.64 [R1+0x1c60], R6 ;  /* 0x001c600601007387 */ /* 0x008fe80000100a00 */
[----:B--2---:R0:W-:Y:S04]  /*159d0*/  STL.64 [R1+0x1c58], R4 ;  /* 0x001c580401007387 */ /* 0x0041e80000100a00 */
[----:B0-----:R-:W2:Y:S04]  /*159e0*/  LDL.LU.64 R4, [R1+0x350] ;  /* 0x0003500001047983 */ /* 0x001ea80000300a00 */
[----:B------:R-:W2:Y:S04]  /*159f0*/  LDL.LU.64 R6, [R1+0x358] ;  /* 0x0003580001067983 */ /* 0x000ea80000300a00 */
[----:B------:R-:W3:Y:S04]  /*15a00*/  LDL.LU.64 R8, [R1+0x330] ;  /* 0x0003300001087983 */ /* 0x000ee80000300a00 */
[----:B------:R-:W4:Y:S04]  /*15a10*/  LDL.LU.64 R10, [R1+0x338] ;  /* 0x00033800010a7983 */ /* 0x000f280000300a00 */
[----:B----4-:R-:W-:Y:S04]  /*15a20*/  STL.64 [R1+0x1c50], R10 ;  /* 0x001c500a01007387 */ /* 0x010fe80000100a00 */
[----:B---3--:R0:W-:Y:S04]  /*15a30*/  STL.64 [R1+0x1c48], R8 ;  /* 0x001c480801007387 */ /* 0x0081e80000100a00 */
[----:B0-----:R-:W3:Y:S04]  /*15a40*/  LDL.64 R8, [R1+0x20] ;  /* 0x0000200001087983 */ /* 0x001ee80000100a00 */
[----:B------:R-:W4:Y:S04]  /*15a50*/  LDL.LU.64 R20, [R1+0x310] ;  /* 0x0003100001147983 */ /* 0x000f280000300a00 */
[----:B------:R-:W3:Y:S01]  /*15a60*/  LDL.LU.64 R22, [R1+0x318] ;  /* 0x0003180001167983 */ /* 0x000ee20000300a00 */
[----:B--2---:R-:W-:Y:S03]  /*15a70*/  HMMA.16816.F32.BF16 R4, R16, R24, R4 ;  /* 0x000000181004723c */ /* 0x004fe60000041804 */
[----:B---3--:R-:W-:Y:S04]  /*15a80*/  STL.64 [R1+0x1c28], R22 ;  /* 0x001c281601007387 */ /* 0x008fe80000100a00 */
[----:B----4-:R0:W-:Y:S04]  /*15a90*/  STL.64 [R1+0x1c20], R20 ;  /* 0x001c201401007387 */ /* 0x0101e80000100a00 */
[----:B0-----:R-:W2:Y:S04]  /*15aa0*/  LDL.LU.64 R20, [R1+0x320] ;  /* 0x0003200001147983 */ /* 0x001ea80000300a00 */
[----:B------:R-:W2:Y:S04]  /*15ab0*/  LDL.LU.64 R22, [R1+0x328] ;  /* 0x0003280001167983 */ /* 0x000ea80000300a00 */
[----:B------:R-:W-:Y:S04]  /*15ac0*/  STL [R1+0x18b0], R15 ;  /* 0x0018b00f01007387 */ /* 0x000fe80000100800 */
[----:B------:R-:W-:Y:S04]  /*15ad0*/  STL.64 [R1+0x350], R4 ;  /* 0x0003500401007387 */ /* 0x000fe80000100a00 */
[----:B------:R0:W-:Y:S04]  /*15ae0*/  STL.64 [R1+0x358], R6 ;  /* 0x0003580601007387 */ /* 0x0001e80000100a00 */
[----:B0-----:R-:W3:Y:S04]  /*15af0*/  LDL.LU.64 R6, [R1+0x1c60] ;  /* 0x001c600001067983 */ /* 0x001ee80000300a00 */
[----:B------:R-:W3:Y:S01]  /*15b00*/  LDL.LU.64 R4, [R1+0x1c58] ;  /* 0x001c580001047983 */ /* 0x000ee20000300a00 */
[----:B------:R-:W-:-:S02]  /*15b10*/  IMAD.MOV.U32 R2, RZ, RZ, R8 ;  /* 0x000000ffff027224 */ /* 0x000fc400078e0008 */
[----:B------:R-:W-:Y:S01]  /*15b20*/  IMAD.MOV.U32 R0, RZ, RZ, R9 ;  /* 0x000000ffff007224 */ /* 0x000fe200078e0009 */
[----:B------:R-:W-:Y:S04]  /*15b30*/  STL.64 [R1+0x1bf0], R24 ;  /* 0x001bf01801007387 */ /* 0x000fe80000100a00 */
[----:B------:R-:W4:Y:S01]  /*15b40*/  LDL.LU.64 R10, [R1+0x1c50] ;  /* 0x001c5000010a7983 */ /* 0x000f220000300a00 */
[----:B---3--:R-:W-:Y:S03]  /*15b50*/  HMMA.16816.F32.BF16 R4, R16, R8, R4 ;  /* 0x000000081004723c */ /* 0x008fe60000041804 */
[----:B------:R-:W4:Y:S11]  /*15b60*/  LDL.LU.64 R8, [R1+0x1c48] ;  /* 0x001c480001087983 */ /* 0x000f360000300a00 */
[----:B------:R-:W-:Y:S09]  /*15b70*/  @!UPT UIADD3 URZ, URZ, URZ, URZ ;  /* 0x0000003f3f3ff290 */ /* 0x000ff2000fffe03f */
[----:B------:R0:W-:Y:S01]  /*15b80*/  STL [R1+0x340], R4 ;  /* 0x0003400401007387 */ /* 0x0001e20000100800 */
[----:B------:R-:W-:-:S03]  /*15b90*/  IMAD.MOV.U32 R15, RZ, RZ, R5 ;  /* 0x000000ffff0f7224 */ /* 0x000fc600078e0005 */
[----:B------:R-:W-:Y:S04]  /*15ba0*/  STL.64 [R1+0x348], R6 ;  /* 0x0003480601007387 */ /* 0x000fe80000100a00 */
[----:B0-----:R-:W4:Y:S04]  /*15bb0*/  LDL.LU.64 R4, [R1+0x1c40] ;  /* 0x001c400001047983 */ /* 0x001f280000300a00 */
[----:B------:R-:W-:Y:S01]  /*15bc0*/  STL [R1+0x18b4], R15 ;  /* 0x0018b40f01007387 */ /* 0x000fe20000100800 */
[----:B----4-:R-:W-:Y:S01]  /*15bd0*/  HMMA.16816.F32.BF16 R8, R16, R4, R8 ;  /* 0x000000041008723c */ /* 0x010fe20000041808 */
[----:B------:R-:W-:Y:S11]  /*15be0*/  IMAD.MOV.U32 R3, RZ, RZ, R5 ;  /* 0x000000ffff037224 */ /* 0x000ff600078e0005 */
[----:B------:R-:W-:Y:S11]  /*15bf0*/  @!UPT UIADD3 URZ, URZ, URZ, URZ ;  /* 0x0000003f3f3ff290 */ /* 0x000ff6000fffe03f */
[----:B------:R0:W-:Y:S04]  /*15c00*/  STL.64 [R1+0x330], R8 ;  /* 0x0003300801007387 */ /* 0x0001e80000100a00 */
[----:B------:R1:W-:Y:S04]  /*15c10*/  STL.64 [R1+0x338], R10 ;  /* 0x0003380a01007387 */ /* 0x0003e80000100a00 */
[----:B0-----:R-:W3:Y:S01]  /*15c20*/  LDL.LU.64 R8, [R1+0x1c38] ;  /* 0x001c380001087983 */ /* 0x001ee20000300a00 */
[----:B-1----:R-:W-:-:S03]  /*15c30*/  IMAD.MOV.U32 R10, RZ, RZ, R4 ;  /* 0x000000ffff0a7224 */ /* 0x002fc600078e0004 */
[----:B------:R-:W2:Y:S02]  /*15c40*/  LDL.LU.64 R4, [R1+0x1c30] ;  /* 0x001c300001047983 */ /* 0x000ea40000300a00 */
[----:B--2---:R-:W-:Y:S11]  /*15c50*/  HMMA.16816.F32.BF16 R20, R16, R4, R20 ;  /* 0x000000041014723c */ /* 0x004ff60000041814 */
[----:B------:R-:W-:Y:S11]  /*15c60*/  @!UPT UIADD3 URZ, URZ, URZ, URZ ;  /* 0x0000003f3f3ff290 */ /* 0x000ff6000fffe03f */
[----:B------:R-:W-:Y:S01]  /*15c70*/  @!UPT UIADD3 URZ, URZ, URZ, URZ ;  /* 0x0000003f3f3ff290 */ /* 0x000fe2000fffe03f */
[----:B------:R-:W-:Y:S04]  /*15c80*/  STL.64 [R1+0x320], R20 ;  /* 0x0003201401007387 */ /* 0x000fe80000100a00 */
[----:B------:R0:W-:Y:S04]  /*15c90*/  STL.64 [R1+0x328], R22 ;  /* 0x0003281601007387 */ /* 0x0001e80000100a00 */
[----:B0-----:R-:W2:Y:S04]  /*15ca0*/  LDL.LU.64 R22, [R1+0x1c28] ;  /* 0x001c280001167983 */ /* 0x001ea80000300a00 */
[----:B------:R-:W2:Y:S01]  /*15cb0*/  LDL.LU.64 R20, [R1+0x1c20] ;  /* 0x001c200001147983 */ /* 0x000ea20000300a00 */
[----:B------:R-:W-:-:S02]  /*15cc0*/  IMAD.MOV.U32 R15, RZ, RZ, R4 ;  /* 0x000000ffff0f7224 */ /* 0x000fc400078e0004 */
[----:B------:R-:W-:Y:S02]  /*15cd0*/  IMAD.MOV.U32 R11, RZ, RZ, R5 ;  /* 0x000000ffff0b7224 */ /* 0x000fe400078e0005 */
[----:B------:R-:W3:Y:S04]  /*15ce0*/  LDL.LU.64 R4, [R1+0x300] ;  /* 0x0003000001047983 */ /* 0x000ee80000300a00 */
[----:B------:R-:W3:Y:S01]  /*15cf0*/  LDL.LU.64 R6, [R1+0x308] ;  /* 0x0003080001067983 */ /* 0x000ee20000300a00 */
[C---:B--2---:R-:W-:Y:S08]  /*15d00*/  HMMA.16816.F32.BF16 R20, R16.reuse, R12, R20 ;  /* 0x0000000c1014723c */ /* 0x044ff00000041814 */
[----:B---3--:R-:W-:Y:S11]  /*15d10*/  HMMA.16816.F32.BF16 R4, R16, R8, R4 ;  /* 0x000000081004723c */ /* 0x008ff60000041804 */
[----:B------:R-:W-:Y:S04]  /*15d20*/  @!UPT UIADD3 URZ, URZ, URZ, URZ ;  /* 0x0000003f3f3ff290 */ /* 0x000fe8000fffe03f */
[----:B------:R-:W-:Y:S04]  /*15d30*/  STL.64 [R1+0x310], R20 ;  /* 0x0003101401007387 */ /* 0x000fe80000100a00 */
[----:B------:R0:W-:Y:S04]  /*15d40*/  STL.64 [R1+0x318], R22 ;  /* 0x0003181601007387 */ /* 0x0001e80000100a00 */
[----:B0-----:R-:W2:Y:S04]  /*15d50*/  LDL.LU.64 R22, [R1+0x1c18] ;  /* 0x001c180001167983 */ /* 0x001ea80000300a00 */
[----:B------:R-:W2:Y:S04]  /*15d60*/  LDL.LU.64 R20, [R1+0x1c10] ;  /* 0x001c100001147983 */ /* 0x000ea80000300a00 */
[----:B------:R-:W-:Y:S04]  /*15d70*/  STL [R1+0x1ba0], R14 ;  /* 0x001ba00e01007387 */ /* 0x000fe80000100800 */
[----:B------:R0:W-:Y:S02]  /*15d80*/  STL.64 [R1+0x1b98], R12 ;  /* 0x001b980c01007387 */ /* 0x0001e40000100a00 */
[----:B0-----:R-:W-:-:S02]  /*15d90*/  IMAD.MOV.U32 R12, RZ, RZ, R15 ;  /* 0x000000ffff0c7224 */ /* 0x001fc400078e000f */
[----:B------:R-:W-:-:S05]  /*15da0*/  IMAD.MOV.U32 R13, RZ, RZ, R11 ;  /* 0x000000ffff0d7224 */ /* 0x000fca00078e000b */
[----:B------:R0:W-:Y:S02]  /*15db0*/  STL.64 [R1+0x1bb8], R12 ;  /* 0x001bb80c01007387 */ /* 0x0001e40000100a00 */
[----:B0-----:R-:W-:Y:S02]  /*15dc0*/  IMAD.MOV.U32 R12, RZ, RZ, R10 ;  /* 0x000000ffff0c7224 */ /* 0x001fe400078e000a */
[----:B------:R-:W-:-:S05]  /*15dd0*/  IMAD.MOV.U32 R13, RZ, RZ, R3 ;  /* 0x000000ffff0d7224 */ /* 0x000fca00078e0003 */
[----:B------:R0:W-:Y:S02]  /*15de0*/  STL.64 [R1+0x1bd0], R12 ;  /* 0x001bd00c01007387 */ /* 0x0001e40000100a00 */
[----:B0-----:R-:W-:Y:S02]  /*15df0*/  IMAD.MOV.U32 R12, RZ, RZ, R2 ;  /* 0x000000ffff0c7224 */ /* 0x001fe400078e0002 */
[----:B------:R-:W-:-:S05]  /*15e00*/  IMAD.MOV.U32 R13, RZ, RZ, R0 ;  /* 0x000000ffff0d7224 */ /* 0x000fca00078e0000 */
[----:B------:R0:W-:Y:S04]  /*15e10*/  STL.64 [R1+0x1be8], R12 ;  /* 0x001be80c01007387 */ /* 0x0001e80000100a00 */
[----:B0-----:R-:W3:Y:S04]  /*15e20*/  LDL.LU.64 R12, [R1+0x1f0] ;  /* 0x0001f000010c7983 */ /* 0x001ee80000300a00 */
[----:B------:R-:W3:Y:S04]  /*15e30*/  LDL.LU.64 R14, [R1+0x1f8] ;  /* 0x0001f800010e7983 */ /* 0x000ee80000300a00 */
[----:B------:R-:W-:Y:S04]  /*15e40*/  STL.64 [R1+0x300], R4 ;  /* 0x0003000401007387 */ /* 0x000fe80000100a00 */
[----:B------:R0:W-:Y:S04]  /*15e50*/  STL.64 [R1+0x308], R6 ;  /* 0x0003080601007387 */ /* 0x0001e80000100a00 */
[----:B0-----:R-:W4:Y:S04]  /*15e60*/  LDL.LU.64 R6, [R1+0x1c08] ;  /* 0x001c080001067983 */ /* 0x001f280000300a00 */
[----:B------:R-:W3:Y:S04]  /*15e70*/  LDL.LU.64 R4, [R1+0x1c00] ;  /* 0x001c000001047983 */ /* 0x000ee80000300a00 */
[----:B------:R0:W-:Y:S04]  /*15e80*/  STL.64 [R1+0x1bf8], R8 ;  /* 0x001bf80801007387 */ /* 0x0001e80000100a00 */
[----:B0-----:R-:W2:Y:S04]  /*15e90*/  LDL.LU.64 R8, [R1+0x500] ;  /* 0x0005000001087983 */ /* 0x001ea80000300a00 */
[----:B------:R-:W2:Y:S01]  /*15ea0*/  LDL.LU.64 R10, [R1+0x508] ;  /* 0x00050800010a7983 */ /* 0x000ea20000300a00 */
[----:B---3--:R-:W-:Y:S11]  /*15eb0*/  HMMA.16816.F32.BF16 R12, R16, R4, R12 ;  /* 0x00000004100c723c */ /* 0x008ff6000004180c */
[----:B------:R-:W-:Y:S11]  /*15ec0*/  @!UPT UIADD3 URZ, URZ, URZ, URZ ;  /* 0x0000003f3f3ff290 */ /* 0x000ff6000fffe03f */
[----:B------:R-:W-:Y:S01]  /*15ed0*/  @!UPT UIADD3 URZ, URZ, URZ, URZ ;  /* 0x0000003f3f3ff290 */ /* 0x000fe2000fffe03f */
[----:B------:R0:W-:Y:S04]  /*15ee0*/  STL.64 [R1+0x1f0], R12 ;  /* 0x0001f00c01007387 */ /* 0x0001e80000100a00 */
[----:B------:R1:W-:Y:S04]  /*15ef0*/  STL.64 [R1+0x1f8], R14 ;  /* 0x0001f80e01007387 */ /* 0x0003e80000100a00 */
[----:B0-----:R-:W3:Y:S04]  /*15f00*/  LDL.LU.64 R12, [R1+0x4f0] ;  /* 0x0004f000010c7983 */ /* 0x001ee80000300a00 */
[----:B-1----:R-:W3:Y:S04]  /*15f10*/  LDL.LU.64 R14, [R1+0x4f8] ;  /* 0x0004f800010e7983 */ /* 0x002ee80000300a00 */
[----:B----4-:R-:W-:Y:S04]  /*15f20*/  STL.64 [R1+0x1b90], R6 ;  /* 0x001b900601007387 */ /* 0x010fe80000100a00 */
[----:B------:R0:W-:Y:S04]  /*15f30*/  STL.64 [R1+0x1b88], R4 ;  /* 0x001b880401007387 */ /* 0x0001e80000100a00 */
[----:B0-----:R-:W4:Y:S04]  /*15f40*/  LDL.LU.64 R4, [R1+0x4b0] ;  /* 0x0004b00001047983 */ /* 0x001f280000300a00 */
[----:B------:R-:W2:Y:S04]  /*15f50*/  LDL.LU.64 R6, [R1+0x4b8] ;  /* 0x0004b80001067983 */ /* 0x000ea80000300a00 */
[----:B--2---:R-:W-:Y:S04]  /*15f60*/  STL.64 [R1+0x1bb0], R6 ;  /* 0x001bb00601007387 */ /* 0x004fe80000100a00 */
[----:B----4-:R0:W-:Y:S04]  /*15f70*/  STL.64 [R1+0x1ba8], R4 ;  /* 0x001ba80401007387 */ /* 0x0101e80000100a00 */
[----:B0-----:R-:W2:Y:S04]  /*15f80*/  LDL.LU.64 R4, [R1+0x4c0] ;  /* 0x0004c00001047983 */ /* 0x001ea80000300a00 */
[----:B------:R-:W4:Y:S01]  /*15f90*/  LDL.LU.64 R6, [R1+0x4c8] ;  /* 0x0004c80001067983 */ /* 0x000f220000300a00 */
[----:B------:R-:W-:-:S02]  /*15fa0*/  IMAD.MOV.U32 R24, RZ, RZ, R27 ;  /* 0x000000ffff187224 */ /* 0x000fc400078e001b */
[----:B------:R-:W-:-:S07]  /*15fb0*/  IMAD.MOV.U32 R25, RZ, RZ, R26 ;  /* 0x000000ffff197224 */ /* 0x000fce00078e001a */
[C---:B------:R-:W-:Y:S01]  /*15fc0*/  HMMA.16816.F32.BF16 R24, R20.reuse, R24, R8 ;  /* 0x000000181418723c */ /* 0x040fe20000041808 */
[----:B----4-:R-:W-:Y:S04]  /*15fd0*/  STL.64 [R1+0x1bc8], R6 ;  /* 0x001bc80601007387 */ /* 0x010fe80000100a00 */
[----:B--2---:R0:W-:Y:S04]  /*15fe0*/  STL.64 [R1+0x1bc0], R4 ;  /* 0x001bc00401007387 */ /* 0x0041e80000100a00 */
[----:B0-----:R-:W2:Y:S04]  /*15ff0*/  LDL.LU.64 R4, [R1+0x4d0] ;  /* 0x0004d00001047983 */ /* 0x001ea80000300a00 */
[----:B------:R-:W4:Y:S04]  /*16000*/  LDL.LU.64 R6, [R1+0x4d8] ;  /* 0x0004d80001067983 */ /* 0x000f280000300a00 */
[----:B----4-:R-:W-:Y:S04]  /*16010*/  STL.64 [R1+0x1be0], R6 ;  /* 0x001be00601007387 */ /* 0x010fe80000100a00 */
[----:B--2---:R0:W-:Y:S04]  /*16020*/  STL.64 [R1+0x1bd8], R4 ;  /* 0x001bd80401007387 */ /* 0x0041e80000100a00 */
[----:B0-----:R-:W2:Y:S04]  /*16030*/  LDL.LU.64 R4, [R1+0x4e0] ;  /* 0x0004e00001047983 */ /* 0x001ea80000300a00 */
[----:B------:R-:W2:Y:S04]  /*16040*/  LDL.LU.64 R6, [R1+0x4e8] ;  /* 0x0004e80001067983 */ /* 0x000ea80000300a00 */
[----:B------:R-:W4:Y:S04]  /*16050*/  LDL.LU.64 R16, [R1+0x490] ;  /* 0x0004900001107983 */ /* 0x000f280000300a00 */
[----:B------:R-:W4:Y:S04]  /*16060*/  LDL.LU.64 R18, [R1+0x498] ;  /* 0x0004980001127983 */ /* 0x000f280000300a00 */
[----:B------:R-:W2:Y:S04]  /*16070*/  LDL.LU.64 R8, [R1+0x1bf8] ;  /* 0x001bf80001087983 */ /* 0x000ea80000300a00 */
[----:B------:R0:W-:Y:S04]  /*16080*/  STL.64 [R1+0x160], R24 ;  /* 0x0001601801007387 */ /* 0x0001e80000100a00 */
[----:B------:R-:W-:Y:S04]  /*16090*/  STL.64 [R1+0x168], R26 ;  /* 0x0001681a01007387 */ /* 0x000fe80000100a00 */
[----:B0-----:R-:W3:Y:S02]  /*160a0*/  LDL.LU.64 R24, [R1+0x1bf0] ;  /* 0x001bf00001187983 */ /* 0x001ee40000300a00 */
[C---:B---3--:R-:W-:Y:S11]  /*160b0*/  HMMA.16816.F32.BF16 R12, R20.reuse, R24, R12 ;  /* 0x00000018140c723c */ /* 0x048ff6000004180c */
[----:B------:R-:W-:Y:S11]  /*160c0*/  @!UPT UIADD3 URZ, URZ, URZ, URZ ;  /* 0x0000003f3f3ff290 */ /* 0x000ff6000fffe03f */
[----:B------:R-:W-:Y:S01]  /*160d0*/  @!UPT UIADD3 URZ, URZ, URZ, URZ ;  /* 0x0000003f3f3ff290 */ /* 0x000fe2000fffe03f */
[----:B------:R0:W-:Y:S04]  /*160e0*/  STL.64 [R1+0x150], R12 ;  /* 0x0001500c01007387 */ /* 0x0001e80000100a00 */
[----:B0-----:R-:W2:Y:S01]  /*160f0*/  LDL.LU.64 R12, [R1+0x1be8] ;  /* 0x001be800010c7983 */ /* 0x001ea20000300a00 */
[----:B------:R-:W-:Y:S02]  /*16100*/  IMAD.MOV.U32 R10, RZ, RZ, R14 ;  /* 0x000000ffff0a7224 */ /* 0x000fe400078e000e */
[----:B------:R-:W-:Y:S01]  /*16110*/  IMAD.MOV.U32 R11, RZ, RZ, R15 ;  /* 0x000000ffff0b7224 */ /* 0x000fe200078e000f */
[----:B------:R0:W-:Y:S04]  /*16120*/  STL.64 [R1+0x1b78], R24 ;  /* 0x001b781801007387 */ /* 0x0001e80000100a00 */
[----:B0-----:R-:W3:Y:S04]  /*16130*/  LDL.LU.64 R24, [R1+0x4a0] ;  /* 0x0004a00001187983 */ /* 0x001ee80000300a00 */
[----:B------:R-:W3:Y:S04]  /*16140*/  LDL.LU.64 R26, [R1+0x4a8] ;  /* 0x0004a800011a7983 */ /* 0x000ee80000300a00 */
[----:B------:R-:W-:Y:S04]  /*16150*/  STL [R1+0x1834], R11 ;  /* 0x0018340b01007387 */ /* 0x000fe80000100800 */
[----:B------:R-:W-:Y:S01]  /*16160*/  STL [R1+0x1830], R10 ;  /* 0x0018300a01007387 */ /* 0x000fe20000100800 */
[C---:B--2---:R-:W-:Y:S03]  /*16170*/  HMMA.16816.F32.BF16 R12, R20.reuse, R12, R4 ;  /* 0x0000000c140c723c */ /* 0x044fe60000041804 */
[----:B------:R-:W2:Y:S04]  /*16180*/  LDL.LU.64 R6, [R1+0x1be0] ;  /* 0x001be00001067983 */ /* 0x000ea80000300a00 */
[----:B------:R-:W2:Y:S11]  /*16190*/  LDL.LU.64 R4, [R1+0x1bd8] ;  /* 0x001bd80001047983 */ /* 0x000eb60000300a00 */
[----:B------:R-:W-:Y:S05]  /*161a0*/  @!UPT UIADD3 URZ, URZ, URZ, URZ ;  /* 0x0000003f3f3ff290 */ /* 0x000fea000fffe03f */
[----:B------:R0:W-:Y:S04]  /*161b0*/  STL.64 [R1+0x140], R12 ;  /* 0x0001400c01007387 */ /* 0x0001e80000100a00 */
[----:B------:R2:W-:Y:S04]  /*161c0*/  STL.64 [R1+0x148], R14 ;  /* 0x0001480e01007387 */ /* 0x0005e80000100a00 */
[----:B0-----:R-:W2:Y:S02]  /*161d0*/  LDL.LU.64 R12, [R1+0x1bd0] ;  /* 0x001bd000010c7983 */ /* 0x001ea40000300a00 */
[----:B--2---:R-:W-:Y:S02]  /*161e0*/  HMMA.16816.F32.BF16 R12, R20, R12, R4 ;  /* 0x0000000c140c723c */ /* 0x004fe40000041804 */
[----:B------:R-:W2:Y:S04]  /*161f0*/  LDL.LU.64 R6, [R1+0x1bc8] ;  /* 0x001bc80001067983 */ /* 0x000ea80000300a00 */
[----:B------:R-:W2:Y:S11]  /*16200*/  LDL.LU.64 R4, [R1+0x1bc0] ;  /* 0x001bc00001047983 */ /* 0x000eb60000300a00 */
[----:B------:R-:W-:Y:S06]  /*16210*/  @!UPT UIADD3 URZ, URZ, URZ, URZ ;  /* 0x0000003f3f3ff290 */ /* 0x000fec000fffe03f */
[----:B------:R0:W-:Y:S04]  /*16220*/  STL.64 [R1+0x130], R12 ;  /* 0x0001300c01007387 */ /* 0x0001e80000100a00 */
[----:B0-----:R-:W2:Y:S01]  /*16230*/  LDL.LU.64 R12, [R1+0x1bb8] ;  /* 0x001bb800010c7983 */ /* 0x001ea20000300a00 */
[----:B------:R-:W-:Y:S02]  /*16240*/  IMAD.MOV.U32 R11, RZ, RZ, R14 ;  /* 0x000000ffff0b7224 */ /* 0x000fe400078e000e */
[----:B------:R-:W-:-:S05]  /*16250*/  IMAD.MOV.U32 R10, RZ, RZ, R15 ;  /* 0x000000ffff0a7224 */ /* 0x000fca00078e000f */
[----:B------:R-:W-:Y:S04]  /*16260*/  STL [R1+0x183c], R10 ;  /* 0x00183c0a01007387 */ /* 0x000fe80000100800 */
[----:B------:R-:W-:Y:S01]  /*16270*/  STL [R1+0x1838], R11 ;  /* 0x0018380b01007387 */ /* 0x000fe20000100800 */
[C---:B--2---:R-:W-:Y:S03]  /*16280*/  HMMA.16816.F32.BF16 R12, R20.reuse, R12, R4 ;  /* 0x0000000c140c723c */ /* 0x044fe60000041804 */
[----:B------:R-:W2:Y:S04]  /*16290*/  LDL.LU.64 R6, [R1+0x1bb0] ;  /* 0x001bb00001067983 */ /* 0x000ea80000300a00 */
[----:B------:R-:W2:Y:S11]  /*162a0*/  LDL.LU.64 R4, [R1+0x1ba8] ;  /* 0x001ba80001047983 */ /* 0x000eb60000300a00 */
[----:B------:R-:W-:Y:S05]  /*162b0*/  @!UPT UIADD3 URZ, URZ, URZ, URZ ;  /* 0x0000003f3f3ff290 */ /* 0x000fea000fffe03f */
[----:B------:R-:W-:Y:S04]  /*162c0*/  STL.64 [R1+0x120], R12 ;  /* 0x0001200c01007387 */ /* 0x000fe80000100a00 */
[----:B------:R0:W-:Y:S04]  /*162d0*/  STL.64 [R1+0x128], R14 ;  /* 0x0001280e01007387 */ /* 0x0001e80000100a00 */
[----:B0-----:R-:W2:Y:S04]  /*162e0*/  LDL.LU R14, [R1+0x1ba0] ;  /* 0x001ba000010e7983 */ /* 0x001ea80000300800 */
[----:B------:R-:W2:Y:S02]  /*162f0*/  LDL.LU.64 R12, [R1+0x1b98] ;  /* 0x001b9800010c7983 */ /* 0x000ea40000300a00 */
[C---:B--2---:R-:W-:Y:S11]  /*16300*/  HMMA.16816.F32.BF16 R4, R20.reuse, R12, R4 ;  /* 0x0000000c1404723c */ /* 0x044ff60000041804 */
[----:B------:R-:W-:Y:S11]  /*16310*/  @!UPT UIADD3 URZ, URZ, URZ, URZ ;  /* 0x0000003f3f3ff290 */ /* 0x000ff6000fffe03f */
[----:B------:R-:W-:Y:S01]  /*16320*/  @!UPT UIADD3 URZ, URZ, URZ, URZ ;  /* 0x0000003f3f3ff290 */ /* 0x000fe2000fffe03f */
[----:B------:R-:W-:Y:S04]  /*16330*/  STL.64 [R1+0x110], R4 ;  /* 0x0001100401007387 */ /* 0x000fe80000100a00 */
[----:B------:R0:W-:Y:S04]  /*16340*/  STL.64 [R1+0x118], R6 ;  /* 0x0001180601007387 */ /* 0x0001e80000100a00 */
[----:B0-----:R-:W2:Y:S04]  /*16350*/  LDL.LU.64 R6, [R1+0x1b90] ;  /* 0x001b900001067983 */ /* 0x001ea80000300a00 */
[----:B------:R-:W4:Y:S01]  /*16360*/  LDL.LU.64 R4, [R1+0x1b88] ;  /* 0x001b880001047983 */ /* 0x000f220000300a00 */
[C---:B---3--:R-:W-:Y:S11]  /*16370*/  HMMA.16816.F32.BF16 R24, R20.reuse, R8, R24 ;  /* 0x000000081418723c */ /* 0x048ff60000041818 */
[----:B------:R-:W-:Y:S11]  /*16380*/  @!UPT UIADD3 URZ, URZ, URZ, URZ ;  /* 0x0000003f3f3ff290 */ /* 0x000ff6000fffe03f */
[----:B------:R-:W-:Y:S01]  /*16390*/  @!UPT UIADD3 URZ, URZ, URZ, URZ ;  /* 0x0000003f3f3ff290 */ /* 0x000fe2000fffe03f */
[----:B------:R0:W-:Y:S04]  /*163a0*/  STL.64 [R1+0x100], R24 ;  /* 0x0001001801007387 */ /* 0x0001e80000100a00 */
[----:B------:R-:W-:Y:S01]  /*163b0*/  STL.64 [R1+0x108], R26 ;  /* 0x0001081a01007387 */ /* 0x000fe20000100a00 */
[----:B----4-:R-:W-:Y:S11]  /*163c0*/  HMMA.16816.F32.BF16 R16, R20, R4, R16 ;  /* 0x000000041410723c */ /* 0x010ff60000041810 */
[----:B------:R-:W-:Y:S11]  /*163d0*/  @!UPT UIADD3 URZ, URZ, URZ, URZ ;  /* 0x0000003f3f3ff290 */ /* 0x000ff6000fffe03f */
[----:B------:R-:W-:Y:S02]  /*163e0*/  @!UPT UIADD3 URZ, URZ, URZ, URZ ;  /* 0x0000003f3f3ff290 */ /* 0x000fe4000fffe03f */
[----:B------:R-:W-:Y:S01]  /*163f0*/  IMAD.MOV.U32 R15, RZ, RZ, R17 ;  /* 0x000000ffff0f7224 */ /* 0x000fe200078e0011 */
[----:B------:R-:W-:Y:S04]  /*16400*/  STL [R1+0x60], R16 ;  /* 0x0000601001007387 */ /* 0x000fe80000100800 */
[----:B------:R-:W3:Y:S04]  /*16410*/  LDL R0, [R1+0x52c] ;  /* 0x00052c0001007983 */ /* 0x000ee80000100800 */
[----:B0-----:R-:W4:Y:S04]  /*16420*/  LDL.64 R24, [R1+0x40] ;  /* 0x0000400001187983 */ /* 0x001f280000100a00 */
[----:B------:R-:W-:Y:S04]  /*16430*/  STL.64 [R1+0x1b30], R14 ;  /* 0x001b300e01007387 */ /* 0x000fe80000100a00 */
[----:B------:R0:W-:Y:S04]  /*16440*/  STL.64 [R1+0x1b28], R12 ;  /* 0x001b280c01007387 */ /* 0x0001e80000100a00 */
[----:B0-----:R-:W2:Y:S01]  /*16450*/  LDL.64 R12, [R1] ;  /* 0x00000000010c7983 */ /* 0x001ea20000100a00 */
[----:B------:R-:W-:-:S02]  /*16460*/  IMAD.MOV.U32 R11, RZ, RZ, R18 ;  /* 0x000000ffff0b7224 */ /* 0x000fc400078e0012 */
[----:B------:R-:W-:Y:S02]  /*16470*/  IMAD.MOV.U32 R10, RZ, RZ, R19 ;  /* 0x000000ffff0a7224 */ /* 0x000fe400078e0013 */
[----:B---3--:R-:W4:Y:S04]  /*16480*/  LDSM.16.MT88.4 R16, [R0+0x10000] ;  /* 0x010000000010783b */ /* 0x008f280000004200 */
[----:B------:R-:W0:Y:S04]  /*16490*/  LDSM.16.MT88.4 R20, [R0+0x10080] ;  /* 0x010080000014783b */ /* 0x000e280000004200 */
[----:B--2---:R1:W-:Y:S04]  /*164a0*/  STL.64 [R1+0x1b48], R12 ;  /* 0x001b480c01007387 */ /* 0x0043e80000100a00 */
[----:B-1----:R-:W2:Y:S04]  /*164b0*/  LDL.64 R12, [R1+0x10] ;  /* 0x00001000010c7983 */ /* 0x002ea80000100a00 */
[----:B--2---:R1:W-:Y:S04]  /*164c0*/  STL.64 [R1+0x1b60], R12 ;  /* 0x001b600c01007387 */ /* 0x0043e80000100a00 */
[----:B-1----:R-:W2:Y:S04]  /*164d0*/  LDL.64 R12, [R1+0x20] ;  /* 0x00002000010c7983 */ /* 0x002ea80000100a00 */
[----:B--2---:R1:W-:Y:S04]  /*164e0*/  STL.64 [R1+0x1b80], R12 ;  /* 0x001b800c01007387 */ /* 0x0043e80000100a00 */
[----:B-1----:R-:W4:Y:S04]  /*164f0*/  LDL.LU.64 R12, [R1+0x440] ;  /* 0x00044000010c7983 */ /* 0x002f280000300a00 */
[----:B------:R-:W4:Y:S04]  /*16500*/  LDL.LU.64 R14, [R1+0x448] ;  /* 0x00044800010e7983 */ /* 0x000f280000300a00 */
[----:B------:R-:W-:Y:S04]  /*16510*/  STL.64 [R1+0x1b20], R6 ;  /* 0x001b200601007387 */ /* 0x000fe80000100a00 */
[----:B------:R-:W-:Y:S04]  /*16520*/  STL.64 [R1+0x1b18], R4 ;  /* 0x001b180401007387 */ /* 0x000fe80000100a00 */
[----:B------:R-:W-:Y:S04]  /*16530*/  STL [R1+0x193c], R11 ;  /* 0x00193c0b01007387 */ /* 0x000fe80000100800 */
[----:B------:R-:W-:Y:S04]  /*16540*/  STL [R1+0x1b58], R10 ;  /* 0x001b580a01007387 */ /* 0x000fe80000100800 */
[----:B------:R1:W-:Y:S04]  /*16550*/  STL.64 [R1+0x1b50], R8 ;  /* 0x001b500801007387 */ /* 0x0003e80000100a00 */
[----:B-1----:R-:W2:Y:S04]  /*16560*/  LDL.LU.64 R8, [R1+0x410] ;  /* 0x0004100001087983 */ /* 0x002ea80000300a00 */
[----:B------:R-:W3:Y:S04]  /*16570*/  LDL.LU.64 R10, [R1+0x418] ;  /* 0x00041800010a7983 */ /* 0x000ee80000300a00 */
[----:B---3--:R-:W-:Y:S04]  /*16580*/  STL.64 [R1+0x1b70], R10 ;  /* 0x001b700a01007387 */ /* 0x008fe80000100a00 */
[----:B--2---:R1:W-:Y:S04]  /*16590*/  STL.64 [R1+0x1b68], R8 ;  /* 0x001b680801007387 */ /* 0x0043e80000100a00 */
[----:B-1----:R-:W2:Y:S04]  /*165a0*/  LDL.LU.64 R8, [R1+0x420] ;  /* 0x0004200001087983 */ /* 0x002ea80000300a00 */
[----:B------:R-:W2:Y:S04]  /*165b0*/  LDL.LU.64 R10, [R1+0x428] ;  /* 0x00042800010a7983 */ /* 0x000ea80000300a00 */
[----:B------:R-:W3:Y:S04]  /*165c0*/  LDL.LU.64 R4, [R1+0x3f0] ;  /* 0x0003f00001047983 */ /* 0x000ee80000300a00 */
[----:B------:R-:W2:Y:S01]  /*165d0*/  LDL.LU.64 R6, [R1+0x3f8] ;  /* 0x0003f80001067983 */ /* 0x000ea20000300a00 */
[----:B----4-:R-:W-:Y:S01]  /*165e0*/  HMMA.16816.F32.BF16 R12, R16, R24, R12 ;  /* 0x00000018100c723c */ /* 0x010fe2000004180c */
[----:B------:R-:W-:-:S02]  /*165f0*/  IMAD.MOV.U32 R2, RZ, RZ, R24 ;  /* 0x000000ffff027224 */ /* 0x000fc400078e0018 */
[----:B------:R-:W-:Y:S01]  /*16600*/  IMAD.MOV.U32 R0, RZ, RZ, R25 ;  /* 0x000000ffff007224 */ /* 0x000fe200078e0019 */
[----:B--2---:R-:W-:Y:S04]  /*16610*/  STL.64 [R1+0x1b40], R6 ;  /* 0x001b400601007387 */ /* 0x004fe80000100a00 */
[----:B---3--:R1:W-:Y:S04]  /*16620*/  STL.64 [R1+0x1b38], R4 ;  /* 0x001b380401007387 */ /* 0x0083e80000100a00 */
[----:B-1----:R-:W2:Y:S04]  /*16630*/  LDL.LU.64 R4, [R1+0x400] ;  /* 0x0004000001047983 */ /* 0x002ea80000300a00 */
[----:B------:R-:W2:Y:S04]  /*16640*/  LDL.LU.64 R6, [R1+0x408] ;  /* 0x0004080001067983 */ /* 0x000ea80000300a00 */
[----:B0-----:R-:W-:Y:S04]  /*16650*/  STL.64 [R1+0x1b10], R22 ;  /* 0x001b101601007387 */ /* 0x001fe80000100a00 */
[----:B------:R0:W-:Y:S04]  /*16660*/  STL.64 [R1+0x1b08], R20 ;  /* 0x001b081401007387 */ /* 0x0001e80000100a00 */
[----:B0-----:R-:W3:Y:S04]  /*16670*/  LDL.LU.64 R20, [R1+0x430] ;  /* 0x0004300001147983 */ /* 0x001ee80000300a00 */
[----:B------:R-:W3:Y:S04]  /*16680*/  LDL.LU.64 R22, [R1+0x438] ;  /* 0x0004380001167983 */ /* 0x000ee80000300a00 */
[----:B------:R0:W-:Y:S04]  /*16690*/  STL.64 [R1+0x440], R12 ;  /* 0x0004400c01007387 */ /* 0x0001e80000100a00 */
[----:B------:R-:W-:Y:S04]  /*166a0*/  STL.64 [R1+0x448], R14 ;  /* 0x0004480e01007387 */ /* 0x000fe80000100a00 */
[----:B0-----:R-:W4:Y:S04]  /*166b0*/  LDL.LU.64 R12, [R1+0x1b80] ;  /* 0x001b8000010c7983 */ /* 0x001f280000300a00 */
[----:B------:R-:W3:Y:S02]  /*166c0*/  LDL.LU.64 R24, [R1+0x1b78] ;  /* 0x001b780001187983 */ /* 0x000ee40000300a00 */
[C---:B---3--:R-:W-:Y:S08]  /*166d0*/  HMMA.16816.F32.BF16 R20, R16.reuse, R24, R20 ;  /* 0x000000181014723c */ /* 0x048ff00000041814 */
[----:B----4-:R-:W-:Y:S11]  /*166e0*/  HMMA.16816.F32.BF16 R8, R16, R12, R8 ;  /* 0x0000000c1008723c */ /* 0x010ff60000041808 */
[----:B------:R-:W-:Y:S04]  /*166f0*/  @!UPT UIADD3 URZ, URZ, URZ, URZ ;  /* 0x0000003f3f3ff290 */ /* 0x000fe8000fffe03f */
[----:B------:R0:W-:Y:S04]  /*16700*/  STL.64 [R1+0x430], R20 ;  /* 0x0004301401007387 */ /* 0x0001e80000100a00 */
[----:B------:R1:W-:Y:S04]  /*16710*/  STL.64 [R1+0x438], R22 ;  /* 0x0004381601007387 */ /* 0x0003e80000100a00 */
[----:B0-----:R-:W3:Y:S04]  /*16720*/  LDL.LU.64 R20, [R1+0x3e0] ;  /* 0x0003e00001147983 */ /* 0x001ee80000300a00 */
[----:B-1----:R-:W3:Y:S04]  /*16730*/  LDL.LU.64 R22, [R1+0x3e8] ;  /* 0x0003e80001167983 */ /* 0x002ee80000300a00 */
[----:B------:R0:W-:Y:S04]  /*16740*/  STL.64 [R1+0x1af0], R24 ;  /* 0x001af01801007387 */ /* 0x0001e80000100a00 */
[----:B------:R-:W-:Y:S04]  /*16750*/  STL.64 [R1+0x420], R8 ;  /* 0x0004200801007387 */ /* 0x000fe80000100a00 */
[----:B------:R1:W-:Y:S01]  /*16760*/  STL.64 [R1+0x428], R10 ;  /* 0x0004280a01007387 */ /* 0x0003e20000100a00 */
[----:B0-----:R-:W-:-:S02]  /*16770*/  IMAD.MOV.U32 R24, RZ, RZ, R2 ;  /* 0x000000ffff187224 */ /* 0x001fc400078e0002 */
[----:B------:R-:W-:Y:S02]  /*16780*/  IMAD.MOV.U32 R25, RZ, RZ, R0 ;  /* 0x000000ffff197224 */ /* 0x000fe400078e0000 */
[----:B------:R-:W-:Y:S02]  /*16790*/  IMAD.MOV.U32 R2, RZ, RZ, R12 ;  /* 0x000000ffff027224 */ /* 0x000fe400078e000c */
[----:B------:R-:W-:Y:S01]  /*167a0*/  IMAD.MOV.U32 R0, RZ, RZ, R13 ;  /* 0x000000ffff007224 */ /* 0x000fe200078e000d */
[----:B-1----:R-:W4:Y:S04]  /*167b0*/  LDL.LU.64 R10, [R1+0x1b70] ;  /* 0x001b7000010a7983 */ /* 0x002f280000300a00 */
[----:B------:R-:W4:Y:S04]  /*167c0*/  LDL.LU.64 R8, [R1+0x1b68] ;  /* 0x001b680001087983 */ /* 0x000f280000300a00 */
[----:B------:R-:W4:Y:S02]  /*167d0*/  LDL.LU.64 R12, [R1+0x1b60] ;  /* 0x001b6000010c7983 */ /* 0x000f240000300a00 */
[----:B----4-:R-:W-:Y:S01]  /*167e0*/  HMMA.16816.F32.BF16 R8, R16, R12, R8 ;  /* 0x0000000c1008723c */ /* 0x010fe20000041808 */
[----:B------:R-:W-:Y:S11]  /*167f0*/  IMAD.MOV.U32 R3, RZ, RZ, R13 ;  /* 0x000000ffff037224 */ /* 0x000ff600078e000d */
[----:B------:R-:W-:Y:S11]  /*16800*/  @!UPT UIADD3 URZ, URZ, URZ, URZ ;  /* 0x0000003f3f3ff290 */ /* 0x000ff6000fffe03f */
[----:B------:R-:W-:Y:S04]  /*16810*/  STL.64 [R1+0x410], R8 ;  /* 0x0004100801007387 */ /* 0x000fe80000100a00 */
[----:B------:R0:W-:Y:S04]  /*16820*/  STL.64 [R1+0x418], R10 ;  /* 0x0004180a01007387 */ /* 0x0001e80000100a00 */
[----:B0-----:R-:W4:Y:S01]  /*16830*/  LDL.LU R10, [R1+0x1b58] ;  /* 0x001b5800010a7983 */ /* 0x001f220000300800 */
[----:B------:R-:W-:-:S03]  /*16840*/  IMAD.MOV.U32 R11, RZ, RZ, R12 ;  /* 0x000000ffff0b7224 */ /* 0x000fc600078e000c */
[----:B------:R-:W3:Y:S04]  /*16850*/  LDL.LU.64 R8, [R1+0x1b50] ;  /* 0x001b500001087983 */ /* 0x000ee80000300a00 */
[----:B------:R-:W2:Y:S02]  /*16860*/  LDL.LU.64 R12, [R1+0x1b48] ;  /* 0x001b4800010c7983 */ /* 0x000ea40000300a00 */
[C---:B--2---:R-:W-:Y:S01]  /*16870*/  HMMA.16816.F32.BF16 R4, R16.reuse, R12, R4 ;  /* 0x0000000c1004723c */ /* 0x044fe20000041804 */
[----:B------:R-:W-:Y:S02]  /*16880*/  IMAD.MOV.U32 R27, RZ, RZ, R12 ;  /* 0x000000ffff1b7224 */ /* 0x000fe400078e000c */
[----:B------:R-:W-:Y:S11]  /*16890*/  IMAD.MOV.U32 R26, RZ, RZ, R13 ;  /* 0x000000ffff1a7224 */ /* 0x000ff600078e000d */
[----:B------:R-:W-:Y:S09]  /*168a0*/  @!UPT UIADD3 URZ, URZ, URZ, URZ ;  /* 0x0000003f3f3ff290 */ /* 0x000ff2000fffe03f */
[----:B------:R-:W-:Y:S04]  /*168b0*/  STL.64 [R1+0x400], R4 ;  /* 0x0004000401007387 */ /* 0x000fe80000100a00 */
[----:B------:R0:W-:Y:S04]  /*168c0*/  STL.64 [R1+0x408], R6 ;  /* 0x0004080601007387 */ /* 0x0001e80000100a00 */
[----:B0-----:R-:W2:Y:S04]  /*168d0*/  LDL.LU.64 R6, [R1+0x1b40] ;  /* 0x001b400001067983 */ /* 0x001ea80000300a00 */
[----:B------:R-:W2:Y:S04]  /*168e0*/  LDL.LU.64 R4, [R1+0x1b38] ;  /* 0x001b380001047983 */ /* 0x000ea80000300a00 */
[----:B------:R-:W2:Y:S04]  /*168f0*/  LDL.LU.64 R14, [R1+0x1b30] ;  /* 0x001b3000010e7983 */ /* 0x000ea80000300a00 */
[----:B------:R-:W2:Y:S02]  /*16900*/  LDL.LU.64 R12, [R1+0x1b28] ;  /* 0x001b2800010c7983 */ /* 0x000ea40000300a00 */
[----:B--2---:R-:W-:Y:S11]  /*16910*/  HMMA.16816.F32.BF16 R4, R16, R12, R4 ;  /* 0x0000000c1004723c */ /* 0x004ff60000041804 */
[----:B------:R-:W-:Y:S11]  /*16920*/  @!UPT UIADD3 URZ, URZ, URZ, URZ ;  /* 0x0000003f3f3ff290 */ /* 0x000ff6000fffe03f */
[----:B------:R-:W-:Y:S01]  /*16930*/  @!UPT UIADD3 URZ, URZ, URZ, URZ ;  /* 0x0000003f3f3ff290 */ /* 0x000fe2000fffe03f */
[----:B------:R-:W-:Y:S04]  /*16940*/  STL.64 [R1+0x3f0], R4 ;  /* 0x0003f00401007387 */ /* 0x000fe80000100a00 */
[----:B------:R0:W-:Y:S04]  /*16950*/  STL.64 [R1+0x3f8], R6 ;  /* 0x0003f80601007387 */ /* 0x0001e80000100a00 */
[----:B0-----:R-:W2:Y:S04]  /*16960*/  LDL.LU.64 R6, [R1+0x1b20] ;  /* 0x001b200001067983 */ /* 0x001ea80000300a00 */
[----:B------:R-:W2:Y:S04]  /*16970*/  LDL.LU.64 R4, [R1+0x1b18] ;  /* 0x001b180001047983 */ /* 0x000ea80000300a00 */
[----:B------:R-:W-:Y:S04]  /*16980*/  STL.64 [R1+0x1ab8], R14 ;  /* 0x001ab80e01007387 */ /* 0x000fe80000100a00 */
[----:B------:R0:W-:Y:S02]  /*16990*/  STL.64 [R1+0x1ab0], R12 ;  /* 0x001ab00c01007387 */ /* 0x0001e40000100a00 */
[----:B0-----:R-:W-:-:S02]  /*169a0*/  IMAD.MOV.U32 R12, RZ, RZ, R27 ;  /* 0x000000ffff0c7224 */ /* 0x001fc400078e001b */
[----:B------:R-:W-:-:S05]  /*169b0*/  IMAD.MOV.U32 R13, RZ, RZ, R26 ;  /* 0x000000ffff0d7224 */ /* 0x000fca00078e001a */
[----:B------:R0:W-:Y:S02]  /*169c0*/  STL.64 [R1+0x1ad0], R12 ;  /* 0x001ad00c01007387 */ /* 0x0001e40000100a00 */
[----:B0-----:R-:W-:Y:S02]  /*169d0*/  IMAD.MOV.U32 R12, RZ, RZ, R11 ;  /* 0x000000ffff0c7224 */ /* 0x001fe400078e000b */
[----:B------:R-:W-:-:S05]  /*169e0*/  IMAD.MOV.U32 R13, RZ, RZ, R3 ;  /* 0x000000ffff0d7224 */ /* 0x000fca00078e0003 */
[----:B------:R3:W-:Y:S02]  /*169f0*/  STL.64 [R1+0x1ae8], R12 ;  /* 0x001ae80c01007387 */ /* 0x0007e40000100a00 */
[C---:B---3--:R-:W-:Y:S02]  /*16a00*/  HMMA.16816.F32.BF16 R12, R16.reuse, R8, R20 ;  /* 0x00000008100c723c */ /* 0x048fe40000041814 */
[----:B------:R-:W2:Y:S04]  /*16a10*/  LDL.LU.64 R20, [R1+0x2f0] ;  /* 0x0002f00001147983 */ /* 0x000ea80000300a00 */
[----:B------:R-:W2:Y:S11]  /*16a20*/  LDL.LU.64 R22, [R1+0x2f8] ;  /* 0x0002f80001167983 */ /* 0x000eb60000300a00 */
[----:B------:R-:W-:Y:S06]  /*16a30*/  @!UPT UIADD3 URZ, URZ, URZ, URZ ;  /* 0x0000003f3f3ff290 */ /* 0x000fec000fffe03f */
[----:B------:R0:W-:Y:S04]  /*16a40*/  STL.64 [R1+0x3e0], R12 ;  /* 0x0003e00c01007387 */ /* 0x0001e80000100a00 */
[----:B------:R1:W-:Y:S04]  /*16a50*/  STL.64 [R1+0x3e8], R14 ;  /* 0x0003e80e01007387 */ /* 0x0003e80000100a00 */
[----:B0-----:R-:W3:Y:S04]  /*16a60*/  LDL.LU.64 R12, [R1+0x250] ;  /* 0x00025000010c7983 */ /* 0x001ee80000300a00 */
[----:B-1----:R-:W2:Y:S04]  /*16a70*/  LDL.LU.64 R14, [R1+0x258] ;  /* 0x00025800010e7983 */ /* 0x002ea80000300a00 */
[----:B--2---:R-:W-:Y:S04]  /*16a80*/  STL.64 [R1+0x1b00], R14 ;  /* 0x001b000e01007387 */ /* 0x004fe80000100a00 */
[----:B---3--:R0:W-:Y:S04]  /*16a90*/  STL.64 [R1+0x1af8], R12 ;  /* 0x001af80c01007387 */ /* 0x0081e80000100a00 */
[----:B0-----:R-:W2:Y:S04]  /*16aa0*/  LDL.LU.64 R12, [R1+0x270] ;  /* 0x00027000010c7983 */ /* 0x001ea80000300a00 */
[----:B------:R-:W2:Y:S04]  /*16ab0*/  LDL.LU.64 R14, [R1+0x278] ;  /* 0x00027800010e7983 */ /* 0x000ea80000300a00 */
[----:B----4-:R-:W-:Y:S04]  /*16ac0*/  STL [R1+0x1aa8], R10 ;  /* 0x001aa80a01007387 */ /* 0x010fe80000100800 */
[----:B------:R0:W-:Y:S04]  /*16ad0*/  STL.64 [R1+0x1aa0], R8 ;  /* 0x001aa00801007387 */ /* 0x0001e80000100a00 */
[----:B0-----:R-:W3:Y:S04]  /*16ae0*/  LDL.LU.64 R8, [R1+0x220] ;  /* 0x0002200001087983 */ /* 0x001ee80000300a00 */
[----:B------:R-:W4:Y:S04]  /*16af0*/  LDL.LU.64 R10, [R1+0x228] ;  /* 0x00022800010a7983 */ /* 0x000f280000300a00 */
[----:B----4-:R-:W-:Y:S04]  /*16b00*/  STL.64 [R1+0x1ac8], R10 ;  /* 0x001ac80a01007387 */ /* 0x010fe80000100a00 */
[----:B---3--:R0:W-:Y:S04]  /*16b10*/  STL.64 [R1+0x1ac0], R8 ;  /* 0x001ac00801007387 */ /* 0x0081e80000100a00 */
[----:B0-----:R-:W3:Y:S04]  /*16b20*/  LDL.LU.64 R8, [R1+0x230] ;  /* 0x0002300001087983 */ /* 0x001ee80000300a00 */
[----:B------:R-:W4:Y:S01]  /*16b30*/  LDL.LU.64 R10, [R1+0x238] ;  /* 0x00023800010a7983 */ /* 0x000f220000300a00 */
[----:B------:R-:W-:Y:S03]  /*16b40*/  HMMA.16816.F32.BF16 R16, R16, R4, R20 ;  /* 0x000000041010723c */ /* 0x000fe60000041814 */
[----:B----4-:R-:W-:Y:S04]  /*16b50*/  STL.64 [R1+0x1ae0], R10 ;  /* 0x001ae00a01007387 */ /* 0x010fe80000100a00 */
[----:B---3--:R0:W-:Y:S04]  /*16b60*/  STL.64 [R1+0x1ad8], R8 ;  /* 0x001ad80801007387 */ /* 0x0081e80000100a00 */
[----:B0-----:R-:W3:Y:S04]  /*16b70*/  LDL.LU.64 R8, [R1+0x240] ;  /* 0x0002400001087983 */ /* 0x001ee80000300a00 */
[----:B------:R-:W3:Y:S04]  /*16b80*/  LDL.LU.64 R10, [R1+0x248] ;  /* 0x00024800010a7983 */ /* 0x000ee80000300a00 */
[----:B------:R-:W2:Y:S04]  /*16b90*/  LDL.LU.64 R22, [R1+0x1b10] ;  /* 0x001b100001167983 */ /* 0x000ea80000300a00 */
[----:B------:R-:W2:Y:S04]  /*16ba0*/  LDL.LU.64 R20, [R1+0x1b08] ;  /* 0x001b080001147983 */ /* 0x000ea80000300a00 */
[----:B------:R0:W-:Y:S04]  /*16bb0*/  STL.64 [R1+0x2f0], R16 ;  /* 0x0002f01001007387 */ /* 0x0001e80000100a00 */
[----:B------:R1:W-:Y:S04]  /*16bc0*/  STL.64 [R1+0x2f8], R18 ;  /* 0x0002f81201007387 */ /* 0x0003e80000100a00 */
[----:B0-----:R-:W4:Y:S04]  /*16bd0*/  LDL.LU.64 R16, [R1+0x260] ;  /* 0x0002600001107983 */ /* 0x001f280000300a00 */
[----:B-1----:R-:W4:Y:S01]  /*16be0*/  LDL.LU.64 R18, [R1+0x268] ;  /* 0x0002680001127983 */ /* 0x002f220000300a00 */
[C---:B--2---:R-:W-:Y:S03]  /*16bf0*/  HMMA.16816.F32.BF16 R24, R20.reuse, R24, R12 ;  /* 0x000000181418723c */ /* 0x044fe6000004180c */
[----:B------:R-:W2:Y:S04]  /*16c00*/  LDL.LU.64 R14, [R1+0x1b00] ;  /* 0x001b0000010e7983 */ /* 0x000ea80000300a00 */
[----:B------:R-:W2:Y:S11]  /*16c10*/  LDL.LU.64 R12, [R1+0x1af8] ;  /* 0x001af800010c7983 */ /* 0x000eb60000300a00 */
[----:B------:R-:W-:Y:S05]  /*16c20*/  @!UPT UIADD3 URZ, URZ, URZ, URZ ;  /* 0x0000003f3f3ff290 */ /* 0x000fea000fffe03f */
[----:B------:R0:W-:Y:S04]  /*16c30*/  STL.64 [R1+0x270], R24 ;  /* 0x0002701801007387 */ /* 0x0001e80000100a00 */
[----:B------:R-:W-:Y:S04]  /*16c40*/  STL.64 [R1+0x278], R26 ;  /* 0x0002781a01007387 */ /* 0x000fe80000100a00 */
[----:B0-----:R-:W4:Y:S02]  /*16c50*/  LDL.LU.64 R24, [R1+0x1af0] ;  /* 0x001af00001187983 */ /* 0x001f240000300a00 */
[----:B----4-:R-:W-:Y:S11]  /*16c60*/  HMMA.16816.F32.BF16 R16, R20, R24, R16 ;  /* 0x000000181410723c */ /* 0x010ff60000041810 */
[----:B------:R-:W-:Y:S11]  /*16c70*/  @!UPT UIADD3 URZ, URZ, URZ, URZ ;  /* 0x0000003f3f3ff290 */ /* 0x000ff6000fffe03f */
[----:B------:R-:W-:Y:S01]  /*16c80*/  @!UPT UIADD3 URZ, URZ, URZ, URZ ;  /* 0x0000003f3f3ff290 */ /* 0x000fe2000fffe03f */
[----:B------:R0:W-:Y:S04]  /*16c90*/  STL.64 [R1+0x260], R16 ;  /* 0x0002601001007387 */ /* 0x0001e80000100a00 */
[----:B------:R1:W-:Y:S04]  /*16ca0*/  STL.64 [R1+0x268], R18 ;  /* 0x0002681201007387 */ /* 0x0003e80000100a00 */
[----:B0-----:R-:W4:Y:S04]  /*16cb0*/  LDL.LU.64 R16, [R1+0x480] ;  /* 0x0004800001107983 */ /* 0x001f280000300a00 */
[----:B-1----:R-:W4:Y:S04]  /*16cc0*/  LDL.LU.64 R18, [R1+0x488] ;  /* 0x0004880001127983 */ /* 0x002f280000300a00 */
[----:B------:R0:W-:Y:S02]  /*16cd0*/  STL.64 [R1+0x1a88], R24 ;  /* 0x001a881801007387 */ /* 0x0001e40000100a00 */
[----:B0-----:R-:W-:-:S02]  /*16ce0*/  IMAD.MOV.U32 R24, RZ, RZ, R2 ;  /* 0x000000ffff187224 */ /* 0x001fc400078e0002 */
[----:B------:R-:W-:-:S07]  /*16cf0*/  IMAD.MOV.U32 R25, RZ, RZ, R0 ;  /* 0x000000ffff197224 */ /* 0x000fce00078e0000 */
[C---:B--2---:R-:W-:Y:S01]  /*16d00*/  HMMA.16816.F32.BF16 R24, R20.reuse, R24, R12 ;  /* 0x000000181418723c */ /* 0x044fe2000004180c */
[----:B------:R-:W3:Y:S11]  /*16d10*/  LDL.LU.64 R12, [R1+0x1ae8] ;  /* 0x001ae800010c7983 */ /* 0x000ef60000300a00 */
[----:B------:R-:W-:Y:S11]  /*16d20*/  @!UPT UIADD3 URZ, URZ, URZ, URZ ;  /* 0x0000003f3f3ff290 */ /* 0x000ff6000fffe03f */
[----:B------:R0:W-:Y:S04]  /*16d30*/  STL.64 [R1+0x250], R24 ;  /* 0x0002501801007387 */ /* 0x0001e80000100a00 */
[----:B------:R-:W-:Y:S04]  /*16d40*/  STL.64 [R1+0x258], R26 ;  /* 0x0002581a01007387 */ /* 0x000fe80000100a00 */
[----:B0-----:R-:W2:Y:S01]  /*16d50*/  LDL.64 R24, [R1+0x40] ;  /* 0x0000400001187983 */ /* 0x001ea20000100a00 */
[C---:B---3--:R-:W-:Y:S03]  /*16d60*/  HMMA.16816.F32.BF16 R12, R20.reuse, R12, R8 ;  /* 0x0000000c140c723c */ /* 0x048fe60000041808 */
[----:B------:R-:W3:Y:S04]  /*16d70*/  LDL.LU.64 R10, [R1+0x1ae0] ;  /* 0x001ae000010a7983 */ /* 0x000ee80000300a00 */
[----:B------:R-:W3:Y:S11]  /*16d80*/  LDL.LU.64 R8, [R1+0x1ad8] ;  /* 0x001ad80001087983 */ /* 0x000ef60000300a00 */
[----:B------:R-:W-:Y:S05]  /*16d90*/  @!UPT UIADD3 URZ, URZ, URZ, URZ ;  /* 0x0000003f3f3ff290 */ /* 0x000fea000fffe03f */
[----:B------:R0:W-:Y:S04]  /*16da0*/  STL.64 [R1+0x240], R12 ;  /* 0x0002400c01007387 */ /* 0x0001e80000100a00 */
[----:B------:R3:W-:Y:S04]  /*16db0*/  STL.64 [R1+0x248], R14 ;  /* 0x0002480e01007387 */ /* 0x0007e80000100a00 */
[----:B0-----:R-:W3:Y:S02]  /*16dc0*/  LDL.LU.64 R12, [R1+0x1ad0] ;  /* 0x001ad000010c7983 */ /* 0x001ee40000300a00 */
[C---:B---3--:R-:W-:Y:S02]  /*16dd0*/  HMMA.16816.F32.BF16 R12, R20.reuse, R12, R8 ;  /* 0x0000000c140c723c */ /* 0x048fe40000041808 */
[----:B------:R-:W3:Y:S04]  /*16de0*/  LDL.LU.64 R10, [R1+0x1ac8] ;  /* 0x001ac800010a7983 */ /* 0x000ee80000300a00 */
[----:B------:R-:W3:Y:S11]  /*16df0*/  LDL.LU.64 R8, [R1+0x1ac0] ;  /* 0x001ac00001087983 */ /* 0x000ef60000300a00 */
[----:B------:R-:W-:Y:S06]  /*16e00*/  @!UPT UIADD3 URZ, URZ, URZ, URZ ;  /* 0x0000003f3f3ff290 */ /* 0x000fec000fffe03f */
[----:B------:R-:W-:Y:S04]  /*16e10*/  STL.64 [R1+0x230], R12 ;  /* 0x0002300c01007387 */ /* 0x000fe80000100a00 */
[----:B------:R0:W-:Y:S04]  /*16e20*/  STL.64 [R1+0x238], R14 ;  /* 0x0002380e01007387 */ /* 0x0001e80000100a00 */
[----:B0-----:R-:W2:Y:S04]  /*16e30*/  LDL.LU.64 R14, [R1+0x1ab8] ;  /* 0x001ab800010e7983 */ /* 0x001ea80000300a00 */
[----:B------:R-:W3:Y:S02]  /*16e40*/  LDL.LU.64 R12, [R1+0x1ab0] ;  /* 0x001ab000010c7983 */ /* 0x000ee40000300a00 */
[C---:B---3--:R-:W-:Y:S11]  /*16e50*/  HMMA.16816.F32.BF16 R8, R20.reuse, R12, R8 ;  /* 0x0000000c1408723c */ /* 0x048ff60000041808 */
[----:B------:R-:W-:Y:S11]  /*16e60*/  @!UPT UIADD3 URZ, URZ, URZ, URZ ;  /* 0x0000003f3f3ff290 */ /* 0x000ff6000fffe03f */
[----:B------:R-:W-:Y:S01]  /*16e70*/  @!UPT UIADD3 URZ, URZ, URZ, URZ ;  /* 0x0000003f3f3ff290 */ /* 0x000fe2000fffe03f */
[----:B------:R-:W-:Y:S04]  /*16e80*/  STL.64 [R1+0x220], R8 ;  /* 0x0002200801007387 */ /* 0x000fe80000100a00 */
[----:B------:R0:W-:Y:S04]  /*16e90*/  STL.64 [R1+0x228], R10 ;  /* 0x0002280a01007387 */ /* 0x0001e80000100a00 */
[----:B0-----:R-:W3:Y:S04]  /*16ea0*/  LDL.LU R10, [R1+0x1aa8] ;  /* 0x001aa800010a7983 */ /* 0x001ee80000300800 */
[----:B------:R-:W3:Y:S04]  /*16eb0*/  LDL.LU.64 R8, [R1+0x1aa0] ;  /* 0x001aa00001087983 */ /* 0x000ee80000300a00 */
[----:B--2---:R-:W-:Y:S04]  /*16ec0*/  STL.64 [R1+0x1a50], R14 ;  /* 0x001a500e01007387 */ /* 0x004fe80000100a00 */
[----:B------:R0:W-:Y:S04]  /*16ed0*/  STL.64 [R1+0x1a48], R12 ;  /* 0x001a480c01007387 */ /* 0x0001e80000100a00 */
[----:B0-----:R-:W2:Y:S04]  /*16ee0*/  LDL.64 R12, [R1] ;  /* 0x00000000010c7983 */ /* 0x001ea80000100a00 */
[----:B--2---:R0:W-:Y:S04]  /*16ef0*/  STL.64 [R1+0x1a58], R12 ;  /* 0x001a580c01007387 */ /* 0x0041e80000100a00 */
[----:B0-----:R-:W2:Y:S04]  /*16f00*/  LDL.64 R12, [R1+0x10] ;  /* 0x00001000010c7983 */ /* 0x001ea80000100a00 */
[----:B--2---:R0:W-:Y:S04]  /*16f10*/  STL.64 [R1+0x1a70], R12 ;  /* 0x001a700c01007387 */ /* 0x0041e80000100a00 */
[----:B0-----:R-:W2:Y:S04]  /*16f20*/  LDL.LU.64 R12, [R1+0x210] ;  /* 0x00021000010c7983 */ /* 0x001ea80000300a00 */
[----:B------:R-:W2:Y:S04]  /*16f30*/  LDL.LU.64 R14, [R1+0x218] ;  /* 0x00021800010e7983 */ /* 0x000ea80000300a00 */
[----:B------:R-:W4:Y:S04]  /*16f40*/  LDL R0, [R1+0x528] ;  /* 0x0005280001007983 */ /* 0x000f280000100800 */
[----:B---3--:R-:W-:Y:S01]  /*16f50*/  STL [R1+0x1a68], R10 ;  /* 0x001a680a01007387 */ /* 0x008fe20000100800 */
[C---:B--2---:R-:W-:Y:S11]  /*16f60*/  HMMA.16816.F32.BF16 R12, R20.reuse, R8, R12 ;  /* 0x00000008140c723c */ /* 0x044ff6000004180c */
[----:B------:R-:W-:Y:S11]  /*16f70*/  @!UPT UIADD3 URZ, URZ, URZ, URZ ;  /* 0x0000003f3f3ff290 */ /* 0x000ff6000fffe03f */
[----:B------:R-:W-:Y:S01]  /*16f80*/  @!UPT UIADD3 URZ, URZ, URZ, URZ ;  /* 0x0000003f3f3ff290 */ /* 0x000fe2000fffe03f */
[----:B------:R0:W-:Y:S04]  /*16f90*/  STL.64 [R1+0x210], R12 ;  /* 0x0002100c01007387 */ /* 0x0001e80000100a00 */
[----:B------:R1:W-:Y:S04]  /*16fa0*/  STL.64 [R1+0x218], R14 ;  /* 0x0002180e01007387 */ /* 0x0003e80000100a00 */
[----:B------:R4:W-:Y:S04]  /*16fb0*/  STL.64 [R1+0x1a60], R8 ;  /* 0x001a600801007387 */ /* 0x0009e80000100a00 */
[----:B0-----:R-:W2:Y:S04]  /*16fc0*/  LDL.LU.64 R12, [R1+0x1c0] ;  /* 0x0001c000010c7983 */ /* 0x001ea80000300a00 */
[----:B-1----:R-:W3:Y:S01]  /*16fd0*/  LDL.LU.64 R14, [R1+0x1c8] ;  /* 0x0001c800010e7983 */ /* 0x002ee20000300a00 */
[----:B----4-:R-:W-:Y:S03]  /*16fe0*/  HMMA.16816.F32.BF16 R8, R20, R4, R16 ;  /* 0x000000041408723c */ /* 0x010fe60000041810 */
[----:B------:R-:W-:Y:S04]  /*16ff0*/  LDSM.16.MT88.4 R16, [R0+0x10000] ;  /* 0x010000000010783b */ /* 0x000fe80000004200 */
[----:B------:R-:W0:Y:S11]  /*17000*/  LDSM.16.MT88.4 R20, [R0+0x10080] ;  /* 0x010080000014783b */ /* 0x000e360000004200 */
[----:B------:R-:W-:Y:S05]  /*17010*/  @!UPT UIADD3 URZ, URZ, URZ, URZ ;  /* 0x0000003f3f3ff290 */ /* 0x000fea000fffe03f */
[----:B------:R-:W-:Y:S04]  /*17020*/  STL.64 [R1+0xf0], R8 ;  /* 0x0000f00801007387 */ /* 0x000fe80000100a00 */
[----:B------:R-:W-:Y:S04]  /*17030*/  STL.64 [R1+0xf8], R10 ;  /* 0x0000f80a01007387 */ /* 0x000fe80000100a00 */
[----:B---3--:R-:W-:Y:S04]  /*17040*/  STL.64 [R1+0x1a80], R14 ;  /* 0x001a800e01007387 */ /* 0x008fe80000100a00 */
[----:B--2---:R1:W-:Y:S04]  /*17050*/  STL.64 [R1+0x1a78], R12 ;  /* 0x001a780c01007387 */ /* 0x0043e80000100a00 */
[----:B-1----:R-:W2:Y:S04]  /*17060*/  LDL.LU.64 R12, [R1+0x1d0] ;  /* 0x0001d000010c7983 */ /* 0x002ea80000300a00 */
[----:B------:R-:W3:Y:S04]  /*17070*/  LDL.LU.64 R14, [R1+0x1d8] ;  /* 0x0001d800010e7983 */ /* 0x000ee80000300a00 */
[----:B---3--:R-:W-:Y:S04]  /*17080*/  STL.64 [R1+0x1a98], R14 ;  /* 0x001a980e01007387 */ /* 0x008fe80000100a00 */
[----:B--2---:R1:W-:Y:S04]  /*17090*/  STL.64 [R1+0x1a90], R12 ;  /* 0x001a900c01007387 */ /* 0x0043e80000100a00 */
[----:B-1----:R-:W2:Y:S04]  /*170a0*/  LDL.LU.64 R12, [R1+0x1e0] ;  /* 0x0001e000010c7983 */ /* 0x002ea80000300a00 */
[----:B------:R-:W2:Y:S04]  /*170b0*/  LDL.LU.64 R14, [R1+0x1e8] ;  /* 0x0001e800010e7983 */ /* 0x000ea80000300a00 */
[----:B------:R-:W-:Y:S04]  /*170c0*/  STL.64 [R1+0x1a40], R6 ;  /* 0x001a400601007387 */ /* 0x000fe80000100a00 */
[----:B------:R1:W-:Y:S04]  /*170d0*/  STL.64 [R1+0x1a38], R4 ;  /* 0x001a380401007387 */ /* 0x0003e80000100a00 */
[----:B------:R-:W3:Y:S04]  /*170e0*/  LDL.LU.64 R8, [R1+0x1b0] ;  /* 0x0001b00001087983 */ /* 0x000ee80000300a00 */
[----:B------:R-:W3:Y:S04]  /*170f0*/  LDL.LU.64 R10, [R1+0x1b8] ;  /* 0x0001b800010a7983 */ /* 0x000ee80000300a00 */
[----:B-1----:R-:W4:Y:S04]  /*17100*/  LDL.LU.64 R4, [R1+0x190] ;  /* 0x0001900001047983 */ /* 0x002f280000300a00 */
[----:B------:R-:W4:Y:S04]  /*17110*/  LDL.LU.64 R6, [R1+0x198] ;  /* 0x0001980001067983 */ /* 0x000f280000300a00 */
[----:B0-----:R-:W-:Y:S04]  /*17120*/  STL.64 [R1+0x1a30], R22 ;  /* 0x001a301601007387 */ /* 0x001fe80000100a00 */
[----:B------:R0:W-:Y:S01]  /*17130*/  STL.64 [R1+0x1a28], R20 ;  /* 0x001a281401007387 */ /* 0x0001e20000100a00 */
[----:B------:R-:W-:-:S02]  /*17140*/  IMAD.MOV.U32 R29, RZ, RZ, R24 ;  /* 0x000000ffff1d7224 */ /* 0x000fc400078e0018 */
[----:B------:R-:W-:Y:S01]  /*17150*/  IMAD.MOV.U32 R28, RZ, RZ, R25 ;  /* 0x000000ffff1c7224 */ /* 0x000fe200078e0019 */
[----:B0-----:R-:W3:Y:S01]  /*17160*/  LDL.64 R20, [R1+0x20] ;  /* 0x0000200001147983 */ /* 0x001ee20000100a00 */
[C---:B--2---:R-:W-:Y:S11]  /*17170*/  HMMA.16816.F32.BF16 R12, R16.reuse, R24, R12 ;  /* 0x00000018100c723c */ /* 0x044ff6000004180c */
[----:B------:R-:W-:Y:S11]  /*17180*/  @!UPT UIADD3 URZ, URZ, URZ, URZ ;  /* 0x0000003f3f3ff290 */ /* 0x000ff6000fffe03f */
[----:B------:R-:W-:Y:S01]  /*17190*/  @!UPT UIADD3 URZ, URZ, URZ, URZ ;  /* 0x0000003f3f3ff290 */ /* 0x000fe2000fffe03f */
[----:B------:R-:W-:Y:S04]  /*171a0*/  STL.64 [R1+0x1e0], R12 ;  /* 0x0001e00c01007387 */ /* 0x000fe80000100a00 */
[----:B------:R0:W-:Y:S04]  /*171b0*/  STL.64 [R1+0x1e8], R14 ;  /* 0x0001e80e01007387 */ /* 0x0001e80000100a00 */
[----:B0-----:R-:W2:Y:S04]  /*171c0*/  LDL.LU.64 R14, [R1+0x1a98] ;  /* 0x001a9800010e7983 */ /* 0x001ea80000300a00 */
[----:B------:R-:W2:Y:S04]  /*171d0*/  LDL.LU.64 R12, [R1+0x1a90] ;  /* 0x001a9000010c7983 */ /* 0x000ea80000300a00 */
[----:B------:R-:W2:Y:S02]  /*171e0*/  LDL.LU.64 R24, [R1+0x1a88] ;  /* 0x001a880001187983 */ /* 0x000ea40000300a00 */
[C---:B--2---:R-:W-:Y:S11]  /*171f0*/  HMMA.16816.F32.BF16 R12, R16.reuse, R24, R12 ;  /* 0x00000018100c723c */ /* 0x044ff6000004180c */
[----:B------:R-:W-:Y:S11]  /*17200*/  @!UPT UIADD3 URZ, URZ, URZ, URZ ;  /* 0x0000003f3f3ff290 */ /* 0x000ff6000fffe03f */
[----:B------:R-:W-:Y:S01]  /*17210*/  @!UPT UIADD3 URZ, URZ, URZ, URZ ;  /* 0x0000003f3f3ff290 */ /* 0x000fe2000fffe03f */
[----:B------:R-:W-:Y:S04]  /*17220*/  STL.64 [R1+0x1d0], R12 ;  /* 0x0001d00c01007387 */ /* 0x000fe80000100a00 */
[----:B------:R0:W-:Y:S04]  /*17230*/  STL.64 [R1+0x1d8], R14 ;  /* 0x0001d80e01007387 */ /* 0x0001e80000100a00 */
[----:B0-----:R-:W3:Y:S04]  /*17240*/  LDL.LU.64 R14, [R1+0x1a80] ;  /* 0x001a8000010e7983 */ /* 0x001ee80000300a00 */
        /* <DEDUP_REMOVED lines=8> */
[----:B------:R-:W-:Y:S04]  /*172d0*/  STL.64 [R1+0x1c8], R14 ;  /* 0x0001c80e01007387 */ /* 0x000fe80000100a00 */
[----:B0-----:R-:W3:Y:S01]  /*172e0*/  LDL.LU.64 R12, [R1+0x1a70] ;  /* 0x001a7000010c7983 */ /* 0x001ee20000300a00 */
[----:B------:R-:W-:Y:S02]  /*172f0*/  IMAD.MOV.U32 R2, RZ, RZ, R20 ;  /* 0x000000ffff027224 */ /* 0x000fe400078e0014 */
[----:B------:R-:W-:-:S02]  /*17300*/  IMAD.MOV.U32 R0, RZ, RZ, R21 ;  /* 0x000000ffff007224 */ /* 0x000fc400078e0015 */
[----:B------:R-:W2:Y:S04]  /*17310*/  LDL.LU.64 R20, [R1+0x180] ;  /* 0x0001800001147983 */ /* 0x000ea80000300a00 */
[----:B------:R-:W2:Y:S01]  /*17320*/  LDL.LU.64 R22, [R1+0x188] ;  /* 0x0001880001167983 */ /* 0x000ea20000300a00 */
[----:B---3--:R-:W-:Y:S01]  /*17330*/  HMMA.16816.F32.BF16 R8, R16, R12, R8 ;  /* 0x0000000c1008723c */ /* 0x008fe20000041808 */
[----:B------:R-:W-:Y:S11]  /*17340*/  IMAD.MOV.U32 R3, RZ, RZ, R13 ;  /* 0x000000ffff037224 */ /* 0x000ff600078e000d */
[----:B------:R-:W-:Y:S11]  /*17350*/  @!UPT UIADD3 URZ, URZ, URZ, URZ ;  /* 0x0000003f3f3ff290 */ /* 0x000ff6000fffe03f */
[----:B------:R-:W-:Y:S04]  /*17360*/  STL.64 [R1+0x1b0], R8 ;  /* 0x0001b00801007387 */ /* 0x000fe80000100a00 */
[----:B------:R0:W-:Y:S04]  /*17370*/  STL.64 [R1+0x1b8], R10 ;  /* 0x0001b80a01007387 */ /* 0x0001e80000100a00 */
[----:B0-----:R-:W3:Y:S01]  /*17380*/  LDL.LU R10, [R1+0x1a68] ;  /* 0x001a6800010a7983 */ /* 0x001ee20000300800 */
[----:B------:R-:W-:-:S03]  /*17390*/  IMAD.MOV.U32 R11, RZ, RZ, R12 ;  /* 0x000000ffff0b7224 */ /* 0x000fc600078e000c */
[----:B------:R-:W2:Y:S04]  /*173a0*/  LDL.LU.64 R8, [R1+0x1a60] ;  /* 0x001a600001087983 */ /* 0x000ea80000300a00 */
[----:B------:R-:W2:Y:S02]  /*173b0*/  LDL.LU.64 R12, [R1+0x1a58] ;  /* 0x001a5800010c7983 */ /* 0x000ea40000300a00 */
[----:B--2---:R-:W-:Y:S11]  /*173c0*/  HMMA.16816.F32.BF16 R24, R16, R12, R24 ;  /* 0x0000000c1018723c */ /* 0x004ff60000041818 */
[----:B------:R-:W-:Y:S11]  /*173d0*/  @!UPT UIADD3 URZ, URZ, URZ, URZ ;  /* 0x0000003f3f3ff290 */ /* 0x000ff6000fffe03f */
[----:B------:R-:W-:Y:S01]  /*173e0*/  @!UPT UIADD3 URZ, URZ, URZ, URZ ;  /* 0x0000003f3f3ff290 */ /* 0x000fe2000fffe03f */
[----:B------:R-:W-:Y:S04]  /*173f0*/  STL.64 [R1+0x1a0], R24 ;  /* 0x0001a01801007387 */ /* 0x000fe80000100a00 */
[----:B------:R0:W-:Y:S04]  /*17400*/  STL.64 [R1+0x1a8], R26 ;  /* 0x0001a81a01007387 */ /* 0x0001e80000100a00 */
[----:B------:R-:W2:Y:S01]  /*17410*/  LDL.LU.64 R14, [R1+0x1a50] ;  /* 0x001a5000010e7983 */ /* 0x000ea20000300a00 */
[----:B0-----:R-:W-:Y:S02]  /*17420*/  IMAD.MOV.U32 R27, RZ, RZ, R12 ;  /* 0x000000ffff1b7224 */ /* 0x001fe400078e000c */
[----:B------:R-:W-:-:S02]  /*17430*/  IMAD.MOV.U32 R26, RZ, RZ, R13 ;  /* 0x000000ffff1a7224 */ /* 0x000fc400078e000d */
[----:B------:R-:W4:Y:S02]  /*17440*/  LDL.LU.64 R12, [R1+0x1a48] ;  /* 0x001a4800010c7983 */ /* 0x000f240000300a00 */
[----:B----4-:R-:W-:Y:S11]  /*17450*/  HMMA.16816.F32.BF16 R4, R16, R12, R4 ;  /* 0x0000000c1004723c */ /* 0x010ff60000041804 */
[----:B------:R-:W-:Y:S11]  /*17460*/  @!UPT UIADD3 URZ, URZ, URZ, URZ ;  /* 0x0000003f3f3ff290 */ /* 0x000ff6000fffe03f */
[----:B------:R-:W-:Y:S01]  /*17470*/  @!UPT UIADD3 URZ, URZ, URZ, URZ ;  /* 0x0000003f3f3ff290 */ /* 0x000fe2000fffe03f */
[----:B------:R-:W-:Y:S04]  /*17480*/  STL.64 [R1+0x190], R4 ;  /* 0x0001900401007387 */ /* 0x000fe80000100a00 */
[----:B------:R0:W-:Y:S04]  /*17490*/  STL.64 [R1+0x198], R6 ;  /* 0x0001980601007387 */ /* 0x0001e80000100a00 */
[----:B0-----:R-:W4:Y:S04]  /*174a0*/  LDL.LU.64 R6, [R1+0x1a40] ;  /* 0x001a400001067983 */ /* 0x001f280000300a00 */
[----:B------:R-:W3:Y:S04]  /*174b0*/  LDL.LU.64 R4, [R1+0x1a38] ;  /* 0x001a380001047983 */ /* 0x000ee80000300a00 */
[----:B--2---:R-:W-:Y:S04]  /*174c0*/  STL.64 [R1+0x19c0], R14 ;  /* 0x0019c00e01007387 */ /* 0x004fe80000100a00 */
        /* <DEDUP_REMOVED lines=9> */
[----:B------:R0:W-:Y:S02]  /*17560*/  STL.64 [R1+0x1a08], R12 ;  /* 0x001a080c01007387 */ /* 0x0001e40000100a00 */
[C---:B0-----:R-:W-:Y:S02]  /*17570*/  HMMA.16816.F32.BF16 R12, R16.reuse, R8, R20 ;  /* 0x00000008100c723c */ /* 0x041fe40000041814 */
[----:B------:R-:W2:Y:S04]  /*17580*/  LDL.LU.64 R20, [R1+0x510] ;  /* 0x0005100001147983 */ /* 0x000ea80000300a00 */
[----:B------:R-:W2:Y:S11]  /*17590*/  LDL.LU.64 R22, [R1+0x518] ;  /* 0x0005180001167983 */ /* 0x000eb60000300a00 */
[----:B------:R-:W-:Y:S06]  /*175a0*/  @!UPT UIADD3 URZ, URZ, URZ, URZ ;  /* 0x0000003f3f3ff290 */ /* 0x000fec000fffe03f */
[----:B------:R0:W-:Y:S04]  /*175b0*/  STL.64 [R1+0x180], R12 ;  /* 0x0001800c01007387 */ /* 0x0001e80000100a00 */
[----:B------:R1:W-:Y:S04]  /*175c0*/  STL.64 [R1+0x188], R14 ;  /* 0x0001880e01007387 */ /* 0x0003e80000100a00 */
[----:B0-----:R-:W2:Y:S04]  /*175d0*/  LDL.LU.64 R12, [R1+0x3c0] ;  /* 0x0003c000010c7983 */ /* 0x001ea80000300a00 */
[----:B-1----:R-:W2:Y:S04]  /*175e0*/  LDL.LU.64 R14, [R1+0x3c8] ;  /* 0x0003c800010e7983 */ /* 0x002ea80000300a00 */
[----:B--2---:R-:W-:Y:S04]  /*175f0*/  STL.64 [R1+0x1a20], R14 ;  /* 0x001a200e01007387 */ /* 0x004fe80000100a00 */
[----:B------:R0:W-:Y:S04]  /*17600*/  STL.64 [R1+0x1a18], R12 ;  /* 0x001a180c01007387 */ /* 0x0001e80000100a00 */
[----:B0-----:R-:W2:Y:S04]  /*17610*/  LDL.LU.64 R12, [R1+0x3d0] ;  /* 0x0003d000010c7983 */ /* 0x001ea80000300a00 */
[----:B------:R-:W2:Y:S04]  /*17620*/  LDL.LU.64 R14, [R1+0x3d8] ;  /* 0x0003d800010e7983 */ /* 0x000ea80000300a00 */
[----:B---3--:R-:W-:Y:S04]  /*17630*/  STL [R1+0x19b0], R10 ;  /* 0x0019b00a01007387 */ /* 0x008fe80000100800 */
[----:B------:R0:W-:Y:S04]  /*17640*/  STL.64 [R1+0x19a8], R8 ;  /* 0x0019a80801007387 */ /* 0x0001e80000100a00 */
[----:B0-----:R-:W3:Y:S04]  /*17650*/  LDL.LU.64 R8, [R1+0x380] ;  /* 0x0003800001087983 */ /* 0x001ee80000300a00 */
[----:B------:R-:W2:Y:S04]  /*17660*/  LDL.LU.64 R10, [R1+0x388] ;  /* 0x00038800010a7983 */ /* 0x000ea80000300a00 */
[----:B--2---:R-:W-:Y:S04]  /*17670*/  STL.64 [R1+0x19d0], R10 ;  /* 0x0019d00a01007387 */ /* 0x004fe80000100a00 */
[----:B---3--:R0:W-:Y:S04]  /*17680*/  STL.64 [R1+0x19c8], R8 ;  /* 0x0019c80801007387 */ /* 0x0081e80000100a00 */
[----:B0-----:R-:W2:Y:S04]  /*17690*/  LDL.LU.64 R8, [R1+0x390] ;  /* 0x0003900001087983 */ /* 0x001ea80000300a00 */
[----:B------:R-:W3:Y:S04]  /*176a0*/  LDL.LU.64 R10, [R1+0x398] ;  /* 0x00039800010a7983 */ /* 0x000ee80000300a00 */
[----:B---3--:R-:W-:Y:S04]  /*176b0*/  STL.64 [R1+0x19e8], R10 ;  /* 0x0019e80a01007387 */ /* 0x008fe80000100a00 */
[----:B--2---:R0:W-:Y:S04]  /*176c0*/  STL.64 [R1+0x19e0], R8 ;  /* 0x0019e00801007387 */ /* 0x0041e80000100a00 */
[----:B0-----:R-:W2:Y:S04]  /*176d0*/  LDL.LU.64 R8, [R1+0x3a0] ;  /* 0x0003a00001087983 */ /* 0x001ea80000300a00 */
[----:B------:R-:W3:Y:S01]  /*176e0*/  LDL.LU.64 R10, [R1+0x3a8] ;  /* 0x0003a800010a7983 */ /* 0x000ee20000300a00 */
[----:B------:R-:W-:Y:S01]  /*176f0*/  HMMA.16816.F32.BF16 R16, R16, R4, R20 ;  /* 0x000000041010723c */ /* 0x000fe20000041814 */
[----:B------:R-:W-:-:S02]  /*17700*/  IMAD.MOV.U32 R24, RZ, RZ, R29 ;  /* 0x000000ffff187224 */ /* 0x000fc400078e001d */
[----:B---3--:R-:W-:Y:S04]  /*17710*/  STL.64 [R1+0x1a00], R10 ;  /* 0x001a000a01007387 */ /* 0x008fe80000100a00 */
[----:B--2---:R0:W-:Y:S04]  /*17720*/  STL.64 [R1+0x19f8], R8 ;  /* 0x0019f80801007387 */ /* 0x0041e80000100a00 */
[----:B0-----:R-:W2:Y:S04]  /*17730*/  LDL.LU.64 R8, [R1+0x3b0] ;  /* 0x0003b00001087983 */ /* 0x001ea80000300a00 */
[----:B------:R-:W2:Y:S04]  /*17740*/  LDL.LU.64 R10, [R1+0x3b8] ;  /* 0x0003b800010a7983 */ /* 0x000ea80000300a00 */
[----:B------:R-:W3:Y:S04]  /*17750*/  LDL.LU.64 R22, [R1+0x1a30] ;  /* 0x001a300001167983 */ /* 0x000ee80000300a00 */
[----:B------:R-:W3:Y:S01]  /*17760*/  LDL.LU.64 R20, [R1+0x1a28] ;  /* 0x001a280001147983 */ /* 0x000ee20000300a00 */
[----:B------:R-:W-:-:S03]  /*17770*/  IMAD.MOV.U32 R25, RZ, RZ, R28 ;  /* 0x000000ffff197224 */ /* 0x000fc600078e001c */
[----:B------:R0:W-:Y:S04]  /*17780*/  STL.64 [R1+0x70], R16 ;  /* 0x0000701001007387 */ /* 0x0001e80000100a00 */
[----:B------:R1:W-:Y:S04]  /*17790*/  STL.64 [R1+0x78], R18 ;  /* 0x0000781201007387 */ /* 0x0003e80000100a00 */
[----:B0-----:R-:W2:Y:S04]  /*177a0*/  LDL.LU.64 R16, [R1+0x200] ;  /* 0x0002000001107983 */ /* 0x001ea80000300a00 */
[----:B-1----:R-:W2:Y:S01]  /*177b0*/  LDL.LU.64 R18, [R1+0x208] ;  /* 0x0002080001127983 */ /* 0x002ea20000300a00 */
[C---:B---3--:R-:W-:Y:S03]  /*177c0*/  HMMA.16816.F32.BF16 R24, R20.reuse, R24, R12 ;  /* 0x000000181418723c */ /* 0x048fe6000004180c */
[----:B------:R-:W3:Y:S04]  /*177d0*/  LDL.LU.64 R14, [R1+0x1a20] ;  /* 0x001a2000010e7983 */ /* 0x000ee80000300a00 */
[----:B------:R-:W3:Y:S11]  /*177e0*/  LDL.LU.64 R12, [R1+0x1a18] ;  /* 0x001a1800010c7983 */ /* 0x000ef60000300a00 */
[----:B------:R-:W-:Y:S05]  /*177f0*/  @!UPT UIADD3 URZ, URZ, URZ, URZ ;  /* 0x0000003f3f3ff290 */ /* 0x000fea000fffe03f */
[----:B------:R0:W-:Y:S04]  /*17800*/  STL.64 [R1+0x3d0], R24 ;  /* 0x0003d01801007387 */ /* 0x0001e80000100a00 */
[----:B------:R-:W-:Y:S04]  /*17810*/  STL.64 [R1+0x3d8], R26 ;  /* 0x0003d81a01007387 */ /* 0x000fe80000100a00 */
[----:B0-----:R-:W3:Y:S02]  /*17820*/  LDL.LU.64 R24, [R1+0x1a10] ;  /* 0x001a100001187983 */ /* 0x001ee40000300a00 */
[C---:B---3--:R-:W-:Y:S11]  /*17830*/  HMMA.16816.F32.BF16 R12, R20.reuse, R24, R12 ;  /* 0x00000018140c723c */ /* 0x048ff6000004180c */
[----:B------:R-:W-:Y:S11]  /*17840*/  @!UPT UIADD3 URZ, URZ, URZ, URZ ;  /* 0x0000003f3f3ff290 */ /* 0x000ff6000fffe03f */
[----:B------:R-:W-:Y:S01]  /*17850*/  @!UPT UIADD3 URZ, URZ, URZ, URZ ;  /* 0x0000003f3f3ff290 */ /* 0x000fe2000fffe03f */
[----:B------:R0:W-:Y:S04]  /*17860*/  STL.64 [R1+0x3c0], R12 ;  /* 0x0003c00c01007387 */ /* 0x0001e80000100a00 */
[----:B------:R-:W-:Y:S04]  /*17870*/  STL.64 [R1+0x3c8], R14 ;  /* 0x0003c80e01007387 */ /* 0x000fe80000100a00 */
[----:B0-----:R-:W2:Y:S04]  /*17880*/  LDL.LU.64 R12, [R1+0x1a08] ;  /* 0x001a0800010c7983 */ /* 0x001ea80000300a00 */
[----:B------:R0:W-:Y:S04]  /*17890*/  STL.64 [R1+0x19a0], R24 ;  /* 0x0019a01801007387 */ /* 0x0001e80000100a00 */
[----:B0-----:R-:W3:Y:S04]  /*178a0*/  LDL.LU.64 R24, [R1+0x370] ;  /* 0x0003700001187983 */ /* 0x001ee80000300a00 */
[----:B------:R-:W3:Y:S01]  /*178b0*/  LDL.LU.64 R26, [R1+0x378] ;  /* 0x00037800011a7983 */ /* 0x000ee20000300a00 */
[C---:B--2---:R-:W-:Y:S03]  /*178c0*/  HMMA.16816.F32.BF16 R12, R20.reuse, R12, R8 ;  /* 0x0000000c140c723c */ /* 0x044fe60000041808 */
[----:B------:R-:W2:Y:S04]  /*178d0*/  LDL.LU.64 R10, [R1+0x1a00] ;  /* 0x001a0000010a7983 */ /* 0x000ea80000300a00 */
[----:B------:R-:W2:Y:S11]  /*178e0*/  LDL.LU.64 R8, [R1+0x19f8] ;  /* 0x0019f80001087983 */ /* 0x000eb60000300a00 */
[----:B------:R-:W-:Y:S05]  /*178f0*/  @!UPT UIADD3 URZ, URZ, URZ, URZ ;  /* 0x0000003f3f3ff290 */ /* 0x000fea000fffe03f */
[----:B------:R0:W-:Y:S04]  /*17900*/  STL.64 [R1+0x3b0], R12 ;  /* 0x0003b00c01007387 */ /* 0x0001e80000100a00 */
[----:B------:R2:W-:Y:S04]  /*17910*/  STL.64 [R1+0x3b8], R14 ;  /* 0x0003b80e01007387 */ /* 0x0005e80000100a00 */
[----:B0-----:R-:W2:Y:S02]  /*17920*/  LDL.LU.64 R12, [R1+0x19f0] ;  /* 0x0019f000010c7983 */ /* 0x001ea40000300a00 */
[C---:B--2---:R-:W-:Y:S02]  /*17930*/  HMMA.16816.F32.BF16 R12, R20.reuse, R12, R8 ;  /* 0x0000000c140c723c */ /* 0x044fe40000041808 */
[----:B------:R-:W2:Y:S04]  /*17940*/  LDL.LU.64 R10, [R1+0x19e8] ;  /* 0x0019e800010a7983 */ /* 0x000ea80000300a00 */
[----:B------:R-:W2:Y:S11]  /*17950*/  LDL.LU.64 R8, [R1+0x19e0] ;  /* 0x0019e00001087983 */ /* 0x000eb60000300a00 */
[----:B------:R-:W-:Y:S06]  /*17960*/  @!UPT UIADD3 URZ, URZ, URZ, URZ ;  /* 0x0000003f3f3ff290 */ /* 0x000fec000fffe03f */
[----:B------:R0:W-:Y:S04]  /*17970*/  STL.64 [R1+0x3a0], R12 ;  /* 0x0003a00c01007387 */ /* 0x0001e80000100a00 */
[----:B------:R2:W-:Y:S04]  /*17980*/  STL.64 [R1+0x3a8], R14 ;  /* 0x0003a80e01007387 */ /* 0x0005e80000100a00 */
[----:B0-----:R-:W2:Y:S02]  /*17990*/  LDL.LU.64 R12, [R1+0x19d8] ;  /* 0x0019d800010c7983 */ /* 0x001ea40000300a00 */
[C---:B--2---:R-:W-:Y:S02]  /*179a0*/  HMMA.16816.F32.BF16 R12, R20.reuse, R12, R8 ;  /* 0x0000000c140c723c */ /* 0x044fe40000041808 */
[----:B------:R-:W2:Y:S04]  /*179b0*/  LDL.LU.64 R10, [R1+0x19d0] ;  /* 0x0019d000010a7983 */ /* 0x000ea80000300a00 */
[----:B------:R-:W2:Y:S11]  /*179c0*/  LDL.LU.64 R8, [R1+0x19c8] ;  /* 0x0019c80001087983 */ /* 0x000eb60000300a00 */
[----:B------:R-:W-:Y:S06]  /*179d0*/  @!UPT UIADD3 URZ, URZ, URZ, URZ ;  /* 0x0000003f3f3ff290 */ /* 0x000fec000fffe03f */
[----:B------:R-:W-:Y:S04]  /*179e0*/  STL.64 [R1+0x390], R12 ;  /* 0x0003900c01007387 */ /* 0x000fe80000100a00 */
[----:B------:R0:W-:Y:S04]  /*179f0*/  STL.64 [R1+0x398], R14 ;  /* 0x0003980e01007387 */ /* 0x0001e80000100a00 */
[----:B0-----:R-:W2:Y:S04]  /*17a00*/  LDL.LU.64 R14, [R1+0x19c0] ;  /* 0x0019c000010e7983 */ /* 0x001ea80000300a00 */
[----:B------:R-:W2:Y:S02]  /*17a10*/  LDL.LU.64 R12, [R1+0x19b8] ;  /* 0x0019b800010c7983 */ /* 0x000ea40000300a00 */
[C---:B--2---:R-:W-:Y:S11]  /*17a20*/  HMMA.16816.F32.BF16 R8, R20.reuse, R12, R8 ;  /* 0x0000000c1408723c */ /* 0x044ff60000041808 */
[----:B------:R-:W-:Y:S11]  /*17a30*/  @!UPT UIADD3 URZ, URZ, URZ, URZ ;  /* 0x0000003f3f3ff290 */ /* 0x000ff6000fffe03f */
[----:B------:R-:W-:Y:S01]  /*17a40*/  @!UPT UIADD3 URZ, URZ, URZ, URZ ;  /* 0x0000003f3f3ff290 */ /* 0x000fe2000fffe03f */
[----:B------:R-:W-:Y:S04]  /*17a50*/  STL.64 [R1+0x380], R8 ;  /* 0x0003800801007387 */ /* 0x000fe80000100a00 */
[----:B------:R0:W-:Y:S04]  /*17a60*/  STL.64 [R1+0x388], R10 ;  /* 0x0003880a01007387 */ /* 0x0001e80000100a00 */
[----:B0-----:R-:W2:Y:S04]  /*17a70*/  LDL.LU R10, [R1+0x19b0] ;  /* 0x0019b000010a7983 */ /* 0x001ea80000300800 */
[----:B------:R-:W3:Y:S04]  /*17a80*/  LDL.LU.64 R8, [R1+0x19a8] ;  /* 0x0019a80001087983 */ /* 0x000ee80000300a00 */
[----:B------:R-:W-:Y:S04]  /*17a90*/  STL.64 [R1+0x1958], R14 ;  /* 0x0019580e01007387 */ /* 0x000fe80000100a00 */
[----:B------:R3:W-:Y:S04]  /*17aa0*/  STL.64 [R1+0x1950], R12 ;  /* 0x0019500c01007387 */ /* 0x0007e80000100a00 */
[----:B------:R-:W4:Y:S01]  /*17ab0*/  LDL R0, [R1+0x524] ;  /* 0x0005240001007983 */ /* 0x000f220000100800 */
[C---:B---3--:R-:W-:Y:S03]  /*17ac0*/  HMMA.16816.F32.BF16 R12, R20.reuse, R8, R24 ;  /* 0x00000008140c723c */ /* 0x048fe60000041818 */
[----:B--2---:R-:W-:Y:S11]  /*17ad0*/  STL [R1+0x1968], R10 ;  /* 0x0019680a01007387 */ /* 0x004ff60000100800 */
[----:B------:R-:W-:Y:S09]  /*17ae0*/  @!UPT UIADD3 URZ, URZ, URZ, URZ ;  /* 0x0000003f3f3ff290 */ /* 0x000ff2000fffe03f */
[----:B------:R-:W-:Y:S04]  /*17af0*/  STL.64 [R1+0x370], R12 ;  /* 0x0003700c01007387 */ /* 0x000fe80000100a00 */
[----:B------:R-:W-:Y:S04]  /*17b00*/  STL.64 [R1+0x378], R14 ;  /* 0x0003780e01007387 */ /* 0x000fe80000100a00 */
[----:B------:R0:W-:Y:S04]  /*17b10*/  STL.64 [R1+0x1960], R8 ;  /* 0x0019600801007387 */ /* 0x0001e80000100a00 */
[----:B0-----:R-:W2:Y:S04]  /*17b20*/  LDL.LU.64 R8, [R1+0x10] ;  /* 0x0000100001087983 */ /* 0x001ea80000300a00 */
[----:B--2---:R0:W-:Y:S04]  /*17b30*/  STL.64 [R1+0x1980], R8 ;  /* 0x0019800801007387 */ /* 0x0041e80000100a00 */
[----:B------:R-:W2:Y:S04]  /*17b40*/  LDL.LU.64 R24, [R1+0x2e0] ;  /* 0x0002e00001187983 */ /* 0x000ea80000300a00 */
[----:B------:R-:W2:Y:S01]  /*17b50*/  LDL.LU.64 R26, [R1+0x2e8] ;  /* 0x0002e800011a7983 */ /* 0x000ea20000300a00 */
[----:B0-----:R-:W-:Y:S03]  /*17b60*/  HMMA.16816.F32.BF16 R8, R20, R4, R16 ;  /* 0x000000041408723c */ /* 0x001fe60000041810 */
[----:B----4-:R-:W2:Y:S04]  /*17b70*/  LDSM.16.MT88.4 R20, [R0+0x10000] ;  /* 0x010000000014783b */ /* 0x010ea80000004200 */
[----:B------:R-:W0:Y:S11]  /*17b80*/  LDSM.16.MT88.4 R16, [R0+0x10080] ;  /* 0x010080000010783b */ /* 0x000e360000004200 */
[----:B------:R-:W-:Y:S05]  /*17b90*/  @!UPT UIADD3 URZ, URZ, URZ, URZ ;  /* 0x0000003f3f3ff290 */ /* 0x000fea000fffe03f */
[----:B------:R-:W-:Y:S04]  /*17ba0*/  STL.64 [R1+0x200], R8 ;  /* 0x0002000801007387 */ /* 0x000fe80000100a00 */
[----:B------:R-:W-:Y:S04]  /*17bb0*/  STL.64 [R1+0x208], R10 ;  /* 0x0002080a01007387 */ /* 0x000fe80000100a00 */
[----:B------:R-:W-:Y:S04]  /*17bc0*/  STL.64 [R1+0x1930], R6 ;  /* 0x0019300601007387 */ /* 0x000fe80000100a00 */
[----:B------:R1:W-:Y:S04]  /*17bd0*/  STL.64 [R1+0x1928], R4 ;  /* 0x0019280401007387 */ /* 0x0003e80000100a00 */
[----:B-1----:R-:W3:Y:S04]  /*17be0*/  LDL.LU.64 R4, [R1+0x20] ;  /* 0x0000200001047983 */ /* 0x002ee80000300a00 */
[----:B---3--:R1:W-:Y:S04]  /*17bf0*/  STL.64 [R1+0x1988], R4 ;  /* 0x0019880401007387 */ /* 0x0083e80000100a00 */
[----:B-1----:R-:W3:Y:S04]  /*17c00*/  LDL.LU.64 R4, [R1+0x2d0] ;  /* 0x0002d00001047983 */ /* 0x002ee80000300a00 */
[----:B------:R-:W4:Y:S04]  /*17c10*/  LDL.LU.64 R6, [R1+0x2d8] ;  /* 0x0002d80001067983 */ /* 0x000f280000300a00 */
[----:B----4-:R-:W-:Y:S04]  /*17c20*/  STL.64 [R1+0x1998], R6 ;  /* 0x0019980601007387 */ /* 0x010fe80000100a00 */
[----:B---3--:R1:W-:Y:S04]  /*17c30*/  STL.64 [R1+0x1990], R4 ;  /* 0x0019900401007387 */ /* 0x0083e80000100a00 */
[----:B-1----:R-:W2:Y:S04]  /*17c40*/  LDL.LU.64 R4, [R1+0x40] ;  /* 0x0000400001047983 */ /* 0x002ea80000300a00 */
[----:B------:R-:W3:Y:S04]  /*17c50*/  LDL.LU.64 R8, [R1+0x2c0] ;  /* 0x0002c00001087983 */ /* 0x000ee80000300a00 */
[----:B------:R-:W3:Y:S04]  /*17c60*/  LDL.LU.64 R10, [R1+0x2c8] ;  /* 0x0002c800010a7983 */ /* 0x000ee80000300a00 */
[----:B------:R-:W4:Y:S04]  /*17c70*/  LDL.LU.64 R12, [R1+0x2a0] ;  /* 0x0002a000010c7983 */ /* 0x000f280000300a00 */
[----:B------:R-:W3:Y:S01]  /*17c80*/  LDL.LU.64 R14, [R1+0x2a8] ;  /* 0x0002a800010e7983 */ /* 0x000ee20000300a00 */
[----:B--2---:R-:W-:Y:S03]  /*17c90*/  HMMA.16816.F32.BF16 R24, R20, R4, R24 ;  /* 0x000000041418723c */ /* 0x004fe60000041818 */
[----:B---3--:R-:W-:Y:S04]  /*17ca0*/  STL.64 [R1+0x1978], R14 ;  /* 0x0019780e01007387 */ /* 0x008fe80000100a00 */
[----:B----4-:R1:W-:Y:S04]  /*17cb0*/  STL.64 [R1+0x1970], R12 ;  /* 0x0019700c01007387 */ /* 0x0103e80000100a00 */
[----:B-1----:R-:W2:Y:S04]  /*17cc0*/  LDL.LU.64 R12, [R1+0x2b0] ;  /* 0x0002b000010c7983 */ /* 0x002ea80000300a00 */
[----:B------:R-:W2:Y:S04]  /*17cd0*/  LDL.LU.64 R14, [R1+0x2b8] ;  /* 0x0002b800010e7983 */ /* 0x000ea80000300a00 */
[----:B0-----:R-:W-:Y:S04]  /*17ce0*/  STL.64 [R1+0x1920], R18 ;  /* 0x0019201201007387 */ /* 0x001fe80000100a00 */
[----:B------:R0:W-:Y:S04]  /*17cf0*/  STL.64 [R1+0x1918], R16 ;  /* 0x0019181001007387 */ /* 0x0001e80000100a00 */
[----:B0-----:R-:W3:Y:S04]  /*17d00*/  LDL.LU.64 R16, [R1] ;  /* 0x0000000001107983 */ /* 0x001ee80000300a00 */
[----:B------:R0:W-:Y:S04]  /*17d10*/  STL.64 [R1+0x2e0], R24 ;  /* 0x0002e01801007387 */ /* 0x0001e80000100a00 */
[----:B------:R1:W-:Y:S04]  /*17d20*/  STL.64 [R1+0x2e8], R26 ;  /* 0x0002e81a01007387 */ /* 0x0003e80000100a00 */
[----:B0-----:R-:W4:Y:S01]  /*17d30*/  LDL.LU.64 R24, [R1+0x19a0] ;  /* 0x0019a00001187983 */ /* 0x001f220000300a00 */
[----:B-1----:R-:W-:-:S03]  /*17d40*/  IMAD.MOV.U32 R27, RZ, RZ, R4 ;  /* 0x000000ffff1b7224 */ /* 0x002fc600078e0004 */
[----:B------:R-:W4:Y:S01]  /*17d50*/  LDL.LU.64 R6, [R1+0x1998] ;  /* 0x0019980001067983 */ /* 0x000f220000300a00 */
[----:B------:R-:W-:-:S03]  /*17d60*/  IMAD.MOV.U32 R26, RZ, RZ, R5 ;  /* 0x000000ffff1a7224 */ /* 0x000fc600078e0005 */
[----:B------:R-:W4:Y:S02]  /*17d70*/  LDL.LU.64 R4, [R1+0x1990] ;  /* 0x0019900001047983 */ /* 0x000f240000300a00 */
[C---:B----4-:R-:W-:Y:S11]  /*17d80*/  HMMA.16816.F32.BF16 R4, R20.reuse, R24, R4 ;  /* 0x000000181404723c */ /* 0x050ff60000041804 */
[----:B------:R-:W-:Y:S11]  /*17d90*/  @!UPT UIADD3 URZ, URZ, URZ, URZ ;  /* 0x0000003f3f3ff290 */ /* 0x000ff6000fffe03f */
[----:B------:R-:W-:Y:S01]  /*17da0*/  @!UPT UIADD3 URZ, URZ, URZ, URZ ;  /* 0x0000003f3f3ff290 */ /* 0x000fe2000fffe03f */
[----:B------:R0:W-:Y:S04]  /*17db0*/  STL.64 [R1+0x2d0], R4 ;  /* 0x0002d00401007387 */ /* 0x0001e80000100a00 */
[----:B------:R-:W-:Y:S04]  /*17dc0*/  STL.64 [R1+0x2d8], R6 ;  /* 0x0002d80601007387 */ /* 0x000fe80000100a00 */
[----:B0-----:R-:W4:Y:S04]  /*17dd0*/  LDL.LU.64 R4, [R1+0x1988] ;  /* 0x0019880001047983 */ /* 0x001f280000300a00 */
[----:B------:R-:W-:Y:S04]  /*17de0*/  STL.64 [R1+0x1948], R26 ;  /* 0x0019481a01007387 */ /* 0x000fe80000100a00 */
[----:B------:R0:W-:Y:S04]  /*17df0*/  STL.64 [R1+0x1940], R24 ;  /* 0x0019401801007387 */ /* 0x0001e80000100a00 */
[----:B0-----:R-:W2:Y:S04]  /*17e00*/  LDL.LU.64 R24, [R1+0x290] ;  /* 0x0002900001187983 */ /* 0x001ea80000300a00 */
[----:B------:R-:W2:Y:S01]  /*17e10*/  LDL.LU.64 R26, [R1+0x298] ;  /* 0x00029800011a7983 */ /* 0x000ea20000300a00 */
[C---:B----4-:R-:W-:Y:S11]  /*17e20*/  HMMA.16816.F32.BF16 R8, R20.reuse, R4, R8 ;  /* 0x000000041408723c */ /* 0x050ff60000041808 */
[----:B------:R-:W-:Y:S11]  /*17e30*/  @!UPT UIADD3 URZ, URZ, URZ, URZ ;  /* 0x0000003f3f3ff290 */ /* 0x000ff6000fffe03f */
[----:B------:R-:W-:Y:S01]  /*17e40*/  @!UPT UIADD3 URZ, URZ, URZ, URZ ;  /* 0x0000003f3f3ff290 */ /* 0x000fe2000fffe03f */
[----:B------:R0:W-:Y:S01]  /*17e50*/  STL.64 [R1+0x2c0], R8 ;  /* 0x0002c00801007387 */ /* 0x0001e20000100a00 */
[----:B------:R-:W-:Y:S03]  /*17e60*/  STL.64 [R1+0x2c8], R10 ;  /* 0x0002c80a01007387 */ /* 0x000fe60000100a00 */
[----:B0-----:R-:W2:Y:S01]  /*17e70*/  LDL.LU.64 R8, [R1+0x1980] ;  /* 0x0019800001087983 */ /* 0x001ea20000300a00 */
[----:B------:R-:W-:Y:S02]  /*17e80*/  IMAD.MOV.U32 R2, RZ, RZ, R4 ;  /* 0x000000ffff027224 */ /* 0x000fe400078e0004 */
[----:B------:R-:W-:Y:S02]  /*17e90*/  IMAD.MOV.U32 R0, RZ, RZ, R5 ;  /* 0x000000ffff007224 */ /* 0x000fe400078e0005 */
[----:B------:R-:W4:Y:S01]  /*17ea0*/  LDL.LU.64 R4, [R1+0x280] ;  /* 0x0002800001047983 */ /* 0x000f220000300a00 */
[----:B------:R-:W4:Y:S01]  /*17eb0*/  LDL.LU.64 R6, [R1+0x288] ;  /* 0x0002880001067983 */ /* 0x000f220000300a00 */
[C---:B--2---:R-:W-:Y:S11]  /*17ec0*/  HMMA.16816.F32.BF16 R12, R20.reuse, R8, R12 ;  /* 0x00000008140c723c */ /* 0x044ff6000004180c */
[----:B------:R-:W-:Y:S11]  /*17ed0*/  @!UPT UIADD3 URZ, URZ, URZ, URZ ;  /* 0x0000003f3f3ff290 */ /* 0x000ff6000fffe03f */
[----:B------:R-:W-:Y:S01]  /*17ee0*/  @!UPT UIADD3 URZ, URZ, URZ, URZ ;  /* 0x0000003f3f3ff290 */ /* 0x000fe2000fffe03f */
[----:B------:R-:W-:Y:S01]  /*17ef0*/  STL.64 [R1+0x2b0], R12 ;  /* 0x0002b00c01007387 */ /* 0x000fe20000100a00 */
[----:B------:R0:W-:Y:S03]  /*17f00*/  STL.64 [R1+0x2b8], R14 ;  /* 0x0002b80e01007387 */ /* 0x0001e60000100a00 */
[----:B0-----:R-:W3:Y:S01]  /*17f10*/  LDL.LU.64 R14, [R1+0x1978] ;  /* 0x00197800010e7983 */ /* 0x001ee20000300a00 */
[----:B------:R-:W3:Y:S02]  /*17f20*/  LDL.LU.64 R12, [R1+0x1970] ;  /* 0x00197000010c7983 */ /* 0x000ee40000300a00 */
[----:B------:R-:W-:Y:S02]  /*17f30*/  IMAD.MOV.U32 R29, RZ, RZ, R8 ;  /* 0x000000ffff1d7224 */ /* 0x000fe400078e0008 */
[----:B------:R-:W-:Y:S01]  /*17f40*/  IMAD.MOV.U32 R28, RZ, RZ, R9 ;  /* 0x000000ffff1c7224 */ /* 0x000fe200078e0009 */
[----:B------:R-:W2:Y:S01]  /*17f50*/  LDL.LU R10, [R1+0x1968] ;  /* 0x00196800010a7983 */ /* 0x000ea20000300800 */
[----:B------:R-:W4:Y:S01]  /*17f60*/  LDL.LU.64 R8, [R1+0x1960] ;  /* 0x0019600001087983 */ /* 0x000f220000300a00 */
[C---:B---3--:R-:W-:Y:S11]  /*17f70*/  HMMA.16816.F32.BF16 R12, R20.reuse, R16, R12 ;  /* 0x00000010140c723c */ /* 0x048ff6000004180c */
[----:B------:R-:W-:Y:S11]  /*17f80*/  @!UPT UIADD3 URZ, URZ, URZ, URZ ;  /* 0x0000003f3f3ff290 */ /* 0x000ff6000fffe03f */
[----:B------:R-:W-:Y:S01]  /*17f90*/  @!UPT UIADD3 URZ, URZ, URZ, URZ ;  /* 0x0000003f3f3ff290 */ /* 0x000fe2000fffe03f */
[----:B------:R-:W-:Y:S01]  /*17fa0*/  STL.64 [R1+0x2a0], R12 ;  /* 0x0002a00c01007387 */ /* 0x000fe20000100a00 */
[----:B------:R0:W-:Y:S03]  /*17fb0*/  STL.64 [R1+0x2a8], R14 ;  /* 0x0002a80e01007387 */ /* 0x0001e60000100a00 */
[----:B0-----:R-:W3:Y:S01]  /*17fc0*/  LDL.LU.64 R14, [R1+0x1958] ;  /* 0x00195800010e7983 */ /* 0x001ee20000300a00 */
[----:B------:R-:W2:Y:S01]  /*17fd0*/  LDL.LU.64 R12, [R1+0x1950] ;  /* 0x00195000010c7983 */ /* 0x000ea20000300a00 */
[C---:B----4-:R-:W-:Y:S01]  /*17fe0*/  HMMA.16816.F32.BF16 R4, R20.reuse, R8, R4 ;  /* 0x000000081404723c */ /* 0x050fe20000041804 */
[----:B------:R-:W-:Y:S02]  /*17ff0*/  IMAD.MOV.U32 R11, RZ, RZ, R16 ;  /* 0x000000ffff0b7224 */ /* 0x000fe400078e0010 */
[----:B------:R-:W-:Y:S02]  /*18000*/  IMAD.MOV.U32 R3, RZ, RZ, R17 ;  /* 0x000000ffff037224 */ /* 0x000fe400078e0011 */
[----:B------:R-:W4:Y:S01]  /*18010*/  LDL.LU.64 R16, [R1+0x170] ;  /* 0x0001700001107983 */ /* 0x000f220000300a00 */
[----:B------:R-:W4:Y:S02]  /*18020*/  LDL.LU.64 R18, [R1+0x178] ;  /* 0x0001780001127983 */ /* 0x000f240000300a00 */
[----:B--2---:R-:W-:Y:S11]  /*18030*/  HMMA.16816.F32.BF16 R24, R20, R12, R24 ;  /* 0x0000000c1418723c */ /* 0x004ff60000041818 */
[----:B------:R-:W-:Y:S11]  /*18040*/  @!UPT UIADD3 URZ, URZ, URZ, URZ ;  /* 0x0000003f3f3ff290 */ /* 0x000ff6000fffe03f */
[----:B------:R-:W-:Y:S01]  /*18050*/  @!UPT UIADD3 URZ, URZ, URZ, URZ ;  /* 0x0000003f3f3ff290 */ /* 0x000fe2000fffe03f */
[----:B------:R-:W-:Y:S01]  /*18060*/  STL.64 [R1+0x290], R24 ;  /* 0x0002901801007387 */ /* 0x000fe20000100a00 */
[----:B------:R0:W-:Y:S03]  /*18070*/  STL.64 [R1+0x298], R26 ;  /* 0x0002981a01007387 */ /* 0x0001e60000100a00 */
[----:B0-----:R-:W2:Y:S01]  /*18080*/  LDL.LU.64 R26, [R1+0x1948] ;  /* 0x00194800011a7983 */ /* 0x001ea20000300a00 */
[----:B------:R-:W2:Y:S02]  /*18090*/  LDL.LU.64 R24, [R1+0x1940] ;  /* 0x0019400001187983 */ /* 0x000ea40000300a00 */
[----:B---3--:R-:W-:Y:S02]  /*180a0*/  STL.64 [R1+0x18e0], R14 ;  /* 0x0018e00e01007387 */ /* 0x008fe40000100a00 */
[----:B------:R0:W-:Y:S02]  /*180b0*/  STL.64 [R1+0x18d8], R12 ;  /* 0x0018d80c01007387 */ /* 0x0001e40000100a00 */
[----:B0-----:R-:W-:-:S02]  /*180c0*/  IMAD.MOV.U32 R12, RZ, RZ, R11 ;  /* 0x000000ffff0c7224 */ /* 0x001fc400078e000b */
[----:B------:R-:W-:Y:S01]  /*180d0*/  IMAD.MOV.U32 R13, RZ, RZ, R3 ;  /* 0x000000ffff0d7224 */ /* 0x000fe200078e0003 */
[----:B------:R-:W3:Y:S01]  /*180e0*/  LDL.LU R11, [R1+0x193c] ;  /* 0x00193c00010b7983 */ /* 0x000ee20000300800 */
[----:B------:R-:W2:Y:S03]  /*180f0*/  LDL.LU R3, [R1+0x1938] ;  /* 0x0019380001037983 */ /* 0x000ea60000300800 */
[----:B------:R0:W-:Y:S02]  /*18100*/  STL.64 [R1+0x18f8], R12 ;  /* 0x0018f80c01007387 */ /* 0x0001e40000100a00 */
[----:B0-----:R-:W-:Y:S02]  /*18110*/  IMAD.MOV.U32 R12, RZ, RZ, R29 ;  /* 0x000000ffff0c7224 */ /* 0x001fe400078e001d */
[----:B------:R-:W-:-:S05]  /*18120*/  IMAD.MOV.U32 R13, RZ, RZ, R28 ;  /* 0x000000ffff0d7224 */ /* 0x000fca00078e001c */
[----:B------:R-:W-:Y:S01]  /*18130*/  STL.64 [R1+0x1910], R12 ;  /* 0x0019100c01007387 */ /* 0x000fe20000100a00 */
[----:B------:R-:W-:Y:S02]  /*18140*/  STL.64 [R1+0x280], R4 ;  /* 0x0002800401007387 */ /* 0x000fe40000100a00 */
[----:B------:R0:W-:Y:S02]  /*18150*/  STL.64 [R1+0x288], R6 ;  /* 0x0002880601007387 */ /* 0x0001e40000100a00 */
[----:B0-----:R-:W2:Y:S01]  /*18160*/  LDL.LU.64 R6, [R1+0x1930] ;  /* 0x0019300001067983 */ /* 0x001ea20000300a00 */
[----:B------:R-:W4:Y:S03]  /*18170*/  LDL.LU.64 R4, [R1+0x1928] ;  /* 0x0019280001047983 */ /* 0x000f260000300a00 */
[----:B---3--:R-:W-:Y:S01]  /*18180*/  STL.64 [R1+0x18d0], R10 ;  /* 0x0018d00a01007387 */ /* 0x008fe20000100a00 */
[----:B------:R0:W-:Y:S03]  /*18190*/  STL.64 [R1+0x18c8], R8 ;  /* 0x0018c80801007387 */ /* 0x0001e60000100a00 */
[----:B0-----:R-:W3:Y:S01]  /*181a0*/  LDL.LU.64 R8, [R1+0xe0] ;  /* 0x0000e00001087983 */ /* 0x001ee20000300a00 */
[----:B------:R-:W3:Y:S01]  /*181b0*/  LDL.LU.64 R10, [R1+0xe8] ;  /* 0x0000e800010a7983 */ /* 0x000ee20000300a00 */
[----:B----4-:R-:W-:Y:S02]  /*181c0*/  HMMA.16816.F32.BF16 R20, R20, R4, R16 ;  /* 0x000000041414723c */ /* 0x010fe40000041810 */
[----:B------:R-:W3:Y:S01]  /*181d0*/  LDL.LU.64 R18, [R1+0x1920] ;  /* 0x0019200001127983 */ /* 0x000ee20000300a00 */
[----:B------:R-:W3:Y:S02]  /*181e0*/  LDL.LU.64 R16, [R1+0x1918] ;  /* 0x0019180001107983 */ /* 0x000ee40000300a00 */
[----:B--2---:R-:W-:-:S02]  /*181f0*/  IMAD.MOV.U32 R12, RZ, RZ, R27 ;  /* 0x000000ffff0c7224 */ /* 0x004fc400078e001b */
[----:B------:R-:W-:Y:S11]  /*18200*/  IMAD.MOV.U32 R13, RZ, RZ, R26 ;  /* 0x000000ffff0d7224 */ /* 0x000ff600078e001a */
[----:B------:R-:W-:Y:S05]  /*18210*/  @!UPT UIADD3 URZ, URZ, URZ, URZ ;  /* 0x0000003f3f3ff290 */ /* 0x000fea000fffe03f */
[----:B------:R0:W-:Y:S01]  /*18220*/  STL.64 [R1+0x170], R20 ;  /* 0x0001701401007387 */ /* 0x0001e20000100a00 */
[----:B------:R1:W-:Y:S03]  /*18230*/  STL.64 [R1+0x178], R22 ;  /* 0x0001781601007387 */ /* 0x0003e60000100a00 */
[----:B0-----:R-:W2:Y:S01]  /*18240*/  LDL.LU.64 R20, [R1+0xd0] ;  /* 0x0000d00001147983 */ /* 0x001ea20000300a00 */
[----:B-1----:R-:W2:Y:S02]  /*18250*/  LDL.LU.64 R22, [R1+0xd8] ;  /* 0x0000d80001167983 */ /* 0x002ea40000300a00 */
[----:B------:R-:W-:Y:S02]  /*18260*/  STL.64 [R1+0x18c0], R6 ;  /* 0x0018c00601007387 */ /* 0x000fe40000100a00 */
[----:B------:R-:W-:Y:S01]  /*18270*/  STL.64 [R1+0x18b8], R4 ;  /* 0x0018b80401007387 */ /* 0x000fe20000100a00 */
[C---:B---3--:R-:W-:Y:S11]  /*18280*/  HMMA.16816.F32.BF16 R8, R16.reuse, R12, R8 ;  /* 0x0000000c1008723c */ /* 0x048ff60000041808 */
[----:B------:R-:W-:Y:S11]  /*18290*/  @!UPT UIADD3 URZ, URZ, URZ, URZ ;  /* 0x0000003f3f3ff290 */ /* 0x000ff6000fffe03f */
[----:B------:R-:W-:Y:S01]  /*182a0*/  @!UPT UIADD3 URZ, URZ, URZ, URZ ;  /* 0x0000003f3f3ff290 */ /* 0x000fe2000fffe03f */
[----:B------:R0:W-:Y:S01]  /*182b0*/  STL.64 [R1+0xe0], R8 ;  /* 0x0000e00801007387 */ /* 0x0001e20000100a00 */
[----:B------:R1:W-:Y:S02]  /*182c0*/  STL [R1+0xe8], R10 ;  /* 0x0000e80a01007387 */ /* 0x0003e40000100800 */
[----:B------:R-:W3:Y:S02]  /*182d0*/  LDL.LU.64 R12, [R1+0xc0] ;  /* 0x0000c000010c7983 */ /* 0x000ee40000300a00 */
[----:B------:R-:W3:Y:S02]  /*182e0*/  LDL.LU.64 R14, [R1+0xc8] ;  /* 0x0000c800010e7983 */ /* 0x000ee40000300a00 */
[----:B------:R-:W-:Y:S01]  /*182f0*/  IMAD.MOV.U32 R29, RZ, RZ, R11 ;  /* 0x000000ffff1d7224 */ /* 0x000fe200078e000b */
[----:B0-----:R-:W4:Y:S01]  /*18300*/  LDL.LU.64 R8, [R1+0x90] ;  /* 0x0000900001087983 */ /* 0x001f220000300a00 */
[----:B-1----:R-:W3:Y:S01]  /*18310*/  LDL.LU.64 R10, [R1+0x98] ;  /* 0x00009800010a7983 */ /* 0x002ee20000300a00 */
[----:B--2---:R-:W-:Y:S01]  /*18320*/  HMMA.16816.F32.BF16 R20, R16, R24, R20 ;  /* 0x000000181014723c */ /* 0x004fe20000041814 */
[----:B------:R-:W0:Y:S01]  /*18330*/  LDSM.16.MT88.4 R24, [R3+0x11080] ;  /* 0x011080000318783b */ /* 0x000e220000004200 */
[----:B---3--:R-:W-:Y:S03]  /*18340*/  STL.64 [R1+0x18f0], R10 ;  /* 0x0018f00a01007387 */ /* 0x008fe60000100a00 */
[----:B----4-:R1:W-:Y:S02]  /*18350*/  STL.64 [R1+0x18e8], R8 ;  /* 0x0018e80801007387 */ /* 0x0103e40000100a00 */
[----:B-1----:R-:W2:Y:S01]  /*18360*/  LDL.LU.64 R8, [R1+0xa0] ;  /* 0x0000a00001087983 */ /* 0x002ea20000300a00 */
[----:B------:R-:W3:Y:S03]  /*18370*/  LDL.LU.64 R10, [R1+0xa8] ;  /* 0x0000a800010a7983 */ /* 0x000ee60000300a00 */
[----:B---3--:R-:W-:Y:S01]  /*18380*/  STL.64 [R1+0x1908], R10 ;  /* 0x0019080a01007387 */ /* 0x008fe20000100a00 */
[----:B--2---:R1:W-:Y:S03]  /*18390*/  STL.64 [R1+0x1900], R8 ;  /* 0x0019000801007387 */ /* 0x0043e60000100a00 */
[----:B-1----:R-:W2:Y:S01]  /*183a0*/  LDL.LU.64 R8, [R1+0xb0] ;  /* 0x0000b00001087983 */ /* 0x002ea20000300a00 */
[----:B------:R-:W2:Y:S02]  /*183b0*/  LDL.LU.64 R10, [R1+0xb8] ;  /* 0x0000b800010a7983 */ /* 0x000ea40000300a00 */
[----:B------:R-:W-:Y:S02]  /*183c0*/  STL [R1+0x14e0], R29 ;  /* 0x0014e01d01007387 */ /* 0x000fe40000100800 */
[----:B------:R-:W3:Y:S01]  /*183d0*/  LDL.LU.64 R4, [R1+0x470] ;  /* 0x0004700001047983 */ /* 0x000ee20000300a00 */
[----:B------:R-:W3:Y:S02]  /*183e0*/  LDL.LU.64 R6, [R1+0x478] ;  /* 0x0004780001067983 */ /* 0x000ee40000300a00 */
[----:B------:R-:W-:Y:S02]  /*183f0*/  STL.64 [R1+0xd0], R20 ;  /* 0x0000d01401007387 */ /* 0x000fe40000100a00 */
[----:B------:R-:W-:Y:S02]  /*18400*/  STL.64 [R1+0xd8], R22 ;  /* 0x0000d81601007387 */ /* 0x000fe40000100a00 */
[----:B0-----:R-:W-:Y:S01]  /*18410*/  STL.64 [R1+0x1810], R26 ;  /* 0x0018101a01007387 */ /* 0x001fe20000100a00 */
[----:B------:R0:W-:Y:S04]  /*18420*/  STL.64 [R1+0x1808], R24 ;  /* 0x0018081801007387 */ /* 0x0001e80000100a00 */
[----:B------:R-:W1:Y:S01]  /*18430*/  LDSM.16.MT88.4 R20, [R3+0x11000] ;  /* 0x011000000314783b */ /* 0x000e620000004200 */
[----:B0-----:R-:W-:-:S02]  /*18440*/  IMAD.MOV.U32 R24, RZ, RZ, R2 ;  /* 0x000000ffff187224 */ /* 0x001fc400078e0002 */
[----:B------:R-:W-:-:S07]  /*18450*/  IMAD.MOV.U32 R25, RZ, RZ, R0 ;  /* 0x000000ffff197224 */ /* 0x000fce00078e0000 */
[C---:B------:R-:W-:Y:S01]  /*18460*/  HMMA.16816.F32.BF16 R24, R16.reuse, R24, R12 ;  /* 0x000000181018723c */ /* 0x040fe2000004180c */
[----:B------:R-:W2:Y:S11]  /*18470*/  LDL.LU.64 R12, [R1+0x1910] ;  /* 0x00191000010c7983 */ /* 0x000eb60000300a00 */
[----:B------:R-:W-:Y:S11]  /*18480*/  @!UPT UIADD3 URZ, URZ, URZ, URZ ;  /* 0x0000003f3f3ff290 */ /* 0x000ff6000fffe03f */
[----:B------:R0:W-:Y:S01]  /*18490*/  STL.64 [R1+0xc0], R24 ;  /* 0x0000c01801007387 */ /* 0x0001e20000100a00 */
[----:B------:R-:W-:Y:S02]  /*184a0*/  IMAD.MOV.U32 R29, RZ, RZ, R27 ;  /* 0x000000ffff1d7224 */ /* 0x000fe400078e001b */
[----:B------:R4:W-:Y:S01]  /*184b0*/  STL [R1+0xc8], R26 ;  /* 0x0000c81a01007387 */ /* 0x0009e20000100800 */
[----:B0-----:R-:W3:Y:S01]  /*184c0*/  LDL.LU.64 R24, [R1+0x460] ;  /* 0x0004600001187983 */ /* 0x001ee20000300a00 */
[----:B----4-:R-:W4:Y:S02]  /*184d0*/  LDL.LU.64 R26, [R1+0x468] ;  /* 0x00046800011a7983 */ /* 0x010f240000300a00 */
[----:B------:R-:W-:Y:S01]  /*184e0*/  STL [R1+0x14e4], R29 ;  /* 0x0014e41d01007387 */ /* 0x000fe20000100800 */
[C---:B--2---:R-:W-:Y:S01]  /*184f0*/  HMMA.16816.F32.BF16 R12, R16.reuse, R12, R8 ;  /* 0x0000000c100c723c */ /* 0x044fe20000041808 */
[----:B------:R-:W2:Y:S01]  /*18500*/  LDL.LU.64 R10, [R1+0x1908] ;  /* 0x00190800010a7983 */ /* 0x000ea20000300a00 */
[----:B------:R-:W2:Y:S11]  /*18510*/  LDL.LU.64 R8, [R1+0x1900] ;  /* 0x0019000001087983 */ /* 0x000eb60000300a00 */
[----:B------:R-:W-:Y:S10]  /*18520*/  @!UPT UIADD3 URZ, URZ, URZ, URZ ;  /* 0x0000003f3f3ff290 */ /* 0x000ff4000fffe03f */
[----:B------:R0:W-:Y:S01]  /*18530*/  STL.64 [R1+0xb0], R12 ;  /* 0x0000b00c01007387 */ /* 0x0001e20000100a00 */
[----:B------:R2:W-:Y:S03]  /*18540*/  STL.64 [R1+0xb8], R14 ;  /* 0x0000b80e01007387 */ /* 0x0005e60000100a00 */
[----:B0-----:R-:W2:Y:S02]  /*18550*/  LDL.LU.64 R12, [R1+0x18f8] ;  /* 0x0018f800010c7983 */ /* 0x001ea40000300a00 */
[C---:B--2---:R-:W-:Y:S02]  /*18560*/  HMMA.16816.F32.BF16 R12, R16.reuse, R12, R8 ;  /* 0x0000000c100c723c */ /* 0x044fe40000041808 */
[----:B------:R-:W2:Y:S01]  /*18570*/  LDL.LU.64 R10, [R1+0x18f0] ;  /* 0x0018f000010a7983 */ /* 0x000ea20000300a00 */
[----:B------:R-:W2:Y:S11]  /*18580*/  LDL.LU.64 R8, [R1+0x18e8] ;  /* 0x0018e80001087983 */ /* 0x000eb60000300a00 */
[----:B------:R-:W-:Y:S09]  /*18590*/  @!UPT UIADD3 URZ, URZ, URZ, URZ ;  /* 0x0000003f3f3ff290 */ /* 0x000ff2000fffe03f */
[----:B------:R-:W-:Y:S01]  /*185a0*/  STL.64 [R1+0xa0], R12 ;  /* 0x0000a00c01007387 */ /* 0x000fe20000100a00 */
[----:B------:R0:W-:Y:S02]  /*185b0*/  STL [R1+0xa8], R14 ;  /* 0x0000a80e01007387 */ /* 0x0001e40000100800 */
[----:B------:R-:W-:Y:S02]  /*185c0*/  IMAD.MOV.U32 R29, RZ, RZ, R15 ;  /* 0x000000ffff1d7224 */ /* 0x000fe400078e000f */
[----:B0-----:R-:W2:Y:S01]  /*185d0*/  LDL.LU.64 R14, [R1+0x18e0] ;  /* 0x0018e000010e7983 */ /* 0x001ea20000300a00 */
[----:B------:R-:W2:Y:S02]  /*185e0*/  LDL.LU.64 R12, [R1+0x18d8] ;  /* 0x0018d800010c7983 */ /* 0x000ea40000300a00 */
[----:B------:R-:W-:Y:S01]  /*185f0*/  STL [R1+0x1548], R29 ;  /* 0x0015481d01007387 */ /* 0x000fe20000100800 */
[C---:B--2---:R-:W-:Y:S11]  /*18600*/  HMMA.16816.F32.BF16 R8, R16.reuse, R12, R8 ;  /* 0x0000000c1008723c */ /* 0x044ff60000041808 */
[----:B------:R-:W-:Y:S11]  /*18610*/  @!UPT UIADD3 URZ, URZ, URZ, URZ ;  /* 0x0000003f3f3ff290 */ /* 0x000ff6000fffe03f */
[----:B------:R-:W-:Y:S01]  /*18620*/  @!UPT UIADD3 URZ, URZ, URZ, URZ ;  /* 0x0000003f3f3ff290 */ /* 0x000fe2000fffe03f */
[----:B------:R-:W-:Y:S01]  /*18630*/  STL.64 [R1+0x90], R8 ;  /* 0x0000900801007387 */ /* 0x000fe20000100a00 */
[----:B------:R0:W-:Y:S03]  /*18640*/  STL.64 [R1+0x98], R10 ;  /* 0x0000980a01007387 */ /* 0x0001e60000100a00 */
[----:B0-----:R-:W2:Y:S01]  /*18650*/  LDL.LU.64 R10, [R1+0x18d0] ;  /* 0x0018d000010a7983 */ /* 0x001ea20000300a00 */
[----:B------:R-:W3:Y:S02]  /*18660*/  LDL.LU.64 R8, [R1+0x18c8] ;  /* 0x0018c80001087983 */ /* 0x000ee40000300a00 */
[----:B------:R-:W2:Y:S02]  /*18670*/  LDL R13, [R1+0x528] ;  /* 0x00052800010d7983 */ /* 0x000ea40000100800 */
[----:B------:R-:W-:Y:S01]  /*18680*/  STL [R1+0x18ac], R14 ;  /* 0x0018ac0e01007387 */ /* 0x000fe20000100800 */
[C---:B---3--:R-:W-:Y:S01]  /*18690*/  HMMA.16816.F32.BF16 R4, R16.reuse, R8, R4 ;  /* 0x000000081004723c */ /* 0x048fe20000041804 */
[----:B--2---:R-:W-:Y:S11]  /*186a0*/  STL [R1+0x18a8], R13 ;  /* 0x0018a80d01007387 */ /* 0x004ff60000100800 */
[----:B------:R-:W-:Y:S11]  /*186b0*/  @!UPT UIADD3 URZ, URZ, URZ, URZ ;  /* 0x0000003f3f3ff290 */ /* 0x000ff6000fffe03f */
[----:B------:R-:W-:Y:S01]  /*186c0*/  @!UPT UIADD3 URZ, URZ, URZ, URZ ;  /* 0x0000003f3f3ff290 */ /* 0x000fe2000fffe03f */
[----:B------:R-:W-:Y:S02]  /*186d0*/  IMAD.MOV.U32 R2, RZ, RZ, R6 ;  /* 0x000000ffff027224 */ /* 0x000fe400078e0006 */
[----:B------:R-:W-:Y:S02]  /*186e0*/  IMAD.MOV.U32 R0, RZ, RZ, R7 ;  /* 0x000000ffff007224 */ /* 0x000fe400078e0007 */
[----:B------:R-:W-:Y:S02]  /*186f0*/  IMAD.MOV.U32 R28, RZ, RZ, R4 ;  /* 0x000000ffff1c7224 */ /* 0x000fe400078e0004 */
[----:B------:R-:W-:Y:S01]  /*18700*/  IMAD.MOV.U32 R3, RZ, RZ, R5 ;  /* 0x000000ffff037224 */ /* 0x000fe200078e0005 */
[----:B------:R-:W2:Y:S01]  /*18710*/  LDL.LU.64 R6, [R1+0x18c0] ;  /* 0x0018c00001067983 */ /* 0x000ea20000300a00 */
[----:B------:R-:W4:Y:S02]  /*18720*/  LDL.LU.64 R4, [R1+0x18b8] ;  /* 0x0018b80001047983 */ /* 0x000f240000300a00 */
[----:B------:R-:W-:Y:S01]  /*18730*/  STL [R1+0x154c], R28 ;  /* 0x00154c1c01007387 */ /* 0x000fe20000100800 */
[----:B----4-:R-:W-:Y:S01]  /*18740*/  HMMA.16816.F32.BF16 R24, R16, R4, R24 ;  /* 0x000000041018723c */ /* 0x010fe20000041818 */
[----:B--2---:R-:W-:Y:S01]  /*18750*/  STL.64 [R1+0x18a0], R6 ;  /* 0x0018a00601007387 */ /* 0x004fe20000100a00 */
[----:B------:R-:W2:Y:S05]  /*18760*/  LDL.LU R16, [R1+0x60] ;  /* 0x0000600001107983 */ /* 0x000eaa0000300800 */
[----:B------:R-:W-:Y:S11]  /*18770*/  IMAD.MOV.U32 R17, RZ, RZ, R15 ;  /* 0x000000ffff117224 */ /* 0x000ff600078e000f */
[----:B------:R-:W-:Y:S05]  /*18780*/  @!UPT UIADD3 URZ, URZ, URZ, URZ ;  /* 0x0000003f3f3ff290 */ /* 0x000fea000fffe03f */
[----:B------:R0:W-:Y:S01]  /*18790*/  STL.64 [R1+0x50], R24 ;  /* 0x0000501801007387 */ /* 0x0001e20000100a00 */
[----:B------:R3:W-:Y:S02]  /*187a0*/  STL.64 [R1+0x58], R26 ;  /* 0x0000581a01007387 */ /* 0x0007e40000100a00 */
[----:B------:R-:W4:Y:S02]  /*187b0*/  LDL.LU R15, [R1+0x18b4] ;  /* 0x0018b400010f7983 */ /* 0x000f240000300800 */
[----:B------:R-:W-:Y:S02]  /*187c0*/  IMAD.MOV.U32 R19, RZ, RZ, R10 ;  /* 0x000000ffff137224 */ /* 0x000fe400078e000a */
[----:B------:R-:W-:Y:S01]  /*187d0*/  IMAD.MOV.U32 R18, RZ, RZ, R11 ;  /* 0x000000ffff127224 */ /* 0x000fe200078e000b */
[----:B0-----:R-:W2:Y:S01]  /*187e0*/  LDL.LU R24, [R1+0x310] ;  /* 0x0003100001187983 */ /* 0x001ea20000300800 */
[----:B------:R-:W2:Y:S02]  /*187f0*/  LDL.LU R25, [R1+0x314] ;  /* 0x0003140001197983 */ /* 0x000ea40000300800 */
[----:B---3--:R-:W3:Y:S02]  /*18800*/  LDL.LU R26, [R1+0x318] ;  /* 0x00031800011a7983 */ /* 0x008ee40000300800 */
[----:B------:R-:W3:Y:S01]  /*18810*/  LDL.LU R27, [R1+0x31c] ;  /* 0x00031c00011b7983 */ /* 0x000ee20000300800 */
[----:B------:R-:W2:Y:S01]  /*18820*/  LDL.LU R8, [R1+0x340] ;  /* 0x0003400001087983 */ /* 0x000ea20000300800 */
[----:B----4-:R-:W-:-:S03]  /*18830*/  IMAD.MOV.U32 R9, RZ, RZ, R15 ;  /* 0x000000ffff097224 */ /* 0x010fc600078e000f */
[----:B------:R-:W1:Y:S01]  /*18840*/  LDL.LU R15, [R1+0x18b0] ;  /* 0x0018b000010f7983 */ /* 0x000e620000300800 */
[----:B------:R-:W4:Y:S02]  /*18850*/  LDL.LU R10, [R1+0x348] ;  /* 0x00034800010a7983 */ /* 0x000f240000300800 */
[----:B------:R-:W4:Y:S02]  /*18860*/  LDL.LU R11, [R1+0x34c] ;  /* 0x00034c00010b7983 */ /* 0x000f240000300800 */
[----:B------:R-:W1:Y:S01]  /*18870*/  LDL.LU R12, [R1+0x360] ;  /* 0x00036000010c7983 */ /* 0x000e620000300800 */
[----:B------:R-:W1:Y:S01]  /*18880*/  LDL.LU R13, [R1+0x364] ;  /* 0x00036400010d7983 */ /* 0x000e620000300800 */
[----:B------:R-:W1:Y:S02]  /*18890*/  LDL.LU R14, [R1+0x368] ;  /* 0x00036800010e7983 */ /* 0x000e640000300800 */
[----:B------:R-:W1:Y:S01]  /*188a0*/  LDL.64 R6, [R1+0x48] ;  /* 0x0000480001067983 */ /* 0x000e620000100a00 */
[----:B----4-:R0:W-:Y:S01]  /*188b0*/  STL.64 [R1+0x1890], R10 ;  /* 0x0018900a01007387 */ /* 0x0101e20000100a00 */
[----:B--2---:R-:W-:Y:S03]  /*188c0*/  STL.64 [R1+0x1888], R8 ;  /* 0x0018880801007387 */ /* 0x004fe60000100a00 */
[----:B0-----:R-:W2:Y:S01]  /*188d0*/  LDL.64 R10, [R1+0x38] ;  /* 0x00003800010a7983 */ /* 0x001ea20000100a00 */
[----:B---3--:R-:W-:Y:S02]  /*188e0*/  STL.64 [R1+0x1850], R26 ;  /* 0x0018501a01007387 */ /* 0x008fe40000100a00 */
[----:B------:R0:W-:Y:S02]  /*188f0*/  STL.64 [R1+0x1848], R24 ;  /* 0x0018481801007387 */ /* 0x0001e40000100a00 */
[----:B0-----:R-:W3:Y:S01]  /*18900*/  LDL.LU R24, [R1+0x320] ;  /* 0x0003200001187983 */ /* 0x001ee20000300800 */
[----:B------:R-:W3:Y:S02]  /*18910*/  LDL.LU R25, [R1+0x324] ;  /* 0x0003240001197983 */ /* 0x000ee40000300800 */
[----:B------:R-:W4:Y:S02]  /*18920*/  LDL.LU R26, [R1+0x328] ;  /* 0x00032800011a7983 */ /* 0x000f240000300800 */
[----:B------:R-:W4:Y:S02]  /*18930*/  LDL.LU R27, [R1+0x32c] ;  /* 0x00032c00011b7983 */ /* 0x000f240000300800 */
[----:B----4-:R-:W-:Y:S01]  /*18940*/  STL.64 [R1+0x1860], R26 ;  /* 0x0018601a01007387 */ /* 0x010fe20000100a00 */
[----:B---3--:R0:W-:Y:S03]  /*18950*/  STL.64 [R1+0x1858], R24 ;  /* 0x0018581801007387 */ /* 0x0081e60000100a00 */
[----:B0-----:R-:W3:Y:S01]  /*18960*/  LDL.LU R24, [R1+0x330] ;  /* 0x0003300001187983 */ /* 0x001ee20000300800 */
[----:B------:R-:W3:Y:S02]  /*18970*/  LDL.LU R25, [R1+0x334] ;  /* 0x0003340001197983 */ /* 0x000ee40000300800 */
[----:B------:R-:W4:Y:S02]  /*18980*/  LDL.LU R26, [R1+0x338] ;  /* 0x00033800011a7983 */ /* 0x000f240000300800 */
[----:B------:R-:W4:Y:S02]  /*18990*/  LDL.LU R27, [R1+0x33c] ;  /* 0x00033c00011b7983 */ /* 0x000f240000300800 */
[----:B----4-:R0:W-:Y:S01]  /*189a0*/  STL.64 [R1+0x1880], R26 ;  /* 0x0018801a01007387 */ /* 0x0101e20000100a00 */
[----:B---3--:R3:W-:Y:S03]  /*189b0*/  STL.64 [R1+0x1878], R24 ;  /* 0x0018781801007387 */ /* 0x0087e60000100a00 */
[----:B0-----:R-:W4:Y:S01]  /*189c0*/  LDL.64 R26, [R1+0x28] ;  /* 0x00002800011a7983 */ /* 0x001f220000100a00 */
[C---:B-1----:R-:W-:Y:S03]  /*189d0*/  HMMA.16816.F32.BF16 R12, R20.reuse, R6, R12 ;  /* 0x00000006140c723c */ /* 0x042fe6000004180c */
[----:B----4-:R0:W-:Y:S01]  /*189e0*/  STL.64 [R1+0x1898], R26 ;  /* 0x0018981a01007387 */ /* 0x0101e20000100a00 */
[----:B---3--:R-:W2:Y:S02]  /*189f0*/  LDL.LU R24, [R1+0x350] ;  /* 0x0003500001187983 */ /* 0x008ea40000300800 */
[----:B------:R-:W2:Y:S01]  /*18a00*/  LDL.LU R25, [R1+0x354] ;  /* 0x0003540001197983 */ /* 0x000ea20000300800 */
[----:B0-----:R-:W2:Y:S01]  /*18a10*/  LDL.LU R26, [R1+0x358] ;  /* 0x00035800011a7983 */ /* 0x001ea20000300800 */
[----:B------:R-:W2:Y:S02]  /*18a20*/  LDL.LU R27, [R1+0x35c] ;  /* 0x00035c00011b7983 */ /* 0x000ea40000300800 */
[----:B------:R-:W-:Y:S02]  /*18a30*/  STL.64 [R1+0x1780], R18 ;  /* 0x0017801201007387 */ /* 0x000fe40000100a00 */
[----:B------:R0:W-:Y:S02]  /*18a40*/  STL.64 [R1+0x1778], R16 ;  /* 0x0017781001007387 */ /* 0x0001e40000100a00 */
[----:B0-----:R-:W3:Y:S01]  /*18a50*/  LDL.LU R16, [R1+0x110] ;  /* 0x0001100001107983 */ /* 0x001ee20000300800 */
[----:B------:R-:W3:Y:S02]  /*18a60*/  LDL.LU R17, [R1+0x114] ;  /* 0x0001140001117983 */ /* 0x000ee40000300800 */
[----:B------:R-:W4:Y:S02]  /*18a70*/  LDL.LU R18, [R1+0x118] ;  /* 0x0001180001127983 */ /* 0x000f240000300800 */
[----:B------:R-:W4:Y:S02]  /*18a80*/  LDL.LU R19, [R1+0x11c] ;  /* 0x00011c0001137983 */ /* 0x000f240000300800 */
[----:B------:R-:W-:Y:S01]  /*18a90*/  IMAD.MOV.U32 R4, RZ, RZ, R7 ;  /* 0x000000ffff047224 */ /* 0x000fe200078e0007 */
[----:B----4-:R0:W-:Y:S01]  /*18aa0*/  STL.64 [R1+0x1790], R18 ;  /* 0x0017901201007387 */ /* 0x0101e20000100a00 */
[----:B---3--:R-:W-:Y:S03]  /*18ab0*/  STL.64 [R1+0x1788], R16 ;  /* 0x0017881001007387 */ /* 0x008fe60000100a00 */
[----:B0-----:R-:W3:Y:S04]  /*18ac0*/  LDL R18, [R1+0x8] ;  /* 0x0000080001127983 */ /* 0x001ee80000100800 */
[----:B------:R-:W3:Y:S01]  /*18ad0*/  LDL R19, [R1+0xc] ;  /* 0x00000c0001137983 */ /* 0x000ee20000100800 */
[----:B------:R0:W-:Y:S02]  /*18ae0*/  STL.64 [R1+0x360], R12 ;  /* 0x0003600c01007387 */ /* 0x0001e40000100a00 */
[----:B------:R1:W-:Y:S02]  /*18af0*/  STL.64 [R1+0x368], R14 ;  /* 0x0003680e01007387 */ /* 0x0003e40000100a00 */
[----:B0-----:R-:W-:Y:S01]  /*18b00*/  IMAD.MOV.U32 R12, RZ, RZ, R6 ;  /* 0x000000ffff0c7224 */ /* 0x001fe200078e0006 */
[----:B-1----:R-:W4:Y:S01]  /*18b10*/  LDL.LU R14, [R1+0x18ac] ;  /* 0x0018ac00010e7983 */ /* 0x002f220000300800 */
[----:B------:R-:W3:Y:S02]  /*18b20*/  LDL.LU R13, [R1+0x18a8] ;  /* 0x0018a800010d7983 */ /* 0x000ee40000300800 */
[----:B------:R-:W3:Y:S01]  /*18b30*/  LDL.LU.64 R6, [R1+0x18a0] ;  /* 0x0018a00001067983 */ /* 0x000ee20000300a00 */
[----:B--2---:R-:W-:Y:S01]  /*18b40*/  HMMA.16816.F32.BF16 R24, R20, R10, R24 ;  /* 0x0000000a1418723c */ /* 0x004fe20000041818 */
[----:B------:R-:W-:-:S02]  /*18b50*/  IMAD.MOV.U32 R17, RZ, RZ, R10 ;  /* 0x000000ffff117224 */ /* 0x000fc400078e000a */
[----:B------:R-:W-:Y:S01]  /*18b60*/  IMAD.MOV.U32 R16, RZ, RZ, R11 ;  /* 0x000000ffff107224 */ /* 0x000fe200078e000b */
[----:B---3--:R0:W-:Y:S01]  /*18b70*/  STL.64 [R1+0x1870], R6 ;  /* 0x0018700601007387 */ /* 0x0081e20000100a00 */
[----:B------:R-:W-:Y:S03]  /*18b80*/  STL [R1+0x1868], R4 ;  /* 0x0018680401007387 */ /* 0x000fe60000100800 */
[----:B0-----:R-:W2:Y:S11]  /*18b90*/  LDL.64 R6, [R1+0x18] ;  /* 0x0000180001067983 */ /* 0x001eb60000100a00 */
[----:B------:R-:W-:Y:S04]  /*18ba0*/  @!UPT UIADD3 URZ, URZ, URZ, URZ ;  /* 0x0000003f3f3ff290 */ /* 0x000fe8000fffe03f */
[----:B------:R-:W-:Y:S02]  /*18bb0*/  STL.64 [R1+0x350], R24 ;  /* 0x0003501801007387 */ /* 0x000fe40000100a00 */
[----:B------:R0:W-:Y:S02]  /*18bc0*/  STL.64 [R1+0x358], R26 ;  /* 0x0003581a01007387 */ /* 0x0001e40000100a00 */
[----:B0-----:R-:W3:Y:S01]  /*18bd0*/  LDL.LU.64 R26, [R1+0x1898] ;  /* 0x00189800011a7983 */ /* 0x001ee20000300a00 */
[----:B------:R-:W3:Y:S02]  /*18be0*/  LDL.LU.64 R10, [R1+0x1890] ;  /* 0x00189000010a7983 */ /* 0x000ee40000300a00 */
[----:B------:R-:W3:Y:S02]  /*18bf0*/  LDL.LU.64 R8, [R1+0x1888] ;  /* 0x0018880001087983 */ /* 0x000ee40000300a00 */
[----:B---3--:R-:W-:Y:S01]  /*18c00*/  HMMA.16816.F32.BF16 R8, R20, R26, R8 ;  /* 0x0000001a1408723c */ /* 0x008fe20000041808 */
[----:B------:R-:W-:Y:S11]  /*18c10*/  IMAD.MOV.U32 R28, RZ, RZ, R27 ;  /* 0x000000ffff1c7224 */ /* 0x000ff600078e001b */
[----:B------:R-:W-:Y:S11]  /*18c20*/  @!UPT UIADD3 URZ, URZ, URZ, URZ ;  /* 0x0000003f3f3ff290 */ /* 0x000ff6000fffe03f */
[----:B------:R-:W-:Y:S01]  /*18c30*/  STL.64 [R1+0x340], R8 ;  /* 0x0003400801007387 */ /* 0x000fe20000100a00 */
[----:B------:R0:W-:Y:S02]  /*18c40*/  STL.64 [R1+0x348], R10 ;  /* 0x0003480a01007387 */ /* 0x0001e40000100a00 */
[----:B0-----:R-:W-:Y:S02]  /*18c50*/  IMAD.MOV.U32 R11, RZ, RZ, R26 ;  /* 0x000000ffff0b7224 */ /* 0x001fe400078e001a */
[----:B------:R-:W3:Y:S01]  /*18c60*/  LDL.LU.64 R26, [R1+0x1880] ;  /* 0x00188000011a7983 */ /* 0x000ee20000300a00 */
[----:B------:R-:W3:Y:S02]  /*18c70*/  LDL.LU.64 R24, [R1+0x1878] ;  /* 0x0018780001187983 */ /* 0x000ee40000300a00 */
[----:B------:R-:W4:Y:S02]  /*18c80*/  LDL R29, [R1+0x52c] ;  /* 0x00052c00011d7983 */ /* 0x000f240000100800 */
[----:B--2---:R-:W-:-:S02]  /*18c90*/  IMAD.MOV.U32 R15, RZ, RZ, R6 ;  /* 0x000000ffff0f7224 */ /* 0x004fc400078e0006 */
[----:B------:R-:W-:Y:S01]  /*18ca0*/  IMAD.MOV.U32 R10, RZ, RZ, R7 ;  /* 0x000000ffff0a7224 */ /* 0x000fe200078e0007 */
[C---:B---3--:R-:W-:Y:S01]  /*18cb0*/  HMMA.16816.F32.BF16 R24, R20.reuse, R6, R24 ;  /* 0x000000061418723c */ /* 0x048fe20000041818 */
[----:B------:R-:W2:Y:S01]  /*18cc0*/  LDL.LU.64 R6, [R1+0x1870] ;  /* 0x0018700001067983 */ /* 0x000ea20000300a00 */
[----:B------:R-:W3:Y:S11]  /*18cd0*/  LDL.LU R4, [R1+0x1868] ;  /* 0x0018680001047983 */ /* 0x000ef60000300800 */
[----:B------:R-:W-:Y:S10]  /*18ce0*/  @!UPT UIADD3 URZ, URZ, URZ, URZ ;  /* 0x0000003f3f3ff290 */ /* 0x000ff4000fffe03f */
[----:B------:R0:W-:Y:S01]  /*18cf0*/  STL [R1+0x330], R24 ;  /* 0x0003301801007387 */ /* 0x0001e20000100800 */
[----:B------:R-:W-:Y:S02]  /*18d00*/  IMAD.MOV.U32 R8, RZ, RZ, R26 ;  /* 0x000000ffff087224 */ /* 0x000fe400078e001a */
[----:B------:R-:W-:Y:S02]  /*18d10*/  IMAD.MOV.U32 R5, RZ, RZ, R27 ;  /* 0x000000ffff057224 */ /* 0x000fe400078e001b */
[----:B------:R-:W-:Y:S01]  /*18d20*/  IMAD.MOV.U32 R9, RZ, RZ, R25 ;  /* 0x000000ffff097224 */ /* 0x000fe200078e0019 */
[----:B------:R-:W3:Y:S04]  /*18d30*/  LDL.LU.64 R26, [R1+0x1860] ;  /* 0x00186000011a7983 */ /* 0x000ee80000300a00 */
[----:B0-----:R-:W3:Y:S04]  /*18d40*/  LDL.LU.64 R24, [R1+0x1858] ;  /* 0x0018580001187983 */ /* 0x001ee80000300a00 */
[----:B--2---:R-:W-:Y:S01]  /*18d50*/  STL.64 [R1+0x1820], R6 ;  /* 0x0018200601007387 */ /* 0x004fe20000100a00 */
[----:B------:R-:W-:Y:S01]  /*18d60*/  STL [R1+0x1818], R5 ;  /* 0x0018180501007387 */ /* 0x000fe20000100800 */
[----:B---3--:R-:W-:Y:S11]  /*18d70*/  HMMA.16816.F32.BF16 R24, R20, R18, R24 ;  /* 0x000000121418723c */ /* 0x008ff60000041818 */
[----:B------:R-:W-:Y:S11]  /*18d80*/  @!UPT UIADD3 URZ, URZ, URZ, URZ ;  /* 0x0000003f3f3ff290 */ /* 0x000ff6000fffe03f */
[----:B------:R-:W-:Y:S01]  /*18d90*/  @!UPT UIADD3 URZ, URZ, URZ, URZ ;  /* 0x0000003f3f3ff290 */ /* 0x000fe2000fffe03f */
[----:B------:R-:W-:Y:S01]  /*18da0*/  STL.64 [R1+0x320], R24 ;  /* 0x0003201801007387 */ /* 0x000fe20000100a00 */
[----:B------:R0:W-:Y:S03]  /*18db0*/  STL.64 [R1+0x328], R26 ;  /* 0x0003281a01007387 */ /* 0x0001e60000100a00 */
[----:B0-----:R-:W4:Y:S01]  /*18dc0*/  LDL.LU.64 R26, [R1+0x1850] ;  /* 0x00185000011a7983 */ /* 0x001f220000300a00 */
[----:B------:R-:W4:Y:S02]  /*18dd0*/  LDL.LU.64 R24, [R1+0x1848] ;  /* 0x0018480001187983 */ /* 0x000f240000300a00 */
[----:B------:R0:W-:Y:S02]  /*18de0*/  STL.64 [R1+0x17a8], R18 ;  /* 0x0017a81201007387 */ /* 0x0001e40000100a00 */
[----:B0-----:R-:W-:Y:S02]  /*18df0*/  IMAD.MOV.U32 R18, RZ, RZ, R15 ;  /* 0x000000ffff127224 */ /* 0x001fe400078e000f */
[----:B------:R-:W4:Y:S01]  /*18e00*/  LDL.LU R15, [R1+0x1840] ;  /* 0x00184000010f7983 */ /* 0x000f220000300800 */
[----:B------:R-:W-:-:S02]  /*18e10*/  IMAD.MOV.U32 R19, RZ, RZ, R10 ;  /* 0x000000ffff137224 */ /* 0x000fc400078e000a */
[----:B------:R-:W2:Y:S03]  /*18e20*/  LDL.LU R10, [R1+0x183c] ;  /* 0x00183c00010a7983 */ /* 0x000ea60000300800 */
[----:B------:R0:W-:Y:S02]  /*18e30*/  STL.64 [R1+0x17c0], R18 ;  /* 0x0017c01201007387 */ /* 0x0001e40000100a00 */
[----:B0-----:R-:W-:Y:S02]  /*18e40*/  IMAD.MOV.U32 R18, RZ, RZ, R11 ;  /* 0x000000ffff127224 */ /* 0x001fe400078e000b */
[----:B------:R-:W-:Y:S01]  /*18e50*/  IMAD.MOV.U32 R19, RZ, RZ, R28 ;  /* 0x000000ffff137224 */ /* 0x000fe200078e001c */
[----:B------:R-:W3:Y:S04]  /*18e60*/  LDL.LU R11, [R1+0x1838] ;  /* 0x00183800010b7983 */ /* 0x000ee80000300800 */
[----:B------:R0:W-:Y:S02]  /*18e70*/  STL.64 [R1+0x17d8], R18 ;  /* 0x0017d81201007387 */ /* 0x0001e40000100a00 */
[----:B0-----:R-:W-:-:S02]  /*18e80*/  IMAD.MOV.U32 R18, RZ, RZ, R17 ;  /* 0x000000ffff127224 */ /* 0x001fc400078e0011 */
[----:B------:R-:W-:-:S05]  /*18e90*/  IMAD.MOV.U32 R19, RZ, RZ, R16 ;  /* 0x000000ffff137224 */ /* 0x000fca00078e0010 */
[----:B------:R0:W-:Y:S02]  /*18ea0*/  STL.64 [R1+0x17f0], R18 ;  /* 0x0017f01201007387 */ /* 0x0001e40000100a00 */
[----:B0-----:R-:W-:Y:S02]  /*18eb0*/  IMAD.MOV.U32 R19, RZ, RZ, R4 ;  /* 0x000000ffff137224 */ /* 0x001fe400078e0004 */
[----:B------:R-:W-:Y:S01]  /*18ec0*/  IMAD.MOV.U32 R18, RZ, RZ, R12 ;  /* 0x000000ffff127224 */ /* 0x000fe200078e000c */
[----:B----4-:R-:W-:Y:S11]  /*18ed0*/  HMMA.16816.F32.BF16 R24, R20, R14, R24 ;  /* 0x0000000e1418723c */ /* 0x010ff60000041818 */
[----:B------:R-:W-:Y:S11]  /*18ee0*/  @!UPT UIADD3 URZ, URZ, URZ, URZ ;  /* 0x0000003f3f3ff290 */ /* 0x000ff6000fffe03f */
[----:B------:R-:W-:Y:S01]  /*18ef0*/  @!UPT UIADD3 URZ, URZ, URZ, URZ ;  /* 0x0000003f3f3ff290 */ /* 0x000fe2000fffe03f */
[----:B------:R0:W-:Y:S01]  /*18f00*/  STL.64 [R1+0x310], R24 ;  /* 0x0003101801007387 */ /* 0x0001e20000100a00 */
[----:B------:R1:W-:Y:S03]  /*18f10*/  STL.64 [R1+0x318], R26 ;  /* 0x0003181a01007387 */ /* 0x0003e60000100a00 */
[----:B0-----:R-:W4:Y:S01]  /*18f20*/  LDL.LU R24, [R1+0x1f0] ;  /* 0x0001f00001187983 */ /* 0x001f220000300800 */
[----:B------:R-:W4:Y:S02]  /*18f30*/  LDL.LU R25, [R1+0x1f4] ;  /* 0x0001f40001197983 */ /* 0x000f240000300800 */
[----:B-1----:R-:W4:Y:S02]  /*18f40*/  LDL.LU R26, [R1+0x1f8] ;  /* 0x0001f800011a7983 */ /* 0x002f240000300800 */
[----:B------:R-:W4:Y:S01]  /*18f50*/  LDL.LU R27, [R1+0x1fc] ;  /* 0x0001fc00011b7983 */ /* 0x000f220000300800 */
[----:B------:R-:W2:Y:S01]  /*18f60*/  LDL.LU R4, [R1+0x300] ;  /* 0x0003000001047983 */ /* 0x000ea20000300800 */
[----:B------:R-:W2:Y:S02]  /*18f70*/  LDL.LU R5, [R1+0x304] ;  /* 0x0003040001057983 */ /* 0x000ea40000300800 */
[----:B------:R-:W2:Y:S02]  /*18f80*/  LDL.LU R6, [R1+0x308] ;  /* 0x0003080001067983 */ /* 0x000ea40000300800 */
[----:B------:R-:W2:Y:S01]  /*18f90*/  LDL.LU R7, [R1+0x30c] ;  /* 0x00030c0001077983 */ /* 0x000ea20000300800 */
[----:B------:R-:W-:Y:S01]  /*18fa0*/  STL.64 [R1+0x17a0], R14 ;  /* 0x0017a00e01007387 */ /* 0x000fe20000100a00 */
[----:B------:R0:W-:Y:S02]  /*18fb0*/  STL [R1+0x1798], R13 ;  /* 0x0017980d01007387 */ /* 0x0001e40000100800 */
[----:B------:R-:W2:Y:S01]  /*18fc0*/  LDL.LU R12, [R1+0x120] ;  /* 0x00012000010c7983 */ /* 0x000ea20000300800 */
[----:B0-----:R-:W2:Y:S01]  /*18fd0*/  LDL.LU R13, [R1+0x124] ;  /* 0x00012400010d7983 */ /* 0x001ea20000300800 */
[----:B------:R-:W2:Y:S02]  /*18fe0*/  LDL.LU R14, [R1+0x128] ;  /* 0x00012800010e7983 */ /* 0x000ea40000300800 */
[----:B------:R-:W2:Y:S02]  /*18ff0*/  LDL.LU R15, [R1+0x12c] ;  /* 0x00012c00010f7983 */ /* 0x000ea40000300800 */
[----:B--2---:R-:W-:Y:S01]  /*19000*/  STL.64 [R1+0x17b8], R14 ;  /* 0x0017b80e01007387 */ /* 0x004fe20000100a00 */
[----:B------:R0:W-:Y:S03]  /*19010*/  STL.64 [R1+0x17b0], R12 ;  /* 0x0017b00c01007387 */ /* 0x0001e60000100a00 */
[----:B0-----:R-:W2:Y:S01]  /*19020*/  LDL.LU R12, [R1+0x130] ;  /* 0x00013000010c7983 */ /* 0x001ea20000300800 */
[----:B------:R-:W2:Y:S02]  /*19030*/  LDL.LU R13, [R1+0x134] ;  /* 0x00013400010d7983 */ /* 0x000ea40000300800 */
[----:B---3--:R-:W-:-:S02]  /*19040*/  IMAD.MOV.U32 R14, RZ, RZ, R11 ;  /* 0x000000ffff0e7224 */ /* 0x008fc400078e000b */
[----:B------:R-:W-:Y:S01]  /*19050*/  IMAD.MOV.U32 R15, RZ, RZ, R10 ;  /* 0x000000ffff0f7224 */ /* 0x000fe200078e000a */
[----:B------:R-:W3:Y:S01]  /*19060*/  LDL.LU R11, [R1+0x1834] ;  /* 0x00183400010b7983 */ /* 0x000ee20000300800 */
[----:B------:R-:W3:Y:S03]  /*19070*/  LDL.LU R10, [R1+0x1830] ;  /* 0x00183000010a7983 */ /* 0x000ee60000300800 */
[----:B------:R-:W-:Y:S04]  /*19080*/  STL.64 [R1+0x17d0], R14 ;  /* 0x0017d00e01007387 */ /* 0x000fe80000100a00 */
[----:B--2---:R0:W-:Y:S04]  /*19090*/  STL.64 [R1+0x17c8], R12 ;  /* 0x0017c80c01007387 */ /* 0x0041e80000100a00 */
[----:B0-----:R-:W2:Y:S01]  /*190a0*/  LDL.LU R12, [R1+0x140] ;  /* 0x00014000010c7983 */ /* 0x001ea20000300800 */
[----:B------:R-:W2:Y:S02]  /*190b0*/  LDL.LU R13, [R1+0x144] ;  /* 0x00014400010d7983 */ /* 0x000ea40000300800 */
[----:B------:R-:W2:Y:S02]  /*190c0*/  LDL.LU R14, [R1+0x148] ;  /* 0x00014800010e7983 */ /* 0x000ea40000300800 */
[----:B------:R-:W2:Y:S02]  /*190d0*/  LDL.LU R15, [R1+0x14c] ;  /* 0x00014c00010f7983 */ /* 0x000ea40000300800 */
[----:B--2---:R3:W-:Y:S01]  /*190e0*/  STL.64 [R1+0x17e8], R14 ;  /* 0x0017e80e01007387 */ /* 0x0047e20000100a00 */
[----:B------:R0:W-:Y:S02]  /*190f0*/  STL.64 [R1+0x17e0], R12 ;  /* 0x0017e00c01007387 */ /* 0x0001e40000100a00 */
[----:B---3--:R-:W-:Y:S01]  /*19100*/  IMAD.MOV.U32 R14, RZ, RZ, R10 ;  /* 0x000000ffff0e7224 */ /* 0x008fe200078e000a */
[----:B0-----:R-:W2:Y:S01]  /*19110*/  LDL.LU R12, [R1+0x150] ;  /* 0x00015000010c7983 */ /* 0x001ea20000300800 */
[----:B------:R-:W2:Y:S02]  /*19120*/  LDL.LU R13, [R1+0x154] ;  /* 0x00015400010d7983 */ /* 0x000ea40000300800 */
[----:B------:R-:W3:Y:S02]  /*19130*/  LDL.LU R10, [R1+0x182c] ;  /* 0x00182c00010a7983 */ /* 0x000ee40000300800 */
[----:B------:R-:W-:-:S02]  /*19140*/  IMAD.MOV.U32 R15, RZ, RZ, R11 ;  /* 0x000000ffff0f7224 */ /* 0x000fc400078e000b */
[----:B------:R-:W3:Y:S03]  /*19150*/  LDL.LU R11, [R1+0x1828] ;  /* 0x00182800010b7983 */ /* 0x000ee60000300800 */
[----:B------:R-:W-:Y:S01]  /*19160*/  STL.64 [R1+0x1800], R14 ;  /* 0x0018000e01007387 */ /* 0x000fe20000100a00 */
[C---:B---3--:R-:W-:Y:S01]  /*19170*/  HMMA.16816.F32.BF16 R4, R20.reuse, R10, R4 ;  /* 0x0000000a1404723c */ /* 0x048fe20000041804 */
[----:B--2---:R0:W-:Y:S04]  /*19180*/  STL.64 [R1+0x17f8], R12 ;  /* 0x0017f80c01007387 */ /* 0x0041e80000100a00 */
[----:B0-----:R-:W2:Y:S01]  /*19190*/  LDL.LU R12, [R1+0x160] ;  /* 0x00016000010c7983 */ /* 0x001ea20000300800 */
[----:B------:R-:W2:Y:S02]  /*191a0*/  LDL.LU R13, [R1+0x164] ;  /* 0x00016400010d7983 */ /* 0x000ea40000300800 */
[----:B------:R-:W2:Y:S02]  /*191b0*/  LDL.LU R14, [R1+0x168] ;  /* 0x00016800010e7983 */ /* 0x000ea40000300800 */
[----:B------:R-:W2:Y:S11]  /*191c0*/  LDL.LU R15, [R1+0x16c] ;  /* 0x00016c00010f7983 */ /* 0x000eb60000300800 */
[----:B------:R-:W-:Y:S02]  /*191d0*/  @!UPT UIADD3 URZ, URZ, URZ, URZ ;  /* 0x0000003f3f3ff290 */ /* 0x000fe4000fffe03f */
[----:B------:R-:W-:Y:S01]  /*191e0*/  STL.64 [R1+0x300], R4 ;  /* 0x0003000401007387 */ /* 0x000fe20000100a00 */
[----:B------:R0:W-:Y:S03]  /*191f0*/  STL.64 [R1+0x308], R6 ;  /* 0x0003080601007387 */ /* 0x0001e60000100a00 */
[----:B0-----:R-:W4:Y:S01]  /*19200*/  LDL.LU.64 R6, [R1+0x1820] ;  /* 0x0018200001067983 */ /* 0x001f220000300a00 */
[----:B------:R-:W3:Y:S01]  /*19210*/  LDL.LU R5, [R1+0x1818] ;  /* 0x0018180001057983 */ /* 0x000ee20000300800 */
[----:B----4-:R-:W-:Y:S02]  /*19220*/  HMMA.16816.F32.BF16 R20, R20, R6, R24 ;  /* 0x000000061414723c */ /* 0x010fe40000041818 */
[----:B------:R-:W2:Y:S01]  /*19230*/  LDL.LU.64 R26, [R1+0x1810] ;  /* 0x00181000011a7983 */ /* 0x000ea20000300a00 */
[----:B------:R-:W2:Y:S11]  /*19240*/  LDL.LU.64 R24, [R1+0x1808] ;  /* 0x0018080001187983 */ /* 0x000eb60000300a00 */
[----:B------:R-:W-:Y:S09]  /*19250*/  @!UPT UIADD3 URZ, URZ, URZ, URZ ;  /* 0x0000003f3f3ff290 */ /* 0x000ff2000fffe03f */
[----:B------:R0:W-:Y:S01]  /*19260*/  STL.64 [R1+0x1f0], R20 ;  /* 0x0001f01401007387 */ /* 0x0001e20000100a00 */
[----:B------:R1:W-:Y:S03]  /*19270*/  STL.64 [R1+0x1f8], R22 ;  /* 0x0001f81601007387 */ /* 0x0003e60000100a00 */
[----:B0-----:R-:W4:Y:S01]  /*19280*/  LDL.LU R20, [R1+0x100] ;  /* 0x0001000001147983 */ /* 0x001f220000300800 */
[----:B------:R-:W4:Y:S02]  /*19290*/  LDL.LU R21, [R1+0x104] ;  /* 0x0001040001157983 */ /* 0x000f240000300800 */
[----:B-1----:R-:W4:Y:S02]  /*192a0*/  LDL.LU R22, [R1+0x108] ;  /* 0x0001080001167983 */ /* 0x002f240000300800 */
[----:B------:R-:W4:Y:S01]  /*192b0*/  LDL.LU R23, [R1+0x10c] ;  /* 0x00010c0001177983 */ /* 0x000f220000300800 */
[C---:B--2---:R-:W-:Y:S01]  /*192c0*/  HMMA.16816.F32.BF16 R16, R24.reuse, R18, R12 ;  /* 0x000000121810723c */ /* 0x044fe2000004180c */
[----:B------:R-:W2:Y:S01]  /*192d0*/  LDL.LU.64 R14, [R1+0x1800] ;  /* 0x00180000010e7983 */ /* 0x000ea20000300a00 */
[----:B------:R-:W2:Y:S11]  /*192e0*/  LDL.LU.64 R12, [R1+0x17f8] ;  /* 0x0017f800010c7983 */ /* 0x000eb60000300a00 */
[----:B------:R-:W-:Y:S10]  /*192f0*/  @!UPT UIADD3 URZ, URZ, URZ, URZ ;  /* 0x0000003f3f3ff290 */ /* 0x000ff4000fffe03f */
[----:B------:R-:W-:Y:S01]  /*19300*/  STL.64 [R1+0x160], R16 ;  /* 0x0001601001007387 */ /* 0x000fe20000100a00 */
[----:B------:R0:W-:Y:S03]  /*19310*/  STL.64 [R1+0x168], R18 ;  /* 0x0001681201007387 */ /* 0x0001e60000100a00 */
[----:B0-----:R-:W2:Y:S02]  /*19320*/  LDL.LU.64 R18, [R1+0x17f0] ;  /* 0x0017f00001127983 */ /* 0x001ea40000300a00 */
[C---:B--2---:R-:W-:Y:S02]  /*19330*/  HMMA.16816.F32.BF16 R16, R24.reuse, R18, R12 ;  /* 0x000000121810723c */ /* 0x044fe4000004180c */
[----:B------:R-:W2:Y:S01]  /*19340*/  LDL.LU.64 R14, [R1+0x17e8] ;  /* 0x0017e800010e7983 */ /* 0x000ea20000300a00 */
[----:B------:R-:W2:Y:S11]  /*19350*/  LDL.LU.64 R12, [R1+0x17e0] ;  /* 0x0017e000010c7983 */ /* 0x000eb60000300a00 */
[----:B------:R-:W-:Y:S09]  /*19360*/  @!UPT UIADD3 URZ, URZ, URZ, URZ ;  /* 0x0000003f3f3ff290 */ /* 0x000ff2000fffe03f */
        /* <DEDUP_REMOVED lines=19> */
[----:B------:R-:W2:Y:S11]  /*194a0*/  LDL.LU R13, [R1+0x1798] ;  /* 0x00179800010d7983 */ /* 0x000eb60000300800 */
[----:B------:R-:W-:Y:S09]  /*194b0*/  @!UPT UIADD3 URZ, URZ, URZ, URZ ;  /* 0x0000003f3f3ff290 */ /* 0x000ff2000fffe03f */
[----:B------:R-:W-:Y:S01]  /*194c0*/  STL.64 [R1+0x120], R16 ;  /* 0x0001201001007387 */ /* 0x000fe20000100a00 */
[----:B------:R0:W-:Y:S03]  /*194d0*/  STL.64 [R1+0x128], R18 ;  /* 0x0001281201007387 */ /* 0x0001e60000100a00 */
[----:B0-----:R-:W2:Y:S01]  /*194e0*/  LDL.LU.64 R18, [R1+0x1790] ;  /* 0x0017900001127983 */ /* 0x001ea20000300a00 */
[----:B------:R-:W2:Y:S02]  /*194f0*/  LDL.LU.64 R16, [R1+0x1788] ;  /* 0x0017880001107983 */ /* 0x000ea40000300a00 */
[C---:B--2---:R-:W-:Y:S11]  /*19500*/  HMMA.16816.F32.BF16 R16, R24.reuse, R14, R16 ;  /* 0x0000000e1810723c */ /* 0x044ff60000041810 */
[----:B------:R-:W-:Y:S11]  /*19510*/  @!UPT UIADD3 URZ, URZ, URZ, URZ ;  /* 0x0000003f3f3ff290 */ /* 0x000ff6000fffe03f */
[----:B------:R-:W-:Y:S01]  /*19520*/  @!UPT UIADD3 URZ, URZ, URZ, URZ ;  /* 0x0000003f3f3ff290 */ /* 0x000fe2000fffe03f */
[----:B------:R-:W-:Y:S01]  /*19530*/  STL.64 [R1+0x110], R16 ;  /* 0x0001101001007387 */ /* 0x000fe20000100a00 */
[----:B------:R0:W-:Y:S03]  /*19540*/  STL.64 [R1+0x118], R18 ;  /* 0x0001181201007387 */ /* 0x0001e60000100a00 */
[----:B0-----:R-:W2:Y:S01]  /*19550*/  LDL.LU.64 R18, [R1+0x1780] ;  /* 0x0017800001127983 */ /* 0x001ea20000300a00 */
[----:B------:R-:W2:Y:S01]  /*19560*/  LDL.LU.64 R16, [R1+0x1778] ;  /* 0x0017780001107983 */ /* 0x000ea20000300a00 */
[C---:B----4-:R-:W-:Y:S01]  /*19570*/  HMMA.16816.F32.BF16 R20, R24.reuse, R10, R20 ;  /* 0x0000000a1814723c */ /* 0x050fe20000041814 */
[----:B------:R-:W-:Y:S01]  /*19580*/  STL.64 [R1+0x1718], R10 ;  /* 0x0017180a01007387 */ /* 0x000fe20000100a00 */
[----:B------:R0:W-:Y:S11]  /*19590*/  STL.64 [R1+0x1710], R8 ;  /* 0x0017100801007387 */ /* 0x0001f60000100a00 */
[----:B------:R-:W-:Y:S10]  /*195a0*/  @!UPT UIADD3 URZ, URZ, URZ, URZ ;  /* 0x0000003f3f3ff290 */ /* 0x000ff4000fffe03f */
[----:B------:R-:W-:Y:S01]  /*195b0*/  STL.64 [R1+0x100], R20 ;  /* 0x0001001401007387 */ /* 0x000fe20000100a00 */
[----:B------:R-:W-:Y:S02]  /*195c0*/  STL.64 [R1+0x108], R22 ;  /* 0x0001081601007387 */ /* 0x000fe40000100a00 */
[----:B0-----:R-:W4:Y:S02]  /*195d0*/  LDL.LU R8, [R1+0x400] ;  /* 0x0004000001087983 */ /* 0x001f240000300800 */
[----:B------:R-:W0:Y:S01]  /*195e0*/  LDSM.16.MT88.4 R20, [R29+0x11080] ;  /* 0x011080001d14783b */ /* 0x000e220000004200 */
[----:B--2---:R-:W-:Y:S01]  /*195f0*/  HMMA.16816.F32.BF16 R16, R24, R6, R16 ;  /* 0x000000061810723c */ /* 0x004fe20000041810 */
[----:B------:R-:W-:Y:S11]  /*19600*/  LDSM.16.MT88.4 R24, [R13+0x11000] ;  /* 0x011000000d18783b */ /* 0x000ff60000004200 */
[----:B------:R-:W-:Y:S11]  /*19610*/  @!UPT UIADD3 URZ, URZ, URZ, URZ ;  /* 0x0000003f3f3ff290 */ /* 0x000ff6000fffe03f */
[----:B------:R-:W-:Y:S01]  /*19620*/  STL.64 [R1+0x60], R16 ;  /* 0x0000601001007387 */ /* 0x000fe20000100a00 */
[----:B------:R-:W-:Y:S02]  /*19630*/  STL.64 [R1+0x68], R18 ;  /* 0x0000681201007387 */ /* 0x000fe40000100a00 */
[----:B------:R-:W4:Y:S02]  /*19640*/  LDL.LU R9, [R1+0x404] ;  /* 0x0004040001097983 */ /* 0x000f240000300800 */
[----:B------:R-:W2:Y:S01]  /*19650*/  LDL.LU R10, [R1+0x408] ;  /* 0x00040800010a7983 */ /* 0x000ea20000300800 */
[----:B------:R-:W2:Y:S04]  /*19660*/  LDL.LU R11, [R1+0x40c] ;  /* 0x00040c00010b7983 */ /* 0x000ea80000300800 */
[----:B------:R-:W1:Y:S04]  /*19670*/  LDSM.16.MT88.4 R16, [R29+0x11000] ;  /* 0x011000001d10783b */ /* 0x000e680000004200 */
[----:B--2---:R2:W-:Y:S01]  /*19680*/  STL.64 [R1+0x1728], R10 ;  /* 0x0017280a01007387 */ /* 0x0045e20000100a00 */
[----:B----4-:R-:W-:Y:S03]  /*19690*/  STL.64 [R1+0x1720], R8 ;  /* 0x0017200801007387 */ /* 0x010fe60000100a00 */
[----:B--2---:R-:W2:Y:S04]  /*196a0*/  LDL.64 R10, [R1+0x18] ;  /* 0x00001800010a7983 */ /* 0x004ea80000100a00 */
[----:B--2---:R2:W-:Y:S04]  /*196b0*/  STL.64 [R1+0x1740], R10 ;  /* 0x0017400a01007387 */ /* 0x0045e80000100a00 */
[----:B--2---:R-:W2:Y:S04]  /*196c0*/  LDL.64 R10, [R1+0x28] ;  /* 0x00002800010a7983 */ /* 0x004ea80000100a00 */
[----:B--2---:R-:W-:Y:S01]  /*196d0*/  STL.64 [R1+0x1758], R10 ;  /* 0x0017580a01007387 */ /* 0x004fe20000100a00 */
[----:B------:R-:W-:Y:S02]  /*196e0*/  STL.64 [R1+0x1708], R6 ;  /* 0x0017080601007387 */ /* 0x000fe40000100a00 */
[----:B---3--:R2:W-:Y:S02]  /*196f0*/  STL [R1+0x1700], R5 ;  /* 0x0017000501007387 */ /* 0x0085e40000100800 */
[----:B------:R-:W1:Y:S01]  /*19700*/  LDL.LU R4, [R1+0x440] ;  /* 0x0004400001047983 */ /* 0x000e620000300800 */
[----:B--2---:R-:W1:Y:S01]  /*19710*/  LDL.LU R5, [R1+0x444] ;  /* 0x0004440001057983 */ /* 0x004e620000300800 */
[----:B------:R-:W1:Y:S02]  /*19720*/  LDL.LU R6, [R1+0x448] ;  /* 0x0004480001067983 */ /* 0x000e640000300800 */
[----:B------:R-:W1:Y:S02]  /*19730*/  LDL.LU R7, [R1+0x44c] ;  /* 0x00044c0001077983 */ /* 0x000e640000300800 */
[----:B------:R-:W2:Y:S02]  /*19740*/  LDL.64 R10, [R1+0x38] ;  /* 0x00003800010a7983 */ /* 0x000ea40000100a00 */
[----:B--2---:R2:W-:Y:S04]  /*19750*/  STL.64 [R1+0x1770], R10 ;  /* 0x0017700a01007387 */ /* 0x0045e80000100a00 */
[----:B--2---:R-:W1:Y:S01]  /*19760*/  LDL.64 R10, [R1+0x48] ;  /* 0x00004800010a7983 */ /* 0x004e620000100a00 */
[----:B0-----:R-:W-:Y:S02]  /*19770*/  STL.64 [R1+0x16f8], R22 ;  /* 0x0016f81601007387 */ /* 0x001fe40000100a00 */
[----:B------:R0:W-:Y:S02]  /*19780*/  STL.64 [R1+0x16f0], R20 ;  /* 0x0016f01401007387 */ /* 0x0001e40000100a00 */
[----:B0-----:R-:W2:Y:S01]  /*19790*/  LDL.LU R20, [R1+0x3f0] ;  /* 0x0003f00001147983 */ /* 0x001ea20000300800 */
[----:B------:R-:W2:Y:S02]  /*197a0*/  LDL.LU R21, [R1+0x3f4] ;  /* 0x0003f40001157983 */ /* 0x000ea40000300800 */
[----:B------:R-:W3:Y:S02]  /*197b0*/  LDL.LU R22, [R1+0x3f8] ;  /* 0x0003f80001167983 */ /* 0x000ee40000300800 */
[----:B------:R-:W3:Y:S02]  /*197c0*/  LDL.LU R23, [R1+0x3fc] ;  /* 0x0003fc0001177983 */ /* 0x000ee40000300800 */
[----:B---3--:R-:W-:Y:S01]  /*197d0*/  STL.64 [R1+0x1738], R22 ;  /* 0x0017381601007387 */ /* 0x008fe20000100a00 */
[----:B--2---:R0:W-:Y:S03]  /*197e0*/  STL.64 [R1+0x1730], R20 ;  /* 0x0017301401007387 */ /* 0x0041e60000100a00 */
        /* <DEDUP_REMOVED lines=9> */
[----:B------:R-:W3:Y:S01]  /*19880*/  LDL.LU R23, [R1+0x42c] ;  /* 0x00042c0001177983 */ /* 0x000ee20000300800 */
[----:B-1----:R-:W-:Y:S01]  /*19890*/  HMMA.16816.F32.BF16 R4, R16, R10, R4 ;  /* 0x0000000a1004723c */ /* 0x002fe20000041804 */
[----:B---3--:R-:W-:Y:S01]  /*198a0*/  STL.64 [R1+0x1768], R22 ;  /* 0x0017681601007387 */ /* 0x008fe20000100a00 */
[----:B--2---:R0:W-:Y:S03]  /*198b0*/  STL.64 [R1+0x1760], R20 ;  /* 0x0017601401007387 */ /* 0x0041e60000100a00 */
[----:B0-----:R-:W2:Y:S01]  /*198c0*/  LDL.LU R20, [R1+0x430] ;  /* 0x0004300001147983 */ /* 0x001ea20000300800 */
[----:B------:R-:W2:Y:S02]  /*198d0*/  LDL.LU R21, [R1+0x434] ;  /* 0x0004340001157983 */ /* 0x000ea40000300800 */
[----:B------:R-:W2:Y:S02]  /*198e0*/  LDL.LU R22, [R1+0x438] ;  /* 0x0004380001167983 */ /* 0x000ea40000300800 */
[----:B------:R-:W2:Y:S01]  /*198f0*/  LDL.LU R23, [R1+0x43c] ;  /* 0x00043c0001177983 */ /* 0x000ea20000300800 */
[----:B------:R-:W-:Y:S01]  /*19900*/  STL.64 [R1+0x1668], R26 ;  /* 0x0016681a01007387 */ /* 0x000fe20000100a00 */
[----:B------:R0:W-:Y:S03]  /*19910*/  STL.64 [R1+0x1660], R24 ;  /* 0x0016601801007387 */ /* 0x0001e60000100a00 */
[----:B0-----:R-:W3:Y:S01]  /*19920*/  LDL.LU R24, [R1+0x220] ;  /* 0x0002200001187983 */ /* 0x001ee20000300800 */
[----:B------:R-:W3:Y:S02]  /*19930*/  LDL.LU R25, [R1+0x224] ;  /* 0x0002240001197983 */ /* 0x000ee40000300800 */
[----:B------:R-:W4:Y:S02]  /*19940*/  LDL.LU R26, [R1+0x228] ;  /* 0x00022800011a7983 */ /* 0x000f240000300800 */
[----:B------:R-:W4:Y:S02]  /*19950*/  LDL.LU R27, [R1+0x22c] ;  /* 0x00022c00011b7983 */ /* 0x000f240000300800 */
[----:B----4-:R0:W-:Y:S01]  /*19960*/  STL.64 [R1+0x1678], R26 ;  /* 0x0016781a01007387 */ /* 0x0101e20000100a00 */
[----:B---3--:R-:W-:Y:S03]  /*19970*/  STL.64 [R1+0x1670], R24 ;  /* 0x0016701801007387 */ /* 0x008fe60000100a00 */
[----:B0-----:R-:W3:Y:S01]  /*19980*/  LDL.64 R26, [R1+0x8] ;  /* 0x00000800011a7983 */ /* 0x001ee20000100a00 */
[----:B------:R0:W-:Y:S02]  /*19990*/  STL.64 [R1+0x440], R4 ;  /* 0x0004400401007387 */ /* 0x0001e40000100a00 */
[----:B------:R1:W-:Y:S02]  /*199a0*/  STL.64 [R1+0x448], R6 ;  /* 0x0004480601007387 */ /* 0x0003e40000100a00 */
[----:B0-----:R-:W-:-:S02]  /*199b0*/  IMAD.MOV.U32 R5, RZ, RZ, R10 ;  /* 0x000000ffff057224 */ /* 0x001fc400078e000a */
[----:B------:R-:W-:Y:S02]  /*199c0*/  IMAD.MOV.U32 R4, RZ, RZ, R11 ;  /* 0x000000ffff047224 */ /* 0x000fe400078e000b */
[----:B------:R-:W2:Y:S02]  /*199d0*/  LDL.LU.64 R10, [R1+0x1770] ;  /* 0x00177000010a7983 */ /* 0x000ea40000300a00 */
[C---:B--2---:R-:W-:Y:S01]  /*199e0*/  HMMA.16816.F32.BF16 R20, R16.reuse, R10, R20 ;  /* 0x0000000a1014723c */ /* 0x044fe20000041814 */
[----:B-1----:R-:W-:Y:S02]  /*199f0*/  IMAD.MOV.U32 R7, RZ, RZ, R10 ;  /* 0x000000ffff077224 */ /* 0x002fe400078e000a */
[----:B------:R-:W-:Y:S11]  /*19a00*/  IMAD.MOV.U32 R6, RZ, RZ, R11 ;  /* 0x000000ffff067224 */ /* 0x000ff600078e000b */
[----:B------:R-:W-:Y:S09]  /*19a10*/  @!UPT UIADD3 URZ, URZ, URZ, URZ ;  /* 0x0000003f3f3ff290 */ /* 0x000ff2000fffe03f */
[----:B------:R-:W-:Y:S01]  /*19a20*/  STL.64 [R1+0x430], R20 ;  /* 0x0004301401007387 */ /* 0x000fe20000100a00 */
[----:B------:R0:W-:Y:S03]  /*19a30*/  STL.64 [R1+0x438], R22 ;  /* 0x0004381601007387 */ /* 0x0001e60000100a00 */
[----:B0-----:R-:W2:Y:S01]  /*19a40*/  LDL.LU.64 R22, [R1+0x1768] ;  /* 0x0017680001167983 */ /* 0x001ea20000300a00 */
[----:B------:R-:W2:Y:S02]  /*19a50*/  LDL.LU.64 R20, [R1+0x1760] ;  /* 0x0017600001147983 */ /* 0x000ea40000300a00 */
[----:B------:R-:W2:Y:S02]  /*19a60*/  LDL.LU.64 R10, [R1+0x1758] ;  /* 0x00175800010a7983 */ /* 0x000ea40000300a00 */
[----:B--2---:R-:W-:Y:S01]  /*19a70*/  HMMA.16816.F32.BF16 R20, R16, R10, R20 ;  /* 0x0000000a1014723c */ /* 0x004fe20000041814 */
[----:B------:R-:W-:-:S02]  /*19a80*/  IMAD.MOV.U32 R24, RZ, RZ, R10 ;  /* 0x000000ffff187224 */ /* 0x000fc400078e000a */
        /* <DEDUP_REMOVED lines=15> */
[----:B------:R-:W3:Y:S02]  /*19b80*/  LDL.LU.64 R10, [R1+0x1728] ;  /* 0x00172800010a7983 */ /* 0x000ee40000300a00 */
[----:B------:R-:W3:Y:S02]  /*19b90*/  LDL.LU.64 R8, [R1+0x1720] ;  /* 0x0017200001087983 */ /* 0x000ee40000300a00 */
[C---:B---3--:R-:W-:Y:S08]  /*19ba0*/  HMMA.16816.F32.BF16 R8, R16.reuse, R26, R8 ;  /* 0x0000001a1008723c */ /* 0x048ff00000041808 */
[----:B--2---:R-:W-:Y:S11]  /*19bb0*/  HMMA.16816.F32.BF16 R20, R16, R14, R20 ;  /* 0x0000000e1014723c */ /* 0x004ff60000041814 */
[----:B------:R-:W-:Y:S04]  /*19bc0*/  @!UPT UIADD3 URZ, URZ, URZ, URZ ;  /* 0x0000003f3f3ff290 */ /* 0x000fe8000fffe03f */
[----:B------:R-:W-:Y:S01]  /*19bd0*/  STL.64 [R1+0x400], R8 ;  /* 0x0004000801007387 */ /* 0x000fe20000100a00 */
[----:B------:R0:W-:Y:S03]  /*19be0*/  STL.64 [R1+0x408], R10 ;  /* 0x0004080a01007387 */ /* 0x0001e60000100a00 */
[----:B0-----:R-:W2:Y:S01]  /*19bf0*/  LDL.LU.64 R10, [R1+0x1718] ;  /* 0x00171800010a7983 */ /* 0x001ea20000300a00 */
[----:B------:R-:W3:Y:S02]  /*19c00*/  LDL.LU.64 R8, [R1+0x1710] ;  /* 0x0017100001087983 */ /* 0x000ee40000300a00 */
[----:B------:R0:W-:Y:S02]  /*19c10*/  STL.64 [R1+0x1690], R26 ;  /* 0x0016901a01007387 */ /* 0x0001e40000100a00 */
[----:B0-----:R-:W-:Y:S02]  /*19c20*/  IMAD.MOV.U32 R26, RZ, RZ, R28 ;  /* 0x000000ffff1a7224 */ /* 0x001fe400078e001c */
[----:B------:R-:W-:-:S05]  /*19c30*/  IMAD.MOV.U32 R27, RZ, RZ, R25 ;  /* 0x000000ffff1b7224 */ /* 0x000fca00078e0019 */
[----:B------:R0:W-:Y:S02]  /*19c40*/  STL.64 [R1+0x16a8], R26 ;  /* 0x0016a81a01007387 */ /* 0x0001e40000100a00 */
[----:B0-----:R-:W-:Y:S02]  /*19c50*/  IMAD.MOV.U32 R26, RZ, RZ, R24 ;  /* 0x000000ffff1a7224 */ /* 0x001fe400078e0018 */
[----:B------:R-:W-:-:S05]  /*19c60*/  IMAD.MOV.U32 R27, RZ, RZ, R12 ;  /* 0x000000ffff1b7224 */ /* 0x000fca00078e000c */
[----:B------:R0:W-:Y:S02]  /*19c70*/  STL.64 [R1+0x16c0], R26 ;  /* 0x0016c01a01007387 */ /* 0x0001e40000100a00 */
[----:B0-----:R-:W-:Y:S02]  /*19c80*/  IMAD.MOV.U32 R26, RZ, RZ, R7 ;  /* 0x000000ffff1a7224 */ /* 0x001fe400078e0007 */
[----:B------:R-:W-:-:S05]  /*19c90*/  IMAD.MOV.U32 R27, RZ, RZ, R6 ;  /* 0x000000ffff1b7224 */ /* 0x000fca00078e0006 */
[----:B------:R-:W-:Y:S01]  /*19ca0*/  STL.64 [R1+0x16d8], R26 ;  /* 0x0016d81a01007387 */ /* 0x000fe20000100a00 */
[----:B------:R0:W-:Y:S02]  /*19cb0*/  STL.64 [R1+0x3f0], R20 ;  /* 0x0003f01401007387 */ /* 0x0001e40000100a00 */
[----:B------:R1:W-:Y:S01]  /*19cc0*/  STL.64 [R1+0x3f8], R22 ;  /* 0x0003f81601007387 */ /* 0x0003e20000100a00 */
[----:B0-----:R-:W4:Y:S01]  /*19cd0*/  LDL.LU R20, [R1+0x2f0] ;  /* 0x0002f00001147983 */ /* 0x001f220000300800 */
[----:B------:R-:W4:Y:S02]  /*19ce0*/  LDL.LU R21, [R1+0x2f4] ;  /* 0x0002f40001157983 */ /* 0x000f240000300800 */
[----:B-1----:R-:W4:Y:S02]  /*19cf0*/  LDL.LU R22, [R1+0x2f8] ;  /* 0x0002f80001167983 */ /* 0x002f240000300800 */
[----:B------:R-:W-:Y:S01]  /*19d00*/  IMAD.MOV.U32 R27, RZ, RZ, R4 ;  /* 0x000000ffff1b7224 */ /* 0x000fe200078e0004 */
[----:B------:R-:W4:Y:S01]  /*19d10*/  LDL.LU R23, [R1+0x2fc] ;  /* 0x0002fc0001177983 */ /* 0x000f220000300800 */
[----:B------:R-:W-:-:S02]  /*19d20*/  IMAD.MOV.U32 R26, RZ, RZ, R5 ;  /* 0x000000ffff1a7224 */ /* 0x000fc400078e0005 */
[----:B------:R-:W2:Y:S02]  /*19d30*/  LDL.LU R4, [R1+0x3e0] ;  /* 0x0003e00001047983 */ /* 0x000ea40000300800 */
[----:B------:R-:W2:Y:S01]  /*19d40*/  LDL.LU R5, [R1+0x3e4] ;  /* 0x0003e40001057983 */ /* 0x000ea20000300800 */
[----:B------:R-:W2:Y:S01]  /*19d50*/  LDL.LU R6, [R1+0x3e8] ;  /* 0x0003e80001067983 */ /* 0x000ea20000300800 */
[----:B------:R-:W2:Y:S02]  /*19d60*/  LDL.LU R7, [R1+0x3ec] ;  /* 0x0003ec0001077983 */ /* 0x000ea40000300800 */
[----:B------:R-:W-:Y:S02]  /*19d70*/  STL.64 [R1+0x1688], R14 ;  /* 0x0016880e01007387 */ /* 0x000fe40000100a00 */
[----:B------:R0:W-:Y:S01]  /*19d80*/  STL [R1+0x1680], R13 ;  /* 0x0016800d01007387 */ /* 0x0001e20000100800 */
[----:B------:R-:W2:Y:S04]  /*19d90*/  LDL.LU R12, [R1+0x230] ;  /* 0x00023000010c7983 */ /* 0x000ea80000300800 */
[----:B0-----:R-:W2:Y:S01]  /*19da0*/  LDL.LU R13, [R1+0x234] ;  /* 0x00023400010d7983 */ /* 0x001ea20000300800 */
[----:B------:R-:W2:Y:S02]  /*19db0*/  LDL.LU R14, [R1+0x238] ;  /* 0x00023800010e7983 */ /* 0x000ea40000300800 */
[----:B------:R-:W2:Y:S02]  /*19dc0*/  LDL.LU R15, [R1+0x23c] ;  /* 0x00023c00010f7983 */ /* 0x000ea40000300800 */
[----:B--2---:R-:W-:Y:S01]  /*19dd0*/  STL.64 [R1+0x16a0], R14 ;  /* 0x0016a00e01007387 */ /* 0x004fe20000100a00 */
[----:B------:R0:W-:Y:S03]  /*19de0*/  STL.64 [R1+0x1698], R12 ;  /* 0x0016980c01007387 */ /* 0x0001e60000100a00 */
[----:B0-----:R-:W2:Y:S01]  /*19df0*/  LDL.LU R12, [R1+0x240] ;  /* 0x00024000010c7983 */ /* 0x001ea20000300800 */
[----:B------:R-:W2:Y:S02]  /*19e00*/  LDL.LU R13, [R1+0x244] ;  /* 0x00024400010d7983 */ /* 0x000ea40000300800 */
[----:B------:R-:W2:Y:S02]  /*19e10*/  LDL.LU R14, [R1+0x248] ;  /* 0x00024800010e7983 */ /* 0x000ea40000300800 */
[----:B------:R-:W2:Y:S02]  /*19e20*/  LDL.LU R15, [R1+0x24c] ;  /* 0x00024c00010f7983 */ /* 0x000ea40000300800 */
[----:B--2---:R-:W-:Y:S01]  /*19e30*/  STL.64 [R1+0x16b8], R14 ;  /* 0x0016b80e01007387 */ /* 0x004fe20000100a00 */
[----:B------:R0:W-:Y:S03]  /*19e40*/  STL.64 [R1+0x16b0], R12 ;  /* 0x0016b00c01007387 */ /* 0x0001e60000100a00 */
[----:B0-----:R-:W2:Y:S01]  /*19e50*/  LDL.LU R12, [R1+0x250] ;  /* 0x00025000010c7983 */ /* 0x001ea20000300800 */
[----:B------:R-:W2:Y:S02]  /*19e60*/  LDL.LU R13, [R1+0x254] ;  /* 0x00025400010d7983 */ /* 0x000ea40000300800 */
[----:B------:R-:W2:Y:S02]  /*19e70*/  LDL.LU R14, [R1+0x258] ;  /* 0x00025800010e7983 */ /* 0x000ea40000300800 */
[----:B------:R-:W2:Y:S01]  /*19e80*/  LDL.LU R15, [R1+0x25c] ;  /* 0x00025c00010f7983 */ /* 0x000ea20000300800 */
[C---:B------:R-:W-:Y:S01]  /*19e90*/  HMMA.16816.F32.BF16 R4, R16.reuse, R10, R4 ;  /* 0x0000000a1004723c */ /* 0x040fe20000041804 */
        /* <DEDUP_REMOVED lines=12> */
[----:B------:R-:W-:Y:S01]  /*19f60*/  STL.64 [R1+0x3e0], R4 ;  /* 0x0003e00401007387 */ /* 0x000fe20000100a00 */
[----:B------:R0:W-:Y:S03]  /*19f70*/  STL.64 [R1+0x3e8], R6 ;  /* 0x0003e80601007387 */ /* 0x0001e60000100a00 */
[----:B0-----:R-:W4:Y:S01]  /*19f80*/  LDL.LU.64 R6, [R1+0x1708] ;  /* 0x0017080001067983 */ /* 0x001f220000300a00 */
[----:B------:R-:W2:Y:S01]  /*19f90*/  LDL.LU R5, [R1+0x1700] ;  /* 0x0017000001057983 */ /* 0x000ea20000300800 */
        /* <DEDUP_REMOVED lines=38> */
[C---:B--2---:R-:W-:Y:S01]  /*1a200*/  HMMA.16816.F32.BF16 R12, R20.reuse, R26, R12 ;  /* 0x0000001a140c723c */ /* 0x044fe2000004180c */
[----:B------:R-:W-:Y:S11]  /*1a210*/  IMAD.MOV.U32 R4, RZ, RZ, R27 ;  /* 0x000000ffff047224 */ /* 0x000ff600078e001b */
[----:B------:R-:W-:Y:S11]  /*1a220*/  @!UPT UIADD3 URZ, URZ, URZ, URZ ;  /* 0x0000003f3f3ff290 */ /* 0x000ff6000fffe03f */
[----:B------:R0:W-:Y:S01]  /*1a230*/  STL.64 [R1+0x230], R12 ;  /* 0x0002300c01007387 */ /* 0x0001e20000100a00 */
[----:B------:R1:W-:Y:S02]  /*1a240*/  STL.64 [R1+0x238], R14 ;  /* 0x0002380e01007387 */ /* 0x0003e40000100a00 */
[----:B0-----:R-:W-:Y:S01]  /*1a250*/  IMAD.MOV.U32 R12, RZ, RZ, R26 ;  /* 0x000000ffff0c7224 */ /* 0x001fe200078e001a */
[----:B-1----:R-:W2:Y:S01]  /*1a260*/  LDL.LU.64 R14, [R1+0x1688] ;  /* 0x00168800010e7983 */ /* 0x002ea20000300a00 */
[----:B------:R-:W2:Y:S02]  /*1a270*/  LDL.LU R13, [R1+0x1680] ;  /* 0x00168000010d7983 */ /* 0x000ea40000300800 */
[----:B------:R-:W2:Y:S02]  /*1a280*/  LDL.LU.64 R26, [R1+0x1678] ;  /* 0x00167800011a7983 */ /* 0x000ea40000300a00 */
[----:B------:R-:W2:Y:S01]  /*1a290*/  LDL.LU.64 R24, [R1+0x1670] ;  /* 0x0016700001187983 */ /* 0x000ea20000300a00 */
[C---:B----4-:R-:W-:Y:S08]  /*1a2a0*/  HMMA.16816.F32.BF16 R16, R20.reuse, R10, R16 ;  /* 0x0000000a1410723c */ /* 0x050ff00000041810 */
[----:B--2---:R-:W-:Y:S11]  /*1a2b0*/  HMMA.16816.F32.BF16 R24, R20, R14, R24 ;  /* 0x0000000e1418723c */ /* 0x004ff60000041818 */
[----:B------:R-:W-:Y:S11]  /*1a2c0*/  @!UPT UIADD3 URZ, URZ, URZ, URZ ;  /* 0x0000003f3f3ff290 */ /* 0x000ff6000fffe03f */
[----:B------:R-:W-:Y:S01]  /*1a2d0*/  @!UPT UIADD3 URZ, URZ, URZ, URZ ;  /* 0x0000003f3f3ff290 */ /* 0x000fe2000fffe03f */
[----:B------:R0:W-:Y:S01]  /*1a2e0*/  STL.64 [R1+0x220], R24 ;  /* 0x0002201801007387 */ /* 0x0001e20000100a00 */
[----:B------:R1:W-:Y:S03]  /*1a2f0*/  STL.64 [R1+0x228], R26 ;  /* 0x0002281a01007387 */ /* 0x0003e60000100a00 */
[----:B0-----:R-:W2:Y:S01]  /*1a300*/  LDL.LU R24, [R1+0xf0] ;  /* 0x0000f00001187983 */ /* 0x001ea20000300800 */
[----:B------:R-:W2:Y:S02]  /*1a310*/  LDL.LU R25, [R1+0xf4] ;  /* 0x0000f40001197983 */ /* 0x000ea40000300800 */
[----:B-1----:R-:W2:Y:S02]  /*1a320*/  LDL.LU R26, [R1+0xf8] ;  /* 0x0000f800011a7983 */ /* 0x002ea40000300800 */
[----:B------:R-:W2:Y:S01]  /*1a330*/  LDL.LU R27, [R1+0xfc] ;  /* 0x0000fc00011b7983 */ /* 0x000ea20000300800 */
[----:B------:R-:W-:Y:S01]  /*1a340*/  STL.64 [R1+0x1658], R14 ;  /* 0x0016580e01007387 */ /* 0x000fe20000100a00 */
[----:B------:R-:W-:Y:S02]  /*1a350*/  STL [R1+0x1650], R13 ;  /* 0x0016500d01007387 */ /* 0x000fe40000100800 */
[----:B------:R-:W-:Y:S02]  /*1a360*/  STL.64 [R1+0x15e0], R10 ;  /* 0x0015e00a01007387 */ /* 0x000fe40000100a00 */
[----:B---3--:R0:W-:Y:S01]  /*1a370*/  STL.64 [R1+0x15d8], R8 ;  /* 0x0015d80801007387 */ /* 0x0081e20000100a00 */
[----:B------:R1:W-:Y:S01]  /*1a380*/  STL.64 [R1+0x210], R16 ;  /* 0x0002101001007387 */ /* 0x0003e20000100a00 */
[----:B------:R3:W-:Y:S03]  /*1a390*/  STL.64 [R1+0x218], R18 ;  /* 0x0002181201007387 */ /* 0x0007e60000100a00 */
[----:B0-----:R-:W4:Y:S01]  /*1a3a0*/  LDL.LU R8, [R1+0x190] ;  /* 0x0001900001087983 */ /* 0x001f220000300800 */
[----:B------:R-:W4:Y:S02]  /*1a3b0*/  LDL.LU R9, [R1+0x194] ;  /* 0x0001940001097983 */ /* 0x000f240000300800 */
[----:B------:R-:W2:Y:S02]  /*1a3c0*/  LDL.LU R10, [R1+0x198] ;  /* 0x00019800010a7983 */ /* 0x000ea40000300800 */
[----:B------:R-:W2:Y:S02]  /*1a3d0*/  LDL.LU R11, [R1+0x19c] ;  /* 0x00019c00010b7983 */ /* 0x000ea40000300800 */
[----:B--2---:R0:W-:Y:S01]  /*1a3e0*/  STL.64 [R1+0x15f0], R10 ;  /* 0x0015f00a01007387 */ /* 0x0041e20000100a00 */
[----:B----4-:R-:W-:Y:S02]  /*1a3f0*/  STL.64 [R1+0x15e8], R8 ;  /* 0x0015e80801007387 */ /* 0x010fe40000100a00 */
[----:B-1----:R-:W2:Y:S02]  /*1a400*/  LDL.LU R16, [R1+0x1d0] ;  /* 0x0001d00001107983 */ /* 0x002ea40000300800 */
[----:B------:R-:W2:Y:S01]  /*1a410*/  LDL.LU R17, [R1+0x1d4] ;  /* 0x0001d40001117983 */ /* 0x000ea20000300800 */
[----:B---3--:R-:W3:Y:S01]  /*1a420*/  LDL.LU R18, [R1+0x1d8] ;  /* 0x0001d80001127983 */ /* 0x008ee20000300800 */
[----:B------:R-:W3:Y:S02]  /*1a430*/  LDL.LU R19, [R1+0x1dc] ;  /* 0x0001dc0001137983 */ /* 0x000ee40000300800 */
[----:B0-----:R-:W-:-:S02]  /*1a440*/  IMAD.MOV.U32 R10, RZ, RZ, R12 ;  /* 0x000000ffff0a7224 */ /* 0x001fc400078e000c */
[----:B------:R-:W4:Y:S01]  /*1a450*/  LDL.LU R12, [R1+0x1e0] ;  /* 0x0001e000010c7983 */ /* 0x000f220000300800 */
[----:B------:R-:W4:Y:S02]  /*1a460*/  LDL.LU R13, [R1+0x1e4] ;  /* 0x0001e400010d7983 */ /* 0x000f240000300800 */
[----:B------:R-:W-:Y:S02]  /*1a470*/  IMAD.MOV.U32 R11, RZ, RZ, R4 ;  /* 0x000000ffff0b7224 */ /* 0x000fe400078e0004 */
[----:B------:R-:W4:Y:S01]  /*1a480*/  LDL.LU R14, [R1+0x1e8] ;  /* 0x0001e800010e7983 */ /* 0x000f220000300800 */
[----:B------:R-:W4:Y:S04]  /*1a490*/  LDL.LU R15, [R1+0x1ec] ;  /* 0x0001ec00010f7983 */ /* 0x000f280000300800 */
[----:B---3--:R0:W-:Y:S01]  /*1a4a0*/  STL.64 [R1+0x1648], R18 ;  /* 0x0016481201007387 */ /* 0x0081e20000100a00 */
[----:B--2---:R-:W-:Y:S03]  /*1a4b0*/  STL.64 [R1+0x1640], R16 ;  /* 0x0016401001007387 */ /* 0x004fe60000100a00 */
[----:B0-----:R-:W4:Y:S01]  /*1a4c0*/  LDL.64 R18, [R1+0x48] ;  /* 0x0000480001127983 */ /* 0x001f220000100a00 */
[----:B------:R0:W-:Y:S03]  /*1a4d0*/  STL.64 [R1+0x1608], R10 ;  /* 0x0016080a01007387 */ /* 0x0001e60000100a00 */
[----:B0-----:R-:W2:Y:S01]  /*1a4e0*/  LDL.64 R10, [R1+0x18] ;  /* 0x00001800010a7983 */ /* 0x001ea20000100a00 */
[----:B------:R-:W-:Y:S03]  /*1a4f0*/  HMMA.16816.F32.BF16 R20, R20, R6, R24 ;  /* 0x000000061414723c */ /* 0x000fe60000041818 */
[----:B--2---:R0:W-:Y:S04]  /*1a500*/  STL.64 [R1+0x1620], R10 ;  /* 0x0016200a01007387 */ /* 0x0041e80000100a00 */
[----:B0-----:R-:W2:Y:S04]  /*1a510*/  LDL.64 R10, [R1+0x28] ;  /* 0x00002800010a7983 */ /* 0x001ea80000100a00 */
[----:B--2---:R0:W-:Y:S04]  /*1a520*/  STL.64 [R1+0x1638], R10 ;  /* 0x0016380a01007387 */ /* 0x0041e80000100a00 */
[----:B0-----:R-:W2:Y:S01]  /*1a530*/  LDL.64 R10, [R1+0x38] ;  /* 0x00003800010a7983 */ /* 0x001ea20000100a00 */
[----:B------:R-:W4:Y:S02]  /*1a540*/  LDL.LU.64 R26, [R1+0x1668] ;  /* 0x00166800011a7983 */ /* 0x000f240000300a00 */
[----:B------:R-:W4:Y:S05]  /*1a550*/  LDL.LU.64 R24, [R1+0x1660] ;  /* 0x0016600001187983 */ /* 0x000f2a0000300a00 */
[----:B------:R0:W-:Y:S01]  /*1a560*/  STL.64 [R1+0xf0], R20 ;  /* 0x0000f01401007387 */ /* 0x0001e20000100a00 */
[----:B------:R1:W-:Y:S04]  /*1a570*/  STL.64 [R1+0xf8], R22 ;  /* 0x0000f81601007387 */ /* 0x0003e80000100a00 */
[----:B0-----:R-:W3:Y:S01]  /*1a580*/  LDL.LU R20, [R1+0x180] ;  /* 0x0001800001147983 */ /* 0x001ee20000300800 */
[----:B------:R-:W3:Y:S02]  /*1a590*/  LDL.LU R21, [R1+0x184] ;  /* 0x0001840001157983 */ /* 0x000ee40000300800 */
[----:B-1----:R-:W2:Y:S02]  /*1a5a0*/  LDL.LU R22, [R1+0x188] ;  /* 0x0001880001167983 */ /* 0x002ea40000300800 */
[----:B------:R-:W2:Y:S02]  /*1a5b0*/  LDL.LU R23, [R1+0x18c] ;  /* 0x00018c0001177983 */ /* 0x000ea40000300800 */
[----:B--2---:R-:W-:Y:S01]  /*1a5c0*/  STL.64 [R1+0x1600], R22 ;  /* 0x0016001601007387 */ /* 0x004fe20000100a00 */
[----:B---3--:R0:W-:Y:S03]  /*1a5d0*/  STL.64 [R1+0x15f8], R20 ;  /* 0x0015f81401007387 */ /* 0x0081e60000100a00 */
[----:B0-----:R-:W2:Y:S01]  /*1a5e0*/  LDL.LU R20, [R1+0x1a0] ;  /* 0x0001a00001147983 */ /* 0x001ea20000300800 */
[----:B------:R-:W2:Y:S02]  /*1a5f0*/  LDL.LU R21, [R1+0x1a4] ;  /* 0x0001a40001157983 */ /* 0x000ea40000300800 */
[----:B------:R-:W3:Y:S02]  /*1a600*/  LDL.LU R22, [R1+0x1a8] ;  /* 0x0001a80001167983 */ /* 0x000ee40000300800 */
[----:B------:R-:W3:Y:S01]  /*1a610*/  LDL.LU R23, [R1+0x1ac] ;  /* 0x0001ac0001177983 */ /* 0x000ee20000300800 */
[C---:B----4-:R-:W-:Y:S01]  /*1a620*/  HMMA.16816.F32.BF16 R12, R24.reuse, R18, R12 ;  /* 0x00000012180c723c */ /* 0x050fe2000004180c */
[----:B---3--:R-:W-:Y:S01]  /*1a630*/  STL.64 [R1+0x1618], R22 ;  /* 0x0016181601007387 */ /* 0x008fe20000100a00 */
[----:B--2---:R0:W-:Y:S03]  /*1a640*/  STL.64 [R1+0x1610], R20 ;  /* 0x0016101401007387 */ /* 0x0041e60000100a00 */
[----:B0-----:R-:W2:Y:S01]  /*1a650*/  LDL.LU R20, [R1+0x1b0] ;  /* 0x0001b00001147983 */ /* 0x001ea20000300800 */
[----:B------:R-:W2:Y:S02]  /*1a660*/  LDL.LU R21, [R1+0x1b4] ;  /* 0x0001b40001157983 */ /* 0x000ea40000300800 */
[----:B------:R-:W3:Y:S02]  /*1a670*/  LDL.LU R22, [R1+0x1b8] ;  /* 0x0001b80001167983 */ /* 0x000ee40000300800 */
[----:B------:R-:W3:Y:S02]  /*1a680*/  LDL.LU R23, [R1+0x1bc] ;  /* 0x0001bc0001177983 */ /* 0x000ee40000300800 */
[----:B------:R-:W-:Y:S01]  /*1a690*/  IMAD.MOV.U32 R4, RZ, RZ, R19 ;  /* 0x000000ffff047224 */ /* 0x000fe200078e0013 */
[----:B---3--:R-:W-:Y:S01]  /*1a6a0*/  STL.64 [R1+0x1630], R22 ;  /* 0x0016301601007387 */ /* 0x008fe20000100a00 */
[----:B--2---:R0:W-:Y:S03]  /*1a6b0*/  STL.64 [R1+0x1628], R20 ;  /* 0x0016281401007387 */ /* 0x0041e60000100a00 */
[----:B0-----:R-:W2:Y:S01]  /*1a6c0*/  LDL.LU R20, [R1+0x1c0] ;  /* 0x0001c00001147983 */ /* 0x001ea20000300800 */
[----:B------:R-:W2:Y:S02]  /*1a6d0*/  LDL.LU R21, [R1+0x1c4] ;  /* 0x0001c40001157983 */ /* 0x000ea40000300800 */
[----:B------:R-:W2:Y:S02]  /*1a6e0*/  LDL.LU R22, [R1+0x1c8] ;  /* 0x0001c80001167983 */ /* 0x000ea40000300800 */
[----:B------:R-:W2:Y:S01]  /*1a6f0*/  LDL.LU R23, [R1+0x1cc] ;  /* 0x0001cc0001177983 */ /* 0x000ea20000300800 */
[----:B------:R0:W-:Y:S01]  /*1a700*/  STL.64 [R1+0x1e0], R12 ;  /* 0x0001e00c01007387 */ /* 0x0001e20000100a00 */
[----:B------:R1:W-:Y:S02]  /*1a710*/  STL.64 [R1+0x1e8], R14 ;  /* 0x0001e80e01007387 */ /* 0x0003e40000100a00 */
[----:B0-----:R-:W-:Y:S01]  /*1a720*/  IMAD.MOV.U32 R12, RZ, RZ, R18 ;  /* 0x000000ffff0c7224 */ /* 0x001fe200078e0012 */
[----:B-1----:R-:W3:Y:S01]  /*1a730*/  LDL.LU.64 R14, [R1+0x1658] ;  /* 0x00165800010e7983 */ /* 0x002ee20000300a00 */
[----:B------:R-:W4:Y:S02]  /*1a740*/  LDL.LU R13, [R1+0x1650] ;  /* 0x00165000010d7983 */ /* 0x000f240000300800 */
[----:B------:R-:W2:Y:S02]  /*1a750*/  LDL.LU.64 R18, [R1+0x1648] ;  /* 0x0016480001127983 */ /* 0x000ea40000300a00 */
[----:B------:R-:W2:Y:S02]  /*1a760*/  LDL.LU.64 R16, [R1+0x1640] ;  /* 0x0016400001107983 */ /* 0x000ea40000300a00 */
[C---:B--2---:R-:W-:Y:S11]  /*1a770*/  HMMA.16816.F32.BF16 R16, R24.reuse, R10, R16 ;  /* 0x0000000a1810723c */ /* 0x044ff60000041810 */
[----:B------:R-:W-:Y:S11]  /*1a780*/  @!UPT UIADD3 URZ, URZ, URZ, URZ ;  /* 0x0000003f3f3ff290 */ /* 0x000ff6000fffe03f */
[----:B------:R-:W-:Y:S01]  /*1a790*/  @!UPT UIADD3 URZ, URZ, URZ, URZ ;  /* 0x0000003f3f3ff290 */ /* 0x000fe2000fffe03f */
[----:B------:R0:W-:Y:S01]  /*1a7a0*/  STL.64 [R1+0x1d0], R16 ;  /* 0x0001d01001007387 */ /* 0x0001e20000100a00 */
[----:B------:R1:W-:Y:S02]  /*1a7b0*/  STL.64 [R1+0x1d8], R18 ;  /* 0x0001d81201007387 */ /* 0x0003e40000100a00 */
[----:B0-----:R-:W-:Y:S02]  /*1a7c0*/  IMAD.MOV.U32 R17, RZ, RZ, R10 ;  /* 0x000000ffff117224 */ /* 0x001fe400078e000a */
[----:B------:R-:W-:Y:S02]  /*1a7d0*/  IMAD.MOV.U32 R16, RZ, RZ, R11 ;  /* 0x000000ffff107224 */ /* 0x000fe400078e000b */
[----:B------:R-:W2:Y:S02]  /*1a7e0*/  LDL.LU.64 R10, [R1+0x1638] ;  /* 0x00163800010a7983 */ /* 0x000ea40000300a00 */
[----:B--2---:R-:W-:Y:S01]  /*1a7f0*/  HMMA.16816.F32.BF16 R20, R24, R10, R20 ;  /* 0x0000000a1814723c */ /* 0x004fe20000041814 */
[----:B-1----:R-:W-:-:S02]  /*1a800*/  IMAD.MOV.U32 R19, RZ, RZ, R10 ;  /* 0x000000ffff137224 */ /* 0x002fc400078e000a */
        /* <DEDUP_REMOVED lines=16> */
[C---:B--2---:R-:W-:Y:S01]  /*1a910*/  HMMA.16816.F32.BF16 R8, R24.reuse, R10, R20 ;  /* 0x0000000a1808723c */ /* 0x044fe20000041814 */
[----:B------:R-:W2:Y:S01]  /*1a920*/  LDL.LU.64 R22, [R1+0x1600] ;  /* 0x0016000001167983 */ /* 0x000ea20000300a00 */
[----:B------:R-:W2:Y:S11]  /*1a930*/  LDL.LU.64 R20, [R1+0x15f8] ;  /* 0x0015f80001147983 */ /* 0x000eb60000300a00 */
[----:B------:R-:W-:Y:S10]  /*1a940*/  @!UPT UIADD3 URZ, URZ, URZ, URZ ;  /* 0x0000003f3f3ff290 */ /* 0x000ff4000fffe03f */
[----:B------:R-:W-:Y:S01]  /*1a950*/  STL.64 [R1+0x1a0], R8 ;  /* 0x0001a00801007387 */ /* 0x000fe20000100a00 */
[----:B------:R0:W-:Y:S03]  /*1a960*/  STL.64 [R1+0x1a8], R10 ;  /* 0x0001a80a01007387 */ /* 0x0001e60000100a00 */
[----:B0-----:R-:W3:Y:S01]  /*1a970*/  LDL.LU.64 R10, [R1+0x15f0] ;  /* 0x0015f000010a7983 */ /* 0x001ee20000300a00 */
[----:B------:R-:W3:Y:S02]  /*1a980*/  LDL.LU.64 R8, [R1+0x15e8] ;  /* 0x0015e80001087983 */ /* 0x000ee40000300a00 */
[C---:B---3--:R-:W-:Y:S11]  /*1a990*/  HMMA.16816.F32.BF16 R8, R24.reuse, R14, R8 ;  /* 0x0000000e1808723c */ /* 0x048ff60000041808 */
[----:B------:R-:W-:Y:S11]  /*1a9a0*/  @!UPT UIADD3 URZ, URZ, URZ, URZ ;  /* 0x0000003f3f3ff290 */ /* 0x000ff6000fffe03f */
[----:B------:R-:W-:Y:S01]  /*1a9b0*/  @!UPT UIADD3 URZ, URZ, URZ, URZ ;  /* 0x0000003f3f3ff290 */ /* 0x000fe2000fffe03f */
[----:B------:R-:W-:Y:S01]  /*1a9c0*/  STL.64 [R1+0x190], R8 ;  /* 0x0001900801007387 */ /* 0x000fe20000100a00 */
[----:B------:R0:W-:Y:S03]  /*1a9d0*/  STL.64 [R1+0x198], R10 ;  /* 0x0001980a01007387 */ /* 0x0001e60000100a00 */
[----:B0-----:R-:W2:Y:S01]  /*1a9e0*/  LDL.LU.64 R10, [R1+0x15e0] ;  /* 0x0015e000010a7983 */ /* 0x001ea20000300a00 */
[----:B------:R-:W3:Y:S02]  /*1a9f0*/  LDL.LU.64 R8, [R1+0x15d8] ;  /* 0x0015d80001087983 */ /* 0x000ee40000300a00 */
[----:B------:R0:W-:Y:S02]  /*1aa00*/  STL.64 [R1+0x1560], R14 ;  /* 0x0015600e01007387 */ /* 0x0001e40000100a00 */
[----:B0-----:R-:W3:Y:S01]  /*1aa10*/  LDL.LU.64 R14, [R1+0x8] ;  /* 0x00000800010e7983 */ /* 0x001ee20000300a00 */
[----:B--2---:R-:W-:Y:S03]  /*1aa20*/  HMMA.16816.F32.BF16 R20, R24, R10, R20 ;  /* 0x0000000a1814723c */ /* 0x004fe60000041814 */
[----:B---3--:R0:W-:Y:S02]  /*1aa30*/  STL.64 [R1+0x1578], R14 ;  /* 0x0015780e01007387 */ /* 0x0081e40000100a00 */
[----:B0-----:R-:W-:-:S02]  /*1aa40*/  IMAD.MOV.U32 R14, RZ, RZ, R29 ;  /* 0x000000ffff0e7224 */ /* 0x001fc400078e001d */
[----:B------:R-:W-:-:S05]  /*1aa50*/  IMAD.MOV.U32 R15, RZ, RZ, R28 ;  /* 0x000000ffff0f7224 */ /* 0x000fca00078e001c */
[----:B------:R0:W-:Y:S11]  /*1aa60*/  STL.64 [R1+0x1590], R14 ;  /* 0x0015900e01007387 */ /* 0x0001f60000100a00 */
[----:B------:R-:W-:Y:S02]  /*1aa70*/  STL.64 [R1+0x180], R20 ;  /* 0x0001801401007387 */ /* 0x000fe40000100a00 */
[----:B------:R-:W-:Y:S02]  /*1aa80*/  STL.64 [R1+0x188], R22 ;  /* 0x0001881601007387 */ /* 0x000fe40000100a00 */
[----:B0-----:R-:W-:-:S02]  /*1aa90*/  IMAD.MOV.U32 R14, RZ, RZ, R19 ;  /* 0x000000ffff0e7224 */ /* 0x001fc400078e0013 */
[----:B------:R-:W-:-:S05]  /*1aaa0*/  IMAD.MOV.U32 R15, RZ, RZ, R18 ;  /* 0x000000ffff0f7224 */ /* 0x000fca00078e0012 */
[----:B------:R0:W-:Y:S02]  /*1aab0*/  STL.64 [R1+0x15a8], R14 ;  /* 0x0015a80e01007387 */ /* 0x0001e40000100a00 */
[----:B0-----:R-:W-:Y:S02]  /*1aac0*/  IMAD.MOV.U32 R14, RZ, RZ, R17 ;  /* 0x000000ffff0e7224 */ /* 0x001fe400078e0011 */
[----:B------:R-:W-:-:S05]  /*1aad0*/  IMAD.MOV.U32 R15, RZ, RZ, R16 ;  /* 0x000000ffff0f7224 */ /* 0x000fca00078e0010 */
[----:B------:R-:W-:Y:S01]  /*1aae0*/  STL.64 [R1+0x15c0], R14 ;  /* 0x0015c00e01007387 */ /* 0x000fe20000100a00 */
[----:B------:R-:W-:Y:S02]  /*1aaf0*/  STL.64 [R1+0x1558], R10 ;  /* 0x0015580a01007387 */ /* 0x000fe40000100a00 */
[----:B------:R0:W-:Y:S02]  /*1ab00*/  STL.64 [R1+0x1550], R8 ;  /* 0x0015500801007387 */ /* 0x0001e40000100a00 */
[----:B0-----:R-:W2:Y:S01]  /*1ab10*/  LDL.LU R8, [R1+0x380] ;  /* 0x0003800001087983 */ /* 0x001ea20000300800 */
[----:B------:R-:W2:Y:S02]  /*1ab20*/  LDL.LU R9, [R1+0x384] ;  /* 0x0003840001097983 */ /* 0x000ea40000300800 */
[----:B------:R-:W3:Y:S02]  /*1ab30*/  LDL.LU R10, [R1+0x388] ;  /* 0x00038800010a7983 */ /* 0x000ee40000300800 */
[----:B------:R-:W3:Y:S01]  /*1ab40*/  LDL.LU R11, [R1+0x38c] ;  /* 0x00038c00010b7983 */ /* 0x000ee20000300800 */
[----:B------:R-:W2:Y:S01]  /*1ab50*/  LDL.LU R16, [R1+0x70] ;  /* 0x0000700001107983 */ /* 0x000ea20000300800 */
[----:B------:R-:W4:Y:S02]  /*1ab60*/  LDL.LU R17, [R1+0x74] ;  /* 0x0000740001117983 */ /* 0x000f240000300800 */
[----:B------:R-:W4:Y:S02]  /*1ab70*/  LDL.LU R18, [R1+0x78] ;  /* 0x0000780001127983 */ /* 0x000f240000300800 */
[----:B------:R-:W4:Y:S01]  /*1ab80*/  LDL.LU R19, [R1+0x7c] ;  /* 0x00007c0001137983 */ /* 0x000f220000300800 */
[----:B------:R-:W4:Y:S04]  /*1ab90*/  LDL R29, [R1+0x524] ;  /* 0x00052400011d7983 */ /* 0x000f280000100800 */
[----:B---3--:R-:W-:Y:S01]  /*1aba0*/  STL.64 [R1+0x1570], R10 ;  /* 0x0015700a01007387 */ /* 0x008fe20000100a00 */
[----:B--2---:R0:W-:Y:S01]  /*1abb0*/  STL.64 [R1+0x1568], R8 ;  /* 0x0015680801007387 */ /* 0x0041e20000100a00 */
[----:B----4-:R-:W-:Y:S02]  /*1abc0*/  HMMA.16816.F32.BF16 R24, R24, R6, R16 ;  /* 0x000000061818723c */ /* 0x010fe40000041810 */
[----:B------:R-:W-:Y:S01]  /*1abd0*/  LDSM.16.MT88.4 R16, [R13+0x11080] ;  /* 0x011080000d10783b */ /* 0x000fe20000004200 */
[----:B------:R-:W-:-:S02]  /*1abe0*/  IMAD.MOV.U32 R14, RZ, RZ, R12 ;  /* 0x000000ffff0e7224 */ /* 0x000fc400078e000c */
[----:B------:R-:W-:Y:S01]  /*1abf0*/  IMAD.MOV.U32 R15, RZ, RZ, R4 ;  /* 0x000000ffff0f7224 */ /* 0x000fe200078e0004 */
[----:B------:R-:W-:Y:S04]  /*1ac00*/  LDSM.16.MT88.4 R20, [R29+0x11000] ;  /* 0x011000001d14783b */ /* 0x000fe80000004200 */
        /* <DEDUP_REMOVED lines=26> */
[----:B------:R-:W2:Y:S02]  /*1adb0*/  LDL.LU R10, [R1+0x3d8] ;  /* 0x0003d800010a7983 */ /* 0x000ea40000300800 */
[----:B------:R-:W2:Y:S01]  /*1adc0*/  LDL.LU R11, [R1+0x3dc] ;  /* 0x0003dc00010b7983 */ /* 0x000ea20000300800 */
[----:B------:R-:W-:Y:S01]  /*1add0*/  STL.64 [R1+0x70], R24 ;  /* 0x0000701801007387 */ /* 0x000fe20000100a00 */
[----:B------:R-:W-:Y:S02]  /*1ade0*/  STL.64 [R1+0x78], R26 ;  /* 0x0000781a01007387 */ /* 0x000fe40000100a00 */
[----:B------:R-:W0:Y:S02]  /*1adf0*/  LDSM.16.MT88.4 R24, [R29+0x11080] ;  /* 0x011080001d18783b */ /* 0x000e240000004200 */
[----:B0-----:R-:W-:Y:S02]  /*1ae00*/  STL.64 [R1+0x14c8], R26 ;  /* 0x0014c81a01007387 */ /* 0x001fe40000100a00 */
[----:B------:R0:W-:Y:S02]  /*1ae10*/  STL.64 [R1+0x14c0], R24 ;  /* 0x0014c01801007387 */ /* 0x0001e40000100a00 */
[----:B0-----:R-:W3:Y:S01]  /*1ae20*/  LDL.LU R24, [R1+0x200] ;  /* 0x0002000001187983 */ /* 0x001ee20000300800 */
[----:B------:R-:W3:Y:S02]  /*1ae30*/  LDL.LU R25, [R1+0x204] ;  /* 0x0002040001197983 */ /* 0x000ee40000300800 */
[----:B------:R-:W3:Y:S02]  /*1ae40*/  LDL.LU R26, [R1+0x208] ;  /* 0x00020800011a7983 */ /* 0x000ee40000300800 */
[----:B------:R-:W3:Y:S01]  /*1ae50*/  LDL.LU R27, [R1+0x20c] ;  /* 0x00020c00011b7983 */ /* 0x000ee20000300800 */
        /* <DEDUP_REMOVED lines=29> */
[----:B------:R-:W-:Y:S02]  /*1b030*/  IMAD.MOV.U32 R28, RZ, RZ, R14 ;  /* 0x000000ffff1c7224 */ /* 0x000fe400078e000e */
[----:B------:R-:W-:Y:S11]  /*1b040*/  IMAD.MOV.U32 R29, RZ, RZ, R15 ;  /* 0x000000ffff1d7224 */ /* 0x000ff600078e000f */
[----:B------:R-:W-:Y:S09]  /*1b050*/  @!UPT UIADD3 URZ, URZ, URZ, URZ ;  /* 0x0000003f3f3ff290 */ /* 0x000ff2000fffe03f */
[----:B------:R-:W-:Y:S01]  /*1b060*/  STL.64 [R1+0x390], R8 ;  /* 0x0003900801007387 */ /* 0x000fe20000100a00 */
[----:B------:R0:W-:Y:S03]  /*1b070*/  STL.64 [R1+0x398], R10 ;  /* 0x0003980a01007387 */ /* 0x0001e60000100a00 */
[----:B0-----:R-:W2:Y:S01]  /*1b080*/  LDL.LU.64 R10, [R1+0x1570] ;  /* 0x00157000010a7983 */ /* 0x001ea20000300a00 */
[----:B------:R-:W2:Y:S02]  /*1b090*/  LDL.LU.64 R8, [R1+0x1568] ;  /* 0x0015680001087983 */ /* 0x000ea40000300a00 */
[----:B------:R-:W2:Y:S02]  /*1b0a0*/  LDL.LU.64 R14, [R1+0x1560] ;  /* 0x00156000010e7983 */ /* 0x000ea40000300a00 */
[C---:B--2---:R-:W-:Y:S11]  /*1b0b0*/  HMMA.16816.F32.BF16 R8, R16.reuse, R14, R8 ;  /* 0x0000000e1008723c */ /* 0x044ff60000041808 */
[----:B------:R-:W-:Y:S11]  /*1b0c0*/  @!UPT UIADD3 URZ, URZ, URZ, URZ ;  /* 0x0000003f3f3ff290 */ /* 0x000ff6000fffe03f */
[----:B------:R-:W-:Y:S01]  /*1b0d0*/  @!UPT UIADD3 URZ, URZ, URZ, URZ ;  /* 0x0000003f3f3ff290 */ /* 0x000fe2000fffe03f */
[----:B------:R-:W-:Y:S01]  /*1b0e0*/  STL.64 [R1+0x380], R8 ;  /* 0x0003800801007387 */ /* 0x000fe20000100a00 */
[----:B------:R0:W-:Y:S03]  /*1b0f0*/  STL.64 [R1+0x388], R10 ;  /* 0x0003880a01007387 */ /* 0x0001e60000100a00 */
[----:B0-----:R-:W2:Y:S01]  /*1b100*/  LDL.LU.64 R10, [R1+0x1558] ;  /* 0x00155800010a7983 */ /* 0x001ea20000300a00 */
[----:B------:R-:W4:Y:S02]  /*1b110*/  LDL.LU.64 R8, [R1+0x1550] ;  /* 0x0015500001087983 */ /* 0x000f240000300a00 */
[----:B------:R0:W-:Y:S02]  /*1b120*/  STL.64 [R1+0x1520], R14 ;  /* 0x0015200e01007387 */ /* 0x0001e40000100a00 */
[----:B------:R-:W2:Y:S01]  /*1b130*/  LDL.LU R12, [R1+0x370] ;  /* 0x00037000010c7983 */ /* 0x000ea20000300800 */
[----:B------:R-:W2:Y:S04]  /*1b140*/  LDL.LU R13, [R1+0x374] ;  /* 0x00037400010d7983 */ /* 0x000ea80000300800 */
[----:B0-----:R-:W2:Y:S01]  /*1b150*/  LDL.LU R14, [R1+0x378] ;  /* 0x00037800010e7983 */ /* 0x001ea20000300800 */
[----:B------:R-:W2:Y:S02]  /*1b160*/  LDL.LU R15, [R1+0x37c] ;  /* 0x00037c00010f7983 */ /* 0x000ea40000300800 */
[C---:B--2---:R-:W-:Y:S01]  /*1b170*/  HMMA.16816.F32.BF16 R12, R16.reuse, R10, R12 ;  /* 0x0000000a100c723c */ /* 0x044fe2000004180c */
[----:B------:R-:W-:Y:S01]  /*1b180*/  STL.64 [R1+0x14f0], R10 ;  /* 0x0014f00a01007387 */ /* 0x000fe20000100a00 */
[----:B----4-:R0:W-:Y:S11]  /*1b190*/  STL.64 [R1+0x14e8], R8 ;  /* 0x0014e80801007387 */ /* 0x0101f60000100a00 */
[----:B------:R-:W-:Y:S10]  /*1b1a0*/  @!UPT UIADD3 URZ, URZ, URZ, URZ ;  /* 0x0000003f3f3ff290 */ /* 0x000ff4000fffe03f */
[----:B------:R-:W-:Y:S01]  /*1b1b0*/  STL.64 [R1+0x370], R12 ;  /* 0x0003700c01007387 */ /* 0x000fe20000100a00 */
[----:B------:R3:W-:Y:S02]  /*1b1c0*/  STL.64 [R1+0x378], R14 ;  /* 0x0003780e01007387 */ /* 0x0007e40000100a00 */
[----:B0-----:R-:W2:Y:S01]  /*1b1d0*/  LDL.LU R8, [R1+0x2a0] ;  /* 0x0002a00001087983 */ /* 0x001ea20000300800 */
[----:B---3--:R-:W-:Y:S11]  /*1b1e0*/  HMMA.16816.F32.BF16 R12, R16, R6, R24 ;  /* 0x00000006100c723c */ /* 0x008ff60000041818 */
[----:B------:R-:W-:Y:S11]  /*1b1f0*/  @!UPT UIADD3 URZ, URZ, URZ, URZ ;  /* 0x0000003f3f3ff290 */ /* 0x000ff6000fffe03f */
[----:B------:R-:W-:Y:S01]  /*1b200*/  @!UPT UIADD3 URZ, URZ, URZ, URZ ;  /* 0x0000003f3f3ff290 */ /* 0x000fe2000fffe03f */
[----:B------:R0:W-:Y:S01]  /*1b210*/  STL.64 [R1+0x200], R12 ;  /* 0x0002000c01007387 */ /* 0x0001e20000100a00 */
[----:B------:R1:W-:Y:S02]  /*1b220*/  STL.64 [R1+0x208], R14 ;  /* 0x0002080e01007387 */ /* 0x0003e40000100a00 */
[----:B------:R-:W2:Y:S02]  /*1b230*/  LDL.LU R9, [R1+0x2a4] ;  /* 0x0002a40001097983 */ /* 0x000ea40000300800 */
[----:B------:R-:W3:Y:S01]  /*1b240*/  LDL.LU R10, [R1+0x2a8] ;  /* 0x0002a800010a7983 */ /* 0x000ee20000300800 */
[----:B------:R-:W3:Y:S04]  /*1b250*/  LDL.LU R11, [R1+0x2ac] ;  /* 0x0002ac00010b7983 */ /* 0x000ee80000300800 */
[----:B0-----:R-:W4:Y:S01]  /*1b260*/  LDL.LU R12, [R1+0x2c0] ;  /* 0x0002c000010c7983 */ /* 0x001f220000300800 */
[----:B------:R-:W4:Y:S02]  /*1b270*/  LDL.LU R13, [R1+0x2c4] ;  /* 0x0002c400010d7983 */ /* 0x000f240000300800 */
[----:B-1----:R-:W2:Y:S02]  /*1b280*/  LDL.LU R14, [R1+0x2c8] ;  /* 0x0002c800010e7983 */ /* 0x002ea40000300800 */
[----:B------:R-:W2:Y:S02]  /*1b290*/  LDL.LU R15, [R1+0x2cc] ;  /* 0x0002cc00010f7983 */ /* 0x000ea40000300800 */
[----:B--2---:R0:W-:Y:S01]  /*1b2a0*/  STL.64 [R1+0x1530], R14 ;  /* 0x0015300e01007387 */ /* 0x0041e20000100a00 */
[----:B----4-:R-:W-:Y:S03]  /*1b2b0*/  STL.64 [R1+0x1528], R12 ;  /* 0x0015280c01007387 */ /* 0x010fe60000100a00 */
[----:B0-----:R-:W2:Y:S04]  /*1b2c0*/  LDL.LU.64 R14, [R1+0x38] ;  /* 0x00003800010e7983 */ /* 0x001ea80000300a00 */
[----:B--2---:R0:W-:Y:S04]  /*1b2d0*/  STL.64 [R1+0x1540], R14 ;  /* 0x0015400e01007387 */ /* 0x0041e80000100a00 */
[----:B0-----:R-:W2:Y:S01]  /*1b2e0*/  LDL.LU.64 R14, [R1+0x48] ;  /* 0x00004800010e7983 */ /* 0x001ea20000300a00 */
[----:B---3--:R0:W-:Y:S02]  /*1b2f0*/  STL.64 [R1+0x1500], R10 ;  /* 0x0015000a01007387 */ /* 0x0081e40000100a00 */
[----:B------:R-:W-:Y:S01]  /*1b300*/  STL.64 [R1+0x14f8], R8 ;  /* 0x0014f80801007387 */ /* 0x000fe20000100a00 */
[----:B0-----:R-:W3:Y:S04]  /*1b310*/  LDL.LU.64 R10, [R1+0x18] ;  /* 0x00001800010a7983 */ /* 0x001ee80000300a00 */
[----:B---3--:R0:W-:Y:S04]  /*1b320*/  STL.64 [R1+0x1518], R10 ;  /* 0x0015180a01007387 */ /* 0x0081e80000100a00 */
[----:B0-----:R-:W3:Y:S04]  /*1b330*/  LDL.LU.64 R10, [R1+0x28] ;  /* 0x00002800010a7983 */ /* 0x001ee80000300a00 */
[----:B---3--:R0:W-:Y:S01]  /*1b340*/  STL.64 [R1+0x1538], R10 ;  /* 0x0015380a01007387 */ /* 0x0081e20000100a00 */
[----:B------:R-:W3:Y:S02]  /*1b350*/  LDL.LU R8, [R1+0x2d0] ;  /* 0x0002d00001087983 */ /* 0x000ee40000300800 */
[----:B------:R-:W3:Y:S01]  /*1b360*/  LDL.LU R9, [R1+0x2d4] ;  /* 0x0002d40001097983 */ /* 0x000ee20000300800 */
[----:B0-----:R-:W3:Y:S01]  /*1b370*/  LDL.LU R10, [R1+0x2d8] ;  /* 0x0002d800010a7983 */ /* 0x001ee20000300800 */
[----:B------:R-:W3:Y:S02]  /*1b380*/  LDL.LU R11, [R1+0x2dc] ;  /* 0x0002dc00010b7983 */ /* 0x000ee40000300800 */
[----:B------:R-:W4:Y:S02]  /*1b390*/  LDL.LU R24, [R1+0x290] ;  /* 0x0002900001187983 */ /* 0x000f240000300800 */
[----:B------:R-:W4:Y:S01]  /*1b3a0*/  LDL.LU R25, [R1+0x294] ;  /* 0x0002940001197983 */ /* 0x000f220000300800 */
[----:B------:R-:W2:Y:S01]  /*1b3b0*/  LDL.LU R26, [R1+0x298] ;  /* 0x00029800011a7983 */ /* 0x000ea20000300800 */
[----:B------:R-:W2:Y:S03]  /*1b3c0*/  LDL.LU R27, [R1+0x29c] ;  /* 0x00029c00011b7983 */ /* 0x000ea60000300800 */
[----:B--2---:R-:W-:Y:S01]  /*1b3d0*/  STL.64 [R1+0x1510], R26 ;  /* 0x0015101a01007387 */ /* 0x004fe20000100a00 */
[----:B----4-:R0:W-:Y:S03]  /*1b3e0*/  STL.64 [R1+0x1508], R24 ;  /* 0x0015081801007387 */ /* 0x0101e60000100a00 */
[----:B0-----:R-:W2:Y:S01]  /*1b3f0*/  LDL.LU R24, [R1+0x2b0] ;  /* 0x0002b00001187983 */ /* 0x001ea20000300800 */
[----:B------:R-:W2:Y:S02]  /*1b400*/  LDL.LU R25, [R1+0x2b4] ;  /* 0x0002b40001197983 */ /* 0x000ea40000300800 */
[----:B------:R-:W2:Y:S02]  /*1b410*/  LDL.LU R26, [R1+0x2b8] ;  /* 0x0002b800011a7983 */ /* 0x000ea40000300800 */
[----:B------:R-:W2:Y:S01]  /*1b420*/  LDL.LU R27, [R1+0x2bc] ;  /* 0x0002bc00011b7983 */ /* 0x000ea20000300800 */
[----:B------:R-:W-:Y:S01]  /*1b430*/  STL.64 [R1+0x14d8], R6 ;  /* 0x0014d80601007387 */ /* 0x000fe20000100a00 */
[----:B------:R0:W-:Y:S02]  /*1b440*/  STL [R1+0x14d0], R5 ;  /* 0x0014d00501007387 */ /* 0x0001e40000100800 */
[----:B------:R-:W4:Y:S01]  /*1b450*/  LDL.LU R4, [R1+0x2e0] ;  /* 0x0002e00001047983 */ /* 0x000f220000300800 */
[----:B0-----:R-:W4:Y:S01]  /*1b460*/  LDL.LU R5, [R1+0x2e4] ;  /* 0x0002e40001057983 */ /* 0x001f220000300800 */
[----:B------:R-:W4:Y:S02]  /*1b470*/  LDL.LU R6, [R1+0x2e8] ;  /* 0x0002e80001067983 */ /* 0x000f240000300800 */
[----:B------:R-:W4:Y:S02]  /*1b480*/  LDL.LU R7, [R1+0x2ec] ;  /* 0x0002ec0001077983 */ /* 0x000f240000300800 */
[----:B------:R-:W2:Y:S01]  /*1b490*/  LDL.LU R16, [R1+0x50] ;  /* 0x0000500001107983 */ /* 0x000ea20000300800 */
[----:B------:R-:W2:Y:S01]  /*1b4a0*/  LDL.LU R17, [R1+0x54] ;  /* 0x0000540001117983 */ /* 0x000ea20000300800 */
        /* <DEDUP_REMOVED lines=8> */
[----:B----4-:R-:W-:Y:S01]  /*1b530*/  HMMA.16816.F32.BF16 R4, R20, R14, R4 ;  /* 0x0000000e1404723c */ /* 0x010fe20000041804 */
[----:B--2---:R0:W-:Y:S01]  /*1b540*/  STL.64 [R1+0x1450], R18 ;  /* 0x0014501201007387 */ /* 0x0041e20000100a00 */
[----:B------:R-:W-:Y:S02]  /*1b550*/  STL.64 [R1+0x1448], R16 ;  /* 0x0014481001007387 */ /* 0x000fe40000100a00 */
[----:B0-----:R-:W-:-:S02]  /*1b560*/  IMAD.MOV.U32 R18, RZ, RZ, R28 ;  /* 0x000000ffff127224 */ /* 0x001fc400078e001c */
[----:B------:R-:W-:Y:S01]  /*1b570*/  IMAD.MOV.U32 R19, RZ, RZ, R29 ;  /* 0x000000ffff137224 */ /* 0x000fe200078e001d */
[----:B------:R-:W2:Y:S01]  /*1b580*/  LDL.LU R28, [R1+0x154c] ;  /* 0x00154c00011c7983 */ /* 0x000ea20000300800 */
[----:B------:R-:W4:Y:S11]  /*1b590*/  LDL.LU R29, [R1+0x1548] ;  /* 0x00154800011d7983 */ /* 0x000f360000300800 */
[----:B------:R-:W-:Y:S04]  /*1b5a0*/  @!UPT UIADD3 URZ, URZ, URZ, URZ ;  /* 0x0000003f3f3ff290 */ /* 0x000fe8000fffe03f */
[----:B------:R0:W-:Y:S02]  /*1b5b0*/  STL.64 [R1+0x2e0], R4 ;  /* 0x0002e00401007387 */ /* 0x0001e40000100a00 */
[----:B------:R1:W-:Y:S02]  /*1b5c0*/  STL.64 [R1+0x2e8], R6 ;  /* 0x0002e80601007387 */ /* 0x0003e40000100a00 */
[----:B0-----:R-:W-:Y:S02]  /*1b5d0*/  IMAD.MOV.U32 R5, RZ, RZ, R14 ;  /* 0x000000ffff057224 */ /* 0x001fe400078e000e */
[----:B------:R-:W-:Y:S02]  /*1b5e0*/  IMAD.MOV.U32 R4, RZ, RZ, R15 ;  /* 0x000000ffff047224 */ /* 0x000fe400078e000f */
[----:B------:R-:W3:Y:S02]  /*1b5f0*/  LDL.LU.64 R14, [R1+0x1540] ;  /* 0x00154000010e7983 */ /* 0x000ee40000300a00 */
[----:B---3--:R-:W-:Y:S01]  /*1b600*/  HMMA.16816.F32.BF16 R8, R20, R14, R8 ;  /* 0x0000000e1408723c */ /* 0x008fe20000041808 */
[----:B-1----:R-:W-:-:S02]  /*1b610*/  IMAD.MOV.U32 R7, RZ, RZ, R14 ;  /* 0x000000ffff077224 */ /* 0x002fc400078e000e */
[----:B------:R-:W-:Y:S11]  /*1b620*/  IMAD.MOV.U32 R6, RZ, RZ, R15 ;  /* 0x000000ffff067224 */ /* 0x000ff600078e000f */
[----:B------:R-:W-:Y:S09]  /*1b630*/  @!UPT UIADD3 URZ, URZ, URZ, URZ ;  /* 0x0000003f3f3ff290 */ /* 0x000ff2000fffe03f */
[----:B------:R-:W-:Y:S01]  /*1b640*/  STL.64 [R1+0x2d0], R8 ;  /* 0x0002d00801007387 */ /* 0x000fe20000100a00 */
[----:B------:R0:W-:Y:S03]  /*1b650*/  STL.64 [R1+0x2d8], R10 ;  /* 0x0002d80a01007387 */ /* 0x0001e60000100a00 */
[----:B0-----:R-:W3:Y:S01]  /*1b660*/  LDL.LU.64 R10, [R1+0x1538] ;  /* 0x00153800010a7983 */ /* 0x001ee20000300a00 */
[----:B------:R-:W3:Y:S02]  /*1b670*/  LDL.LU.64 R14, [R1+0x1530] ;  /* 0x00153000010e7983 */ /* 0x000ee40000300a00 */
[----:B------:R-:W3:Y:S02]  /*1b680*/  LDL.LU.64 R12, [R1+0x1528] ;  /* 0x00152800010c7983 */ /* 0x000ee40000300a00 */
[C---:B---3--:R-:W-:Y:S11]  /*1b690*/  HMMA.16816.F32.BF16 R12, R20.reuse, R10, R12 ;  /* 0x0000000a140c723c */ /* 0x048ff6000004180c */
[----:B------:R-:W-:Y:S11]  /*1b6a0*/  @!UPT UIADD3 URZ, URZ, URZ, URZ ;  /* 0x0000003f3f3ff290 */ /* 0x000ff6000fffe03f */
[----:B------:R-:W-:Y:S01]  /*1b6b0*/  @!UPT UIADD3 URZ, URZ, URZ, URZ ;  /* 0x0000003f3f3ff290 */ /* 0x000fe2000fffe03f */
[----:B------:R0:W-:Y:S01]  /*1b6c0*/  STL.64 [R1+0x2c0], R12 ;  /* 0x0002c00c01007387 */ /* 0x0001e20000100a00 */
[----:B------:R1:W-:Y:S02]  /*1b6d0*/  STL.64 [R1+0x2c8], R14 ;  /* 0x0002c80e01007387 */ /* 0x0003e40000100a00 */
[----:B0-----:R-:W-:Y:S01]  /*1b6e0*/  IMAD.MOV.U32 R13, RZ, RZ, R10 ;  /* 0x000000ffff0d7224 */ /* 0x001fe200078e000a */
[----:B-1----:R-:W3:Y:S01]  /*1b6f0*/  LDL.LU.64 R14, [R1+0x1520] ;  /* 0x00152000010e7983 */ /* 0x002ee20000300a00 */
[----:B------:R-:W-:Y:S02]  /*1b700*/  IMAD.MOV.U32 R12, RZ, RZ, R11 ;  /* 0x000000ffff0c7224 */ /* 0x000fe400078e000b */
[----:B------:R-:W2:Y:S02]  /*1b710*/  LDL.LU.64 R10, [R1+0x1518] ;  /* 0x00151800010a7983 */ /* 0x000ea40000300a00 */
[----:B--2---:R-:W-:Y:S01]  /*1b720*/  HMMA.16816.F32.BF16 R24, R20, R10, R24 ;  /* 0x0000000a1418723c */ /* 0x004fe20000041818 */
[----:B------:R-:W-:-:S02]  /*1b730*/  IMAD.MOV.U32 R17, RZ, RZ, R10 ;  /* 0x000000ffff117224 */ /* 0x000fc400078e000a */
[----:B------:R-:W-:Y:S11]  /*1b740*/  IMAD.MOV.U32 R16, RZ, RZ, R11 ;  /* 0x000000ffff107224 */ /* 0x000ff600078e000b */
[----:B------:R-:W-:Y:S09]  /*1b750*/  @!UPT UIADD3 URZ, URZ, URZ, URZ ;  /* 0x0000003f3f3ff290 */ /* 0x000ff2000fffe03f */
[----:B------:R-:W-:Y:S01]  /*1b760*/  STL.64 [R1+0x2b0], R24 ;  /* 0x0002b01801007387 */ /* 0x000fe20000100a00 */
[----:B------:R0:W-:Y:S03]  /*1b770*/  STL.64 [R1+0x2b8], R26 ;  /* 0x0002b81a01007387 */ /* 0x0001e60000100a00 */
[----:B0-----:R-:W3:Y:S01]  /*1b780*/  LDL.LU.64 R26, [R1+0x1510] ;  /* 0x00151000011a7983 */ /* 0x001ee20000300a00 */
[----:B------:R-:W3:Y:S02]  /*1b790*/  LDL.LU.64 R24, [R1+0x1508] ;  /* 0x0015080001187983 */ /* 0x000ee40000300a00 */
[----:B------:R-:W2:Y:S02]  /*1b7a0*/  LDL.LU.64 R10, [R1+0x1500] ;  /* 0x00150000010a7983 */ /* 0x000ea40000300a00 */
[----:B------:R-:W2:Y:S02]  /*1b7b0*/  LDL.LU.64 R8, [R1+0x14f8] ;  /* 0x0014f80001087983 */ /* 0x000ea40000300a00 */
[C---:B--2---:R-:W-:Y:S08]  /*1b7c0*/  HMMA.16816.F32.BF16 R8, R20.reuse, R18, R8 ;  /* 0x000000121408723c */ /* 0x044ff00000041808 */
[----:B---3--:R-:W-:Y:S11]  /*1b7d0*/  HMMA.16816.F32.BF16 R24, R20, R14, R24 ;  /* 0x0000000e1418723c */ /* 0x008ff60000041818 */
        /* <DEDUP_REMOVED lines=16> */
[----:B------:R-:W2:Y:S01]  /*1b8e0*/  LDL.LU R4, [R1+0x280] ;  /* 0x0002800001047983 */ /* 0x000ea20000300800 */
[----:B------:R0:W-:Y:S02]  /*1b8f0*/  STL.64 [R1+0x290], R24 ;  /* 0x0002901801007387 */ /* 0x0001e40000100a00 */
[----:B------:R-:W-:Y:S02]  /*1b900*/  IMAD.MOV.U32 R18, RZ, RZ, R5 ;  /* 0x000000ffff127224 */ /* 0x000fe400078e0005 */
[----:B------:R1:W-:Y:S01]  /*1b910*/  STL.64 [R1+0x298], R26 ;  /* 0x0002981a01007387 */ /* 0x0003e20000100a00 */
[----:B------:R-:W2:Y:S01]  /*1b920*/  LDL.LU R5, [R1+0x284] ;  /* 0x0002840001057983 */ /* 0x000ea20000300800 */
[----:B------:R-:W2:Y:S02]  /*1b930*/  LDL.LU R6, [R1+0x288] ;  /* 0x0002880001067983 */ /* 0x000ea40000300800 */
[----:B------:R-:W2:Y:S01]  /*1b940*/  LDL.LU R7, [R1+0x28c] ;  /* 0x00028c0001077983 */ /* 0x000ea20000300800 */
[----:B0-----:R-:W2:Y:S01]  /*1b950*/  LDL.LU R24, [R1+0x170] ;  /* 0x0001700001187983 */ /* 0x001ea20000300800 */
[----:B------:R-:W2:Y:S02]  /*1b960*/  LDL.LU R25, [R1+0x174] ;  /* 0x0001740001197983 */ /* 0x000ea40000300800 */
[----:B-1----:R-:W2:Y:S02]  /*1b970*/  LDL.LU R26, [R1+0x178] ;  /* 0x00017800011a7983 */ /* 0x002ea40000300800 */
[----:B------:R-:W2:Y:S01]  /*1b980*/  LDL.LU R27, [R1+0x17c] ;  /* 0x00017c00011b7983 */ /* 0x000ea20000300800 */
[----:B------:R0:W-:Y:S01]  /*1b990*/  STL.64 [R1+0x1458], R14 ;  /* 0x0014580e01007387 */ /* 0x0001e20000100a00 */
[----:B------:R-:W2:Y:S02]  /*1b9a0*/  LDL.LU R12, [R1+0xa0] ;  /* 0x0000a000010c7983 */ /* 0x000ea40000300800 */
[----:B------:R-:W2:Y:S01]  /*1b9b0*/  LDL.LU R13, [R1+0xa4] ;  /* 0x0000a400010d7983 */ /* 0x000ea20000300800 */
[----:B0-----:R-:W2:Y:S01]  /*1b9c0*/  LDL.LU R14, [R1+0xa8] ;  /* 0x0000a800010e7983 */ /* 0x001ea20000300800 */
[----:B----4-:R-:W-:-:S02]  /*1b9d0*/  IMAD.MOV.U32 R15, RZ, RZ, R29 ;  /* 0x000000ffff0f7224 */ /* 0x010fc400078e001d */
[----:B------:R-:W4:Y:S03]  /*1b9e0*/  LDL.LU R29, [R1+0x14e4] ;  /* 0x0014e400011d7983 */ /* 0x000f260000300800 */
        /* <DEDUP_REMOVED lines=11> */
[----:B----4-:R-:W-:-:S02]  /*1baa0*/  IMAD.MOV.U32 R15, RZ, RZ, R29 ;  /* 0x000000ffff0f7224 */ /* 0x010fc400078e001d */
[----:B------:R-:W4:Y:S01]  /*1bab0*/  LDL.LU R29, [R1+0x14e0] ;  /* 0x0014e000011d7983 */ /* 0x000f220000300800 */
[C---:B------:R-:W-:Y:S03]  /*1bac0*/  HMMA.16816.F32.BF16 R4, R20.reuse, R10, R4 ;  /* 0x0000000a1404723c */ /* 0x040fe60000041804 */
        /* <DEDUP_REMOVED lines=11> */
[----:B------:R-:W-:Y:S01]  /*1bb80*/  STL.64 [R1+0x280], R4 ;  /* 0x0002800401007387 */ /* 0x000fe20000100a00 */
[----:B------:R0:W-:Y:S04]  /*1bb90*/  STL.64 [R1+0x288], R6 ;  /* 0x0002880601007387 */ /* 0x0001e80000100a00 */
[----:B0-----:R-:W2:Y:S01]  /*1bba0*/  LDL.LU.64 R6, [R1+0x14d8] ;  /* 0x0014d80001067983 */ /* 0x001ea20000300a00 */
[----:B------:R-:W3:Y:S02]  /*1bbb0*/  LDL.LU R5, [R1+0x14d0] ;  /* 0x0014d00001057983 */ /* 0x000ee40000300800 */
[----:B----4-:R-:W-:Y:S01]  /*1bbc0*/  IMAD.MOV.U32 R15, RZ, RZ, R29 ;  /* 0x000000ffff0f7224 */ /* 0x010fe200078e001d */
[----:B--2---:R-:W-:Y:S01]  /*1bbd0*/  HMMA.16816.F32.BF16 R20, R20, R6, R24 ;  /* 0x000000061414723c */ /* 0x004fe20000041818 */
[----:B------:R-:W2:Y:S01]  /*1bbe0*/  LDL.LU.64 R26, [R1+0x14c8] ;  /* 0x0014c800011a7983 */ /* 0x000ea20000300a00 */
[----:B------:R-:W2:Y:S11]  /*1bbf0*/  LDL.LU.64 R24, [R1+0x14c0] ;  /* 0x0014c00001187983 */ /* 0x000eb60000300a00 */
[----:B------:R-:W-:Y:S10]  /*1bc00*/  @!UPT UIADD3 URZ, URZ, URZ, URZ ;  /* 0x0000003f3f3ff290 */ /* 0x000ff4000fffe03f */
[----:B------:R-:W-:Y:S01]  /*1bc10*/  STL.64 [R1+0x170], R20 ;  /* 0x0001701401007387 */ /* 0x000fe20000100a00 */
[----:B------:R-:W-:Y:S01]  /*1bc20*/  STL.64 [R1+0x178], R22 ;  /* 0x0001781601007387 */ /* 0x000fe20000100a00 */
        /* <DEDUP_REMOVED lines=27> */
[----:B0-----:R-:W2:Y:S01]  /*1bde0*/  LDL.LU.64 R18, [R1+0x1460] ;  /* 0x0014600001127983 */ /* 0x001ea20000300a00 */
[----:B------:R-:W4:Y:S01]  /*1bdf0*/  LDL R4, [R1+0x520] ;  /* 0x0005200001047983 */ /* 0x000f220000100800 */
[----:B--2---:R-:W-:Y:S02]  /*1be00*/  HMMA.16816.F32.BF16 R16, R24, R18, R12 ;  /* 0x000000121810723c */ /* 0x004fe4000004180c */
[----:B------:R-:W2:Y:S11]  /*1be10*/  LDL.LU.64 R14, [R1+0x1458] ;  /* 0x00145800010e7983 */ /* 0x000eb60000300a00 */
[----:B------:R-:W-:Y:S10]  /*1be20*/  @!UPT UIADD3 URZ, URZ, URZ, URZ ;  /* 0x0000003f3f3ff290 */ /* 0x000ff4000fffe03f */
[----:B------:R-:W-:Y:S01]  /*1be30*/  STL.64 [R1+0xa0], R16 ;  /* 0x0000a01001007387 */ /* 0x000fe20000100a00 */
[----:B------:R0:W-:Y:S03]  /*1be40*/  STL.64 [R1+0xa8], R18 ;  /* 0x0000a81201007387 */ /* 0x0001e60000100a00 */
[----:B0-----:R-:W2:Y:S01]  /*1be50*/  LDL.LU.64 R18, [R1+0x1450] ;  /* 0x0014500001127983 */ /* 0x001ea20000300a00 */
[----:B------:R-:W2:Y:S02]  /*1be60*/  LDL.LU.64 R16, [R1+0x1448] ;  /* 0x0014480001107983 */ /* 0x000ea40000300a00 */
[----:B------:R-:W-:Y:S02]  /*1be70*/  IMAD.MOV.U32 R20, RZ, RZ, R28 ;  /* 0x000000ffff147224 */ /* 0x000fe400078e001c */
[----:B------:R-:W-:Y:S02]  /*1be80*/  IMAD.MOV.U32 R21, RZ, RZ, R3 ;  /* 0x000000ffff157224 */ /* 0x000fe400078e0003 */
[----:B------:R-:W-:-:S02]  /*1be90*/  IMAD.MOV.U32 R22, RZ, RZ, R2 ;  /* 0x000000ffff167224 */ /* 0x000fc400078e0002 */
[----:B------:R-:W-:Y:S01]  /*1bea0*/  IMAD.MOV.U32 R23, RZ, RZ, R0 ;  /* 0x000000ffff177224 */ /* 0x000fe200078e0000 */
[C---:B--2---:R-:W-:Y:S01]  /*1beb0*/  HMMA.16816.F32.BF16 R12, R24.reuse, R14, R16 ;  /* 0x0000000e180c723c */ /* 0x044fe20000041810 */
[----:B------:R-:W2:Y:S01]  /*1bec0*/  LDL.LU.64 R18, [R1+0x1440] ;  /* 0x0014400001127983 */ /* 0x000ea20000300a00 */
[----:B------:R-:W2:Y:S06]  /*1bed0*/  LDL.LU.64 R16, [R1+0x1438] ;  /* 0x0014380001107983 */ /* 0x000eac0000300a00 */
[----:B------:R-:W-:Y:S11]  /*1bee0*/  HMMA.16816.F32.BF16 R20, R24, R10, R20 ;  /* 0x0000000a1814723c */ /* 0x000ff60000041814 */
[----:B------:R-:W-:Y:S04]  /*1bef0*/  @!UPT UIADD3 URZ, URZ, URZ, URZ ;  /* 0x0000003f3f3ff290 */ /* 0x000fe8000fffe03f */
[----:B------:R-:W-:Y:S01]  /*1bf00*/  STL.64 [R1+0x90], R12 ;  /* 0x0000900c01007387 */ /* 0x000fe20000100a00 */
[----:B------:R2:W-:Y:S08]  /*1bf10*/  STL.64 [R1+0x98], R14 ;  /* 0x0000980e01007387 */ /* 0x0005f00000100a00 */
[----:B------:R-:W-:Y:S02]  /*1bf20*/  IMAD.MOV.U32 R0, RZ, RZ, R23 ;  /* 0x000000ffff007224 */ /* 0x000fe400078e0017 */
[----:B------:R-:W-:-:S02]  /*1bf30*/  IMAD.MOV.U32 R2, RZ, RZ, R22 ;  /* 0x000000ffff027224 */ /* 0x000fc400078e0016 */
[----:B------:R-:W-:Y:S02]  /*1bf40*/  IMAD.MOV.U32 R3, RZ, RZ, R21 ;  /* 0x000000ffff037224 */ /* 0x000fe400078e0015 */
[----:B------:R-:W-:Y:S01]  /*1bf50*/  IMAD.MOV.U32 R28, RZ, RZ, R20 ;  /* 0x000000ffff1c7224 */ /* 0x000fe200078e0014 */
[----:B------:R-:W-:Y:S01]  /*1bf60*/  STL [R1+0x12dc], R0 ;  /* 0x0012dc0001007387 */ /* 0x000fe20000100800 */
[----:B------:R-:W-:Y:S02]  /*1bf70*/  STL [R1+0x12d8], R2 ;  /* 0x0012d80201007387 */ /* 0x000fe40000100800 */
[----:B------:R-:W-:Y:S02]  /*1bf80*/  STL [R1+0x10bc], R3 ;  /* 0x0010bc0301007387 */ /* 0x000fe40000100800 */
[----:B------:R-:W-:Y:S01]  /*1bf90*/  STL [R1+0x10b8], R28 ;  /* 0x0010b81c01007387 */ /* 0x000fe20000100800 */
[----:B----4-:R-:W-:Y:S01]  /*1bfa0*/  LDSM.16.M88.4 R20, [R4+0x2000] ;  /* 0x002000000414783b */ /* 0x010fe20000000200 */
[----:B--2---:R-:W-:Y:S11]  /*1bfb0*/  HMMA.16816.F32.BF16 R12, R24, R6, R16 ;  /* 0x00000006180c723c */ /* 0x004ff60000041810 */
[----:B------:R-:W-:Y:S11]  /*1bfc0*/  @!UPT UIADD3 URZ, URZ, URZ, URZ ;  /* 0x0000003f3f3ff290 */ /* 0x000ff6000fffe03f */
[----:B------:R-:W-:Y:S01]  /*1bfd0*/  @!UPT UIADD3 URZ, URZ, URZ, URZ ;  /* 0x0000003f3f3ff290 */ /* 0x000fe2000fffe03f */
[----:B------:R-:W-:Y:S01]  /*1bfe0*/  STL.64 [R1+0x50], R12 ;  /* 0x0000500c01007387 */ /* 0x000fe20000100a00 */
[----:B------:R-:W-:Y:S02]  /*1bff0*/  STL [R1+0x58], R14 ;  /* 0x0000580e01007387 */ /* 0x000fe40000100800 */
[----:B------:R-:W-:Y:S02]  /*1c000*/  IMAD.MOV.U32 R29, RZ, RZ, R15 ;  /* 0x000000ffff1d7224 */ /* 0x000fe400078e000f */
[----:B------:R-:W2:Y:S01]  /*1c010*/  LDL R27, [R1+0x45c] ;  /* 0x00045c00011b7983 */ /* 0x000ea20000100800 */
[----:B------:R-:W0:Y:S04]  /*1c020*/  LDSM.16.M88.4 R12, [R4] ;  /* 0x00000000040c783b */ /* 0x000e280000000200 */
[----:B0-----:R-:W-:Y:S01]  /*1c030*/  STL.64 [R1+0x40], R12 ;  /* 0x0000400c01007387 */ /* 0x001fe20000100a00 */
[----:B------:R-:W-:Y:S02]  /*1c040*/  STL.64 [R1+0x48], R14 ;  /* 0x0000480e01007387 */ /* 0x000fe40000100a00 */
[----:B------:R-:W0:Y:S04]  /*1c050*/  LDSM.16.M88.4 R12, [R4+0x4000] ;  /* 0x00400000040c783b */ /* 0x000e280000000200 */
[----:B------:R-:W-:Y:S01]  /*1c060*/  STL.64 [R1+0x30], R20 ;  /* 0x0000301401007387 */ /* 0x000fe20000100a00 */
[----:B------:R-:W-:Y:S02]  /*1c070*/  STL.64 [R1+0x38], R22 ;  /* 0x0000381601007387 */ /* 0x000fe40000100a00 */
[----:B------:R-:W1:Y:S02]  /*1c080*/  LDSM.16.M88.4 R20, [R4+0x6000] ;  /* 0x006000000414783b */ /* 0x000e640000000200 */
[----:B0-----:R-:W-:Y:S02]  /*1c090*/  STL.64 [R1+0x20], R12 ;  /* 0x0000200c01007387 */ /* 0x001fe40000100a00 */
[----:B------:R-:W-:Y:S02]  /*1c0a0*/  STL.64 [R1+0x28], R14 ;  /* 0x0000280e01007387 */ /* 0x000fe40000100a00 */
[----:B------:R-:W0:Y:S04]  /*1c0b0*/  LDSM.16.M88.4 R12, [R4+0x8000] ;  /* 0x00800000040c783b */ /* 0x000e280000000200 */
[----:B-1----:R-:W-:Y:S01]  /*1c0c0*/  STL.64 [R1+0x10], R20 ;  /* 0x0000101401007387 */ /* 0x002fe20000100a00 */
[----:B------:R-:W-:Y:S04]  /*1c0d0*/  STL.64 [R1+0x18], R22 ;  /* 0x0000181601007387 */ /* 0x000fe80000100a00 */
[----:B0-----:R-:W-:Y:S01]  /*1c0e0*/  STL.64 [R1], R12 ;  /* 0x0000000c01007387 */ /* 0x001fe20000100a00 */
[----:B------:R-:W-:-:S02]  /*1c0f0*/  IMAD.MOV.U32 R2, RZ, RZ, R12 ;  /* 0x000000ffff027224 */ /* 0x000fc400078e000c */
[----:B------:R-:W-:Y:S02]  /*1c100*/  STL.64 [R1+0x8], R14 ;  /* 0x0000080e01007387 */ /* 0x000fe40000100a00 */
[----:B------:R-:W-:Y:S02]  /*1c110*/  IMAD.MOV.U32 R0, RZ, RZ, R13 ;  /* 0x000000ffff007224 */ /* 0x000fe400078e000d */
[----:B------:R-:W0:Y:S04]  /*1c120*/  LDSM.16.M88.4 R12, [R4+0xa000] ;  /* 0x00a00000040c783b */ /* 0x000e280000000200 */
[----:B0-----:R-:W-:Y:S01]  /*1c130*/  STL.64 [R1+0x13d8], R14 ;  /* 0x0013d80e01007387 */ /* 0x001fe20000100a00 */
[----:B------:R0:W-:Y:S03]  /*1c140*/  STL.64 [R1+0x13d0], R12 ;  /* 0x0013d00c01007387 */ /* 0x0001e60000100a00 */
[----:B0-----:R-:W4:Y:S01]  /*1c150*/  LDL.LU R12, [R1+0x320] ;  /* 0x00032000010c7983 */ /* 0x001f220000300800 */
[----:B------:R-:W4:Y:S02]  /*1c160*/  LDL.LU R13, [R1+0x324] ;  /* 0x00032400010d7983 */ /* 0x000f240000300800 */
[----:B------:R-:W3:Y:S02]  /*1c170*/  LDL.LU R14, [R1+0x328] ;  /* 0x00032800010e7983 */ /* 0x000ee40000300800 */
[----:B------:R-:W3:Y:S01]  /*1c180*/  LDL.LU R15, [R1+0x32c] ;  /* 0x00032c00010f7983 */ /* 0x000ee20000300800 */
[----:B--2---:R-:W-:Y:S04]  /*1c190*/  LDSM.16.MT88.4 R16, [R27+0x12000] ;  /* 0x012000001b10783b */ /* 0x004fe80000004200 */
[----:B------:R-:W-:Y:S04]  /*1c1a0*/  LDSM.16.MT88.4 R20, [R27+0x12080] ;  /* 0x012080001b14783b */ /* 0x000fe80000004200 */
[----:B---3--:R-:W-:Y:S01]  /*1c1b0*/  STL.64 [R1+0x13e8], R14 ;  /* 0x0013e80e01007387 */ /* 0x008fe20000100a00 */
[----:B----4-:R0:W-:Y:S03]  /*1c1c0*/  STL.64 [R1+0x13e0], R12 ;  /* 0x0013e00c01007387 */ /* 0x0101e60000100a00 */
[----:B0-----:R-:W2:Y:S01]  /*1c1d0*/  LDL.LU R12, [R1+0x330] ;  /* 0x00033000010c7983 */ /* 0x001ea20000300800 */
[----:B------:R-:W-:-:S02]  /*1c1e0*/  IMAD.MOV.U32 R14, RZ, RZ, R8 ;  /* 0x000000ffff0e7224 */ /* 0x000fc400078e0008 */
[----:B------:R-:W-:Y:S02]  /*1c1f0*/  IMAD.MOV.U32 R15, RZ, RZ, R5 ;  /* 0x000000ffff0f7224 */ /* 0x000fe400078e0005 */
[----:B------:R-:W-:Y:S02]  /*1c200*/  IMAD.MOV.U32 R13, RZ, RZ, R9 ;  /* 0x000000ffff0d7224 */ /* 0x000fe400078e0009 */
[----:B------:R-:W0:Y:S04]  /*1c210*/  LDSM.16.M88.4 R8, [R4+0xc000] ;  /* 0x00c000000408783b */ /* 0x000e280000000200 */
[----:B------:R-:W-:Y:S01]  /*1c220*/  STL.64 [R1+0x1408], R14 ;  /* 0x0014080e01007387 */ /* 0x000fe20000100a00 */
[----:B------:R-:W1:Y:S03]  /*1c230*/  LDSM.16.M88.4 R4, [R4+0xe000] ;  /* 0x00e000000404783b */ /* 0x000e660000000200 */
[----:B--2---:R2:W-:Y:S04]  /*1c240*/  STL.64 [R1+0x1400], R12 ;  /* 0x0014000c01007387 */ /* 0x0045e80000100a00 */
[----:B--2---:R-:W2:Y:S04]  /*1c250*/  LDL.64 R12, [R1+0x20] ;  /* 0x00002000010c7983 */ /* 0x004ea80000100a00 */
[----:B--2---:R2:W-:Y:S04]  /*1c260*/  STL.64 [R1+0x1410], R12 ;  /* 0x0014100c01007387 */ /* 0x0045e80000100a00 */
[----:B--2---:R-:W2:Y:S04]  /*1c270*/  LDL.64 R12, [R1+0x30] ;  /* 0x00003000010c7983 */ /* 0x004ea80000100a00 */
[----:B--2---:R2:W-:Y:S04]  /*1c280*/  STL.64 [R1+0x1420], R12 ;  /* 0x0014200c01007387 */ /* 0x0045e80000100a00 */
[----:B--2---:R-:W2:Y:S01]  /*1c290*/  LDL.64 R12, [R1+0x40] ;  /* 0x00004000010c7983 */ /* 0x004ea20000100a00 */
[----:B0-----:R-:W-:Y:S02]  /*1c2a0*/  STL [R1+0xfac], R10 ;  /* 0x000fac0a01007387 */ /* 0x001fe40000100800 */
[----:B------:R-:W-:Y:S02]  /*1c2b0*/  STL [R1+0xfa8], R11 ;  /* 0x000fa80b01007387 */ /* 0x000fe40000100800 */
[----:B------:R0:W-:Y:S02]  /*1c2c0*/  STL.64 [R1+0x13c8], R8 ;  /* 0x0013c80801007387 */ /* 0x0001e40000100a00 */
[----:B0-----:R-:W3:Y:S01]  /*1c2d0*/  LDL.LU R8, [R1+0x310] ;  /* 0x0003100001087983 */ /* 0x001ee20000300800 */
[----:B------:R-:W3:Y:S02]  /*1c2e0*/  LDL.LU R9, [R1+0x314] ;  /* 0x0003140001097983 */ /* 0x000ee40000300800 */
[----:B------:R-:W4:Y:S02]  /*1c2f0*/  LDL.LU R10, [R1+0x318] ;  /* 0x00031800010a7983 */ /* 0x000f240000300800 */
[----:B------:R-:W4:Y:S02]  /*1c300*/  LDL.LU R11, [R1+0x31c] ;  /* 0x00031c00010b7983 */ /* 0x000f240000300800 */
[----:B----4-:R-:W-:Y:S01]  /*1c310*/  STL.64 [R1+0x13f8], R10 ;  /* 0x0013f80a01007387 */ /* 0x010fe20000100a00 */
[----:B---3--:R0:W-:Y:S03]  /*1c320*/  STL.64 [R1+0x13f0], R8 ;  /* 0x0013f00801007387 */ /* 0x0081e60000100a00 */
[----:B0-----:R-:W3:Y:S04]  /*1c330*/  LDL.64 R8, [R1+0x10] ;  /* 0x0000100001087983 */ /* 0x001ee80000100a00 */
[----:B---3--:R0:W-:Y:S04]  /*1c340*/  STL.64 [R1+0x1418], R8 ;  /* 0x0014180801007387 */ /* 0x0081e80000100a00 */
        /* <DEDUP_REMOVED lines=8> */
[----:B------:R-:W3:Y:S02]  /*1c3d0*/  LDL.LU R10, [R1+0x368] ;  /* 0x00036800010a7983 */ /* 0x000ee40000300800 */
[----:B------:R-:W3:Y:S01]  /*1c3e0*/  LDL.LU R11, [R1+0x36c] ;  /* 0x00036c00010b7983 */ /* 0x000ee20000300800 */
[----:B-1----:R-:W-:Y:S01]  /*1c3f0*/  STL [R1+0x1024], R6 ;  /* 0x0010240601007387 */ /* 0x002fe20000100800 */
[----:B------:R-:W-:Y:S02]  /*1c400*/  STL [R1+0x1020], R7 ;  /* 0x0010200701007387 */ /* 0x000fe40000100800 */
[----:B------:R-:W-:Y:S02]  /*1c410*/  STL.64 [R1+0x13b8], R22 ;  /* 0x0013b81601007387 */ /* 0x000fe40000100a00 */
[----:B------:R0:W-:Y:S02]  /*1c420*/  STL.64 [R1+0x13b0], R20 ;  /* 0x0013b01401007387 */ /* 0x0001e40000100a00 */
[----:B------:R-:W-:-:S02]  /*1c430*/  IMAD.MOV.U32 R24, RZ, RZ, R2 ;  /* 0x000000ffff187224 */ /* 0x000fc400078e0002 */
[----:B------:R-:W-:Y:S02]  /*1c440*/  IMAD.MOV.U32 R25, RZ, RZ, R0 ;  /* 0x000000ffff197224 */ /* 0x000fe400078e0000 */
[----:B--2---:R-:W-:Y:S02]  /*1c450*/  IMAD.MOV.U32 R2, RZ, RZ, R12 ;  /* 0x000000ffff027224 */ /* 0x004fe400078e000c */
[----:B------:R-:W-:Y:S01]  /*1c460*/  IMAD.MOV.U32 R0, RZ, RZ, R13 ;  /* 0x000000ffff007224 */ /* 0x000fe200078e000d */
[----:B0-----:R-:W2:Y:S01]  /*1c470*/  LDL.LU R20, [R1+0x340] ;  /* 0x0003400001147983 */ /* 0x001ea20000300800 */
[----:B------:R-:W2:Y:S02]  /*1c480*/  LDL.LU R21, [R1+0x344] ;  /* 0x0003440001157983 */ /* 0x000ea40000300800 */
[----:B------:R-:W2:Y:S02]  /*1c490*/  LDL.LU R22, [R1+0x348] ;  /* 0x0003480001167983 */ /* 0x000ea40000300800 */
[----:B------:R-:W2:Y:S01]  /*1c4a0*/  LDL.LU R23, [R1+0x34c] ;  /* 0x00034c0001177983 */ /* 0x000ea20000300800 */
[----:B------:R-:W-:Y:S01]  /*1c4b0*/  STL [R1+0x1098], R27 ;  /* 0x0010981b01007387 */ /* 0x000fe20000100800 */
[C---:B---3--:R-:W-:Y:S11]  /*1c4c0*/  HMMA.16816.F32.BF16 R8, R16.reuse, R12, R8 ;  /* 0x0000000c1008723c */ /* 0x048ff60000041808 */
[----:B------:R-:W-:Y:S11]  /*1c4d0*/  @!UPT UIADD3 URZ, URZ, URZ, URZ ;  /* 0x0000003f3f3ff290 */ /* 0x000ff6000fffe03f */
[----:B------:R-:W-:Y:S01]  /*1c4e0*/  @!UPT UIADD3 URZ, URZ, URZ, URZ ;  /* 0x0000003f3f3ff290 */ /* 0x000fe2000fffe03f */
[----:B------:R-:W-:Y:S01]  /*1c4f0*/  STL.64 [R1+0x360], R8 ;  /* 0x0003600801007387 */ /* 0x000fe20000100a00 */
[----:B------:R0:W-:Y:S03]  /*1c500*/  STL.64 [R1+0x368], R10 ;  /* 0x0003680a01007387 */ /* 0x0001e60000100a00 */
[----:B0-----:R-:W3:Y:S01]  /*1c510*/  LDL.LU.64 R10, [R1+0x1430] ;  /* 0x00143000010a7983 */ /* 0x001ee20000300a00 */
[----:B------:R-:W3:Y:S02]  /*1c520*/  LDL.LU.64 R8, [R1+0x1428] ;  /* 0x0014280001087983 */ /* 0x000ee40000300a00 */
[----:B------:R-:W3:Y:S02]  /*1c530*/  LDL.LU.64 R12, [R1+0x1420] ;  /* 0x00142000010c7983 */ /* 0x000ee40000300a00 */
[----:B---3--:R-:W-:Y:S01]  /*1c540*/  HMMA.16816.F32.BF16 R8, R16, R12, R8 ;  /* 0x0000000c1008723c */ /* 0x008fe20000041808 */
[----:B------:R-:W-:-:S02]  /*1c550*/  IMAD.MOV.U32 R26, RZ, RZ, R12 ;  /* 0x000000ffff1a7224 */ /* 0x000fc400078e000c */
[----:B------:R-:W-:Y:S11]  /*1c560*/  IMAD.MOV.U32 R3, RZ, RZ, R13 ;  /* 0x000000ffff037224 */ /* 0x000ff600078e000d */
[----:B------:R-:W-:Y:S09]  /*1c570*/  @!UPT UIADD3 URZ, URZ, URZ, URZ ;  /* 0x0000003f3f3ff290 */ /* 0x000ff2000fffe03f */
[----:B------:R0:W-:Y:S01]  /*1c580*/  STL.64 [R1+0x350], R8 ;  /* 0x0003500801007387 */ /* 0x0001e20000100a00 */
[----:B------:R-:W-:Y:S03]  /*1c590*/  STL.64 [R1+0x358], R10 ;  /* 0x0003580a01007387 */ /* 0x000fe60000100a00 */
[----:B0-----:R-:W3:Y:S01]  /*1c5a0*/  LDL.LU.64 R8, [R1+0x1418] ;  /* 0x0014180001087983 */ /* 0x001ee20000300a00 */
[----:B------:R-:W2:Y:S02]  /*1c5b0*/  LDL.LU.64 R12, [R1+0x1410] ;  /* 0x00141000010c7983 */ /* 0x000ea40000300a00 */
[----:B--2---:R-:W-:Y:S01]  /*1c5c0*/  HMMA.16816.F32.BF16 R20, R16, R12, R20 ;  /* 0x0000000c1014723c */ /* 0x004fe20000041814 */
[----:B------:R-:W-:Y:S11]  /*1c5d0*/  IMAD.MOV.U32 R6, RZ, RZ, R13 ;  /* 0x000000ffff067224 */ /* 0x000ff600078e000d */
[----:B------:R-:W-:Y:S11]  /*1c5e0*/  @!UPT UIADD3 URZ, URZ, URZ, URZ ;  /* 0x0000003f3f3ff290 */ /* 0x000ff6000fffe03f */
[----:B------:R0:W-:Y:S01]  /*1c5f0*/  STL.64 [R1+0x340], R20 ;  /* 0x0003401401007387 */ /* 0x0001e20000100a00 */
[----:B------:R3:W-:Y:S02]  /*1c600*/  STL.64 [R1+0x348], R22 ;  /* 0x0003481601007387 */ /* 0x0007e40000100a00 */
[----:B------:R-:W2:Y:S02]  /*1c610*/  LDL.LU.64 R14, [R1+0x1408] ;  /* 0x00140800010e7983 */ /* 0x000ea40000300a00 */
[----:B0-----:R-:W-:Y:S02]  /*1c620*/  IMAD.MOV.U32 R20, RZ, RZ, R12 ;  /* 0x000000ffff147224 */ /* 0x001fe400078e000c */
[----:B------:R-:W2:Y:S01]  /*1c630*/  LDL.LU.64 R12, [R1+0x1400] ;  /* 0x00140000010c7983 */ /* 0x000ea20000300a00 */
[----:B---3--:R-:W-:Y:S02]  /*1c640*/  IMAD.MOV.U32 R22, RZ, RZ, R8 ;  /* 0x000000ffff167224 */ /* 0x008fe400078e0008 */
[----:B------:R-:W-:-:S02]  /*1c650*/  IMAD.MOV.U32 R21, RZ, RZ, R9 ;  /* 0x000000ffff157224 */ /* 0x000fc400078e0009 */
[----:B------:R-:W3:Y:S01]  /*1c660*/  LDL.LU.64 R10, [R1+0x13f8] ;  /* 0x0013f800010a7983 */ /* 0x000ee20000300a00 */
[C---:B--2---:R-:W-:Y:S01]  /*1c670*/  HMMA.16816.F32.BF16 R12, R16.reuse, R8, R12 ;  /* 0x00000008100c723c */ /* 0x044fe2000004180c */
[----:B------:R-:W3:Y:S11]  /*1c680*/  LDL.LU.64 R8, [R1+0x13f0] ;  /* 0x0013f00001087983 */ /* 0x000ef60000300a00 */
[----:B------:R-:W-:Y:S11]  /*1c690*/  @!UPT UIADD3 URZ, URZ, URZ, URZ ;  /* 0x0000003f3f3ff290 */ /* 0x000ff6000fffe03f */
[----:B------:R-:W-:Y:S01]  /*1c6a0*/  STL [R1+0x334], R13 ;  /* 0x0003340d01007387 */ /* 0x000fe20000100800 */
[----:B------:R0:W-:Y:S02]  /*1c6b0*/  STL.64 [R1+0x338], R14 ;  /* 0x0003380e01007387 */ /* 0x0001e40000100a00 */
[----:B------:R-:W-:Y:S01]  /*1c6c0*/  IMAD.MOV.U32 R7, RZ, RZ, R12 ;  /* 0x000000ffff077224 */ /* 0x000fe200078e000c */
[----:B0-----:R-:W2:Y:S01]  /*1c6d0*/  LDL.LU.64 R14, [R1+0x13e8] ;  /* 0x0013e800010e7983 */ /* 0x001ea20000300a00 */
[----:B------:R-:W2:Y:S03]  /*1c6e0*/  LDL.LU.64 R12, [R1+0x13e0] ;  /* 0x0013e000010c7983 */ /* 0x000ea60000300a00 */
[----:B------:R-:W-:Y:S02]  /*1c6f0*/  STL [R1+0x1028], R7 ;  /* 0x0010280701007387 */ /* 0x000fe40000100800 */
[----:B------:R-:W-:Y:S01]  /*1c700*/  STL.64 [R1+0x13c0], R4 ;  /* 0x0013c00401007387 */ /* 0x000fe20000100a00 */
[----:B--2---:R-:W-:Y:S11]  /*1c710*/  HMMA.16816.F32.BF16 R12, R16, R24, R12 ;  /* 0x00000018100c723c */ /* 0x004ff6000004180c */
[----:B------:R-:W-:Y:S11]  /*1c720*/  @!UPT UIADD3 URZ, URZ, URZ, URZ ;  /* 0x0000003f3f3ff290 */ /* 0x000ff6000fffe03f */
[----:B------:R-:W-:Y:S01]  /*1c730*/  @!UPT UIADD3 URZ, URZ, URZ, URZ ;  /* 0x0000003f3f3ff290 */ /* 0x000fe2000fffe03f */
        /* <DEDUP_REMOVED lines=9> */
[----:B------:R-:W4:Y:S01]  /*1c7d0*/  LDL.LU R20, [R1+0x1f0] ;  /* 0x0001f00001147983 */ /* 0x000f220000300800 */
[----:B------:R-:W4:Y:S02]  /*1c7e0*/  LDL.LU R21, [R1+0x1f4] ;  /* 0x0001f40001157983 */ /* 0x000f240000300800 */
[----:B------:R-:W4:Y:S02]  /*1c7f0*/  LDL.LU R22, [R1+0x1f8] ;  /* 0x0001f80001167983 */ /* 0x000f240000300800 */
[----:B------:R-:W-:Y:S01]  /*1c800*/  IMAD.MOV.U32 R25, RZ, RZ, R6 ;  /* 0x000000ffff197224 */ /* 0x000fe200078e0006 */
[----:B------:R-:W4:Y:S01]  /*1c810*/  LDL.LU R23, [R1+0x1fc] ;  /* 0x0001fc0001177983 */ /* 0x000f220000300800 */
[----:B------:R-:W4:Y:S02]  /*1c820*/  LDL.LU R4, [R1+0x300] ;  /* 0x0003000001047983 */ /* 0x000f240000300800 */
[----:B------:R-:W4:Y:S02]  /*1c830*/  LDL.LU R5, [R1+0x304] ;  /* 0x0003040001057983 */ /* 0x000f240000300800 */
[----:B------:R-:W4:Y:S01]  /*1c840*/  LDL.LU R6, [R1+0x308] ;  /* 0x0003080001067983 */ /* 0x000f220000300800 */
[----:B------:R-:W4:Y:S01]  /*1c850*/  LDL.LU R7, [R1+0x30c] ;  /* 0x00030c0001077983 */ /* 0x000f220000300800 */
[----:B------:R0:W-:Y:S02]  /*1c860*/  STL.64 [R1+0x1380], R24 ;  /* 0x0013801801007387 */ /* 0x0001e40000100a00 */
[----:B0-----:R-:W-:-:S02]  /*1c870*/  IMAD.MOV.U32 R24, RZ, RZ, R26 ;  /* 0x000000ffff187224 */ /* 0x001fc400078e001a */
[----:B------:R-:W-:-:S05]  /*1c880*/  IMAD.MOV.U32 R25, RZ, RZ, R3 ;  /* 0x000000ffff197224 */ /* 0x000fca00078e0003 */
[----:B------:R-:W-:Y:S01]  /*1c890*/  STL.64 [R1+0x1398], R24 ;  /* 0x0013981801007387 */ /* 0x000fe20000100a00 */
[C---:B---3--:R-:W-:Y:S11]  /*1c8a0*/  HMMA.16816.F32.BF16 R8, R16.reuse, R12, R8 ;  /* 0x0000000c1008723c */ /* 0x048ff60000041808 */
[----:B------:R-:W-:Y:S11]  /*1c8b0*/  @!UPT UIADD3 URZ, URZ, URZ, URZ ;  /* 0x0000003f3f3ff290 */ /* 0x000ff6000fffe03f */
[----:B------:R-:W-:Y:S01]  /*1c8c0*/  @!UPT UIADD3 URZ, URZ, URZ, URZ ;  /* 0x0000003f3f3ff290 */ /* 0x000fe2000fffe03f */
[----:B------:R0:W-:Y:S01]  /*1c8d0*/  STL.64 [R1+0x310], R8 ;  /* 0x0003100801007387 */ /* 0x0001e20000100a00 */
[----:B------:R-:W-:Y:S03]  /*1c8e0*/  STL.64 [R1+0x318], R10 ;  /* 0x0003180a01007387 */ /* 0x000fe60000100a00 */
[----:B0-----:R-:W4:Y:S01]  /*1c8f0*/  LDL.LU.64 R8, [R1+0x13c8] ;  /* 0x0013c80001087983 */ /* 0x001f220000300a00 */
[----:B--2---:R-:W-:Y:S02]  /*1c900*/  STL.64 [R1+0x1360], R14 ;  /* 0x0013600e01007387 */ /* 0x004fe40000100a00 */
        /* <DEDUP_REMOVED lines=11> */
[----:B----4-:R-:W-:Y:S01]  /*1c9c0*/  HMMA.16816.F32.BF16 R4, R16, R8, R4 ;  /* 0x000000081004723c */ /* 0x010fe20000041804 */
        /* <DEDUP_REMOVED lines=11> */
[----:B------:R-:W2:Y:S02]  /*1ca80*/  LDL.LU R15, [R1+0x16c] ;  /* 0x00016c00010f7983 */ /* 0x000ea40000300800 */
[----:B------:R0:W-:Y:S01]  /*1ca90*/  STL.64 [R1+0x300], R4 ;  /* 0x0003000401007387 */ /* 0x0001e20000100a00 */
[----:B------:R-:W-:Y:S03]  /*1caa0*/  STL.64 [R1+0x308], R6 ;  /* 0x0003080601007387 */ /* 0x000fe60000100a00 */
[----:B0-----:R-:W3:Y:S01]  /*1cab0*/  LDL.LU.64 R4, [R1+0x13c0] ;  /* 0x0013c00001047983 */ /* 0x001ee20000300a00 */
[----:B------:R-:W-:-:S02]  /*1cac0*/  IMAD.MOV.U32 R24, RZ, RZ, R2 ;  /* 0x000000ffff187224 */ /* 0x000fc400078e0002 */
[----:B------:R-:W-:Y:S01]  /*1cad0*/  IMAD.MOV.U32 R25, RZ, RZ, R0 ;  /* 0x000000ffff197224 */ /* 0x000fe200078e0000 */
[----:B---3--:R-:W-:Y:S01]  /*1cae0*/  HMMA.16816.F32.BF16 R16, R16, R4, R20 ;  /* 0x000000041010723c */ /* 0x008fe20000041814 */
[----:B------:R-:W2:Y:S01]  /*1caf0*/  LDL.LU.64 R22, [R1+0x13b8] ;  /* 0x0013b80001167983 */ /* 0x000ea20000300a00 */
[----:B------:R-:W2:Y:S11]  /*1cb00*/  LDL.LU.64 R20, [R1+0x13b0] ;  /* 0x0013b00001147983 */ /* 0x000eb60000300a00 */
[----:B------:R-:W-:Y:S10]  /*1cb10*/  @!UPT UIADD3 URZ, URZ, URZ, URZ ;  /* 0x0000003f3f3ff290 */ /* 0x000ff4000fffe03f */
[----:B------:R0:W-:Y:S01]  /*1cb20*/  STL.64 [R1+0x1f0], R16 ;  /* 0x0001f01001007387 */ /* 0x0001e20000100a00 */
[----:B------:R1:W-:Y:S03]  /*1cb30*/  STL.64 [R1+0x1f8], R18 ;  /* 0x0001f81201007387 */ /* 0x0003e60000100a00 */
[----:B0-----:R-:W3:Y:S01]  /*1cb40*/  LDL.LU R16, [R1+0x120] ;  /* 0x0001200001107983 */ /* 0x001ee20000300800 */
[----:B------:R-:W3:Y:S02]  /*1cb50*/  LDL.LU R17, [R1+0x124] ;  /* 0x0001240001117983 */ /* 0x000ee40000300800 */
[----:B-1----:R-:W3:Y:S02]  /*1cb60*/  LDL.LU R18, [R1+0x128] ;  /* 0x0001280001127983 */ /* 0x002ee40000300800 */
[----:B------:R-:W3:Y:S01]  /*1cb70*/  LDL.LU R19, [R1+0x12c] ;  /* 0x00012c0001137983 */ /* 0x000ee20000300800 */
[C---:B--2---:R-:W-:Y:S01]  /*1cb80*/  HMMA.16816.F32.BF16 R24, R20.reuse, R24, R12 ;  /* 0x000000181418723c */ /* 0x044fe2000004180c */
[----:B------:R-:W2:Y:S01]  /*1cb90*/  LDL.LU.64 R14, [R1+0x13a8] ;  /* 0x0013a800010e7983 */ /* 0x000ea20000300a00 */
[----:B------:R-:W2:Y:S11]  /*1cba0*/  LDL.LU.64 R12, [R1+0x13a0] ;  /* 0x0013a000010c7983 */ /* 0x000eb60000300a00 */
[----:B------:R-:W-:Y:S10]  /*1cbb0*/  @!UPT UIADD3 URZ, URZ, URZ, URZ ;  /* 0x0000003f3f3ff290 */ /* 0x000ff4000fffe03f */
[----:B------:R0:W-:Y:S01]  /*1cbc0*/  STL.64 [R1+0x160], R24 ;  /* 0x0001601801007387 */ /* 0x0001e20000100a00 */
[----:B------:R2:W-:Y:S03]  /*1cbd0*/  STL.64 [R1+0x168], R26 ;  /* 0x0001681a01007387 */ /* 0x0005e60000100a00 */
[----:B0-----:R-:W2:Y:S02]  /*1cbe0*/  LDL.LU.64 R24, [R1+0x1398] ;  /* 0x0013980001187983 */ /* 0x001ea40000300a00 */
[----:B--2---:R-:W-:Y:S02]  /*1cbf0*/  HMMA.16816.F32.BF16 R24, R20, R24, R12 ;  /* 0x000000181418723c */ /* 0x004fe4000004180c */
[----:B------:R-:W2:Y:S01]  /*1cc00*/  LDL.LU.64 R14, [R1+0x1390] ;  /* 0x00139000010e7983 */ /* 0x000ea20000300a00 */
[----:B------:R-:W2:Y:S11]  /*1cc10*/  LDL.LU.64 R12, [R1+0x1388] ;  /* 0x00138800010c7983 */ /* 0x000eb60000300a00 */
[----:B------:R-:W-:Y:S09]  /*1cc20*/  @!UPT UIADD3 URZ, URZ, URZ, URZ ;  /* 0x0000003f3f3ff290 */ /* 0x000ff2000fffe03f */
[----:B------:R0:W-:Y:S04]  /*1cc30*/  STL.64 [R1+0x150], R24 ;  /* 0x0001501801007387 */ /* 0x0001e80000100a00 */
[----:B0-----:R-:W2:Y:S01]  /*1cc40*/  LDL.LU.64 R24, [R1+0x1380] ;  /* 0x0013800001187983 */ /* 0x001ea20000300a00 */
[----:B------:R-:W-:Y:S02]  /*1cc50*/  IMAD.MOV.U32 R10, RZ, RZ, R26 ;  /* 0x000000ffff0a7224 */ /* 0x000fe400078e001a */
[----:B------:R-:W-:-:S05]  /*1cc60*/  IMAD.MOV.U32 R11, RZ, RZ, R27 ;  /* 0x000000ffff0b7224 */ /* 0x000fca00078e001b */
[----:B------:R-:W-:Y:S01]  /*1cc70*/  STL [R1+0xfb4], R11 ;  /* 0x000fb40b01007387 */ /* 0x000fe20000100800 */
[----:B------:R-:W-:Y:S01]  /*1cc80*/  STL [R1+0xfb0], R10 ;  /* 0x000fb00a01007387 */ /* 0x000fe20000100800 */
[C---:B--2---:R-:W-:Y:S02]  /*1cc90*/  HMMA.16816.F32.BF16 R24, R20.reuse, R24, R12 ;  /* 0x000000181418723c */ /* 0x044fe4000004180c */
[----:B------:R-:W2:Y:S01]  /*1cca0*/  LDL.LU.64 R14, [R1+0x1378] ;  /* 0x00137800010e7983 */ /* 0x000ea20000300a00 */
[----:B------:R-:W2:Y:S11]  /*1ccb0*/  LDL.LU.64 R12, [R1+0x1370] ;  /* 0x00137000010c7983 */ /* 0x000eb60000300a00 */
[----:B------:R-:W-:Y:S09]  /*1ccc0*/  @!UPT UIADD3 URZ, URZ, URZ, URZ ;  /* 0x0000003f3f3ff290 */ /* 0x000ff2000fffe03f */
[----:B------:R0:W-:Y:S01]  /*1ccd0*/  STL.64 [R1+0x140], R24 ;  /* 0x0001401801007387 */ /* 0x0001e20000100a00 */
[----:B------:R2:W-:Y:S03]  /*1cce0*/  STL.64 [R1+0x148], R26 ;  /* 0x0001481a01007387 */ /* 0x0005e60000100a00 */
[----:B0-----:R-:W2:Y:S02]  /*1ccf0*/  LDL.LU.64 R24, [R1+0x1368] ;  /* 0x0013680001187983 */ /* 0x001ea40000300a00 */
[C---:B--2---:R-:W-:Y:S02]  /*1cd00*/  HMMA.16816.F32.BF16 R24, R20.reuse, R24, R12 ;  /* 0x000000181418723c */ /* 0x044fe4000004180c */
[----:B------:R-:W2:Y:S01]  /*1cd10*/  LDL.LU.64 R14, [R1+0x1360] ;  /* 0x00136000010e7983 */ /* 0x000ea20000300a00 */
[----:B------:R-:W4:Y:S11]  /*1cd20*/  LDL.LU.64 R12, [R1+0x1358] ;  /* 0x00135800010c7983 */ /* 0x000f360000300a00 */
[----:B------:R-:W-:Y:S09]  /*1cd30*/  @!UPT UIADD3 URZ, URZ, URZ, URZ ;  /* 0x0000003f3f3ff290 */ /* 0x000ff2000fffe03f */
[----:B------:R0:W-:Y:S04]  /*1cd40*/  STL.64 [R1+0x130], R24 ;  /* 0x0001301801007387 */ /* 0x0001e80000100a00 */
[----:B0-----:R-:W3:Y:S01]  /*1cd50*/  LDL.LU.64 R24, [R1+0x1350] ;  /* 0x0013500001187983 */ /* 0x001ee20000300a00 */
[----:B------:R-:W-:Y:S02]  /*1cd60*/  IMAD.MOV.U32 R11, RZ, RZ, R26 ;  /* 0x000000ffff0b7224 */ /* 0x000fe400078e001a */
[----:B------:R-:W-:Y:S01]  /*1cd70*/  IMAD.MOV.U32 R10, RZ, RZ, R27 ;  /* 0x000000ffff0a7224 */ /* 0x000fe200078e001b */
[C---:B---3--:R-:W-:Y:S01]  /*1cd80*/  HMMA.16816.F32.BF16 R16, R20.reuse, R24, R16 ;  /* 0x000000181410723c */ /* 0x048fe20000041810 */
[----:B------:R-:W3:Y:S11]  /*1cd90*/  LDL.LU R24, [R1+0x3f0] ;  /* 0x0003f00001187983 */ /* 0x000ef60000300800 */
[----:B------:R-:W-:Y:S11]  /*1cda0*/  @!UPT UIADD3 URZ, URZ, URZ, URZ ;  /* 0x0000003f3f3ff290 */ /* 0x000ff6000fffe03f */
[----:B------:R0:W-:Y:S01]  /*1cdb0*/  STL.64 [R1+0x120], R16 ;  /* 0x0001201001007387 */ /* 0x0001e20000100a00 */
[----:B------:R1:W-:Y:S02]  /*1cdc0*/  STL.64 [R1+0x128], R18 ;  /* 0x0001281201007387 */ /* 0x0003e40000100a00 */
[----:B------:R-:W3:Y:S02]  /*1cdd0*/  LDL.LU R25, [R1+0x3f4] ;  /* 0x0003f40001197983 */ /* 0x000ee40000300800 */
[----:B------:R-:W2:Y:S01]  /*1cde0*/  LDL.LU R26, [R1+0x3f8] ;  /* 0x0003f800011a7983 */ /* 0x000ea20000300800 */
[----:B------:R-:W2:Y:S04]  /*1cdf0*/  LDL.LU R27, [R1+0x3fc] ;  /* 0x0003fc00011b7983 */ /* 0x000ea80000300800 */
[----:B0-----:R-:W2:Y:S01]  /*1ce00*/  LDL.LU R16, [R1+0x60] ;  /* 0x0000600001107983 */ /* 0x001ea20000300800 */
[----:B------:R-:W2:Y:S02]  /*1ce10*/  LDL.LU R17, [R1+0x64] ;  /* 0x0000640001117983 */ /* 0x000ea40000300800 */
[----:B-1----:R-:W2:Y:S02]  /*1ce20*/  LDL.LU R18, [R1+0x68] ;  /* 0x0000680001127983 */ /* 0x002ea40000300800 */
[----:B------:R-:W2:Y:S02]  /*1ce30*/  LDL.LU R19, [R1+0x6c] ;  /* 0x00006c0001137983 */ /* 0x000ea40000300800 */
[----:B--2---:R-:W-:Y:S01]  /*1ce40*/  STL.64 [R1+0x1348], R18 ;  /* 0x0013481201007387 */ /* 0x004fe20000100a00 */
[----:B------:R0:W-:Y:S03]  /*1ce50*/  STL.64 [R1+0x1340], R16 ;  /* 0x0013401001007387 */ /* 0x0001e60000100a00 */
[----:B0-----:R-:W2:Y:S01]  /*1ce60*/  LDL.LU R16, [R1+0x100] ;  /* 0x0001000001107983 */ /* 0x001ea20000300800 */
[----:B------:R-:W2:Y:S02]  /*1ce70*/  LDL.LU R17, [R1+0x104] ;  /* 0x0001040001117983 */ /* 0x000ea40000300800 */
[----:B------:R-:W2:Y:S02]  /*1ce80*/  LDL.LU R18, [R1+0x108] ;  /* 0x0001080001127983 */ /* 0x000ea40000300800 */
[----:B------:R-:W2:Y:S01]  /*1ce90*/  LDL.LU R19, [R1+0x10c] ;  /* 0x00010c0001137983 */ /* 0x000ea20000300800 */
[----:B------:R-:W-:Y:S01]  /*1cea0*/  STL.64 [R1+0x12e8], R26 ;  /* 0x0012e81a01007387 */ /* 0x000fe20000100a00 */
[----:B---3--:R0:W-:Y:S03]  /*1ceb0*/  STL.64 [R1+0x12e0], R24 ;  /* 0x0012e01801007387 */ /* 0x0081e60000100a00 */
[----:B0-----:R-:W3:Y:S04]  /*1cec0*/  LDL.64 R24, [R1] ;  /* 0x0000000001187983 */ /* 0x001ee80000100a00 */
[----:B---3--:R0:W-:Y:S04]  /*1ced0*/  STL.64 [R1+0x1300], R24 ;  /* 0x0013001801007387 */ /* 0x0081e80000100a00 */
[----:B0-----:R-:W3:Y:S04]  /*1cee0*/  LDL.64 R24, [R1+0x10] ;  /* 0x0000100001187983 */ /* 0x001ee80000100a00 */
[----:B---3--:R0:W-:Y:S04]  /*1cef0*/  STL.64 [R1+0x1308], R24 ;  /* 0x0013081801007387 */ /* 0x0081e80000100a00 */
[----:B0-----:R-:W3:Y:S04]  /*1cf00*/  LDL.64 R24, [R1+0x20] ;  /* 0x0000200001187983 */ /* 0x001ee80000100a00 */
[----:B---3--:R0:W-:Y:S04]  /*1cf10*/  STL.64 [R1+0x1320], R24 ;  /* 0x0013201801007387 */ /* 0x0081e80000100a00 */
[----:B0-----:R-:W4:Y:S01]  /*1cf20*/  LDL.LU R24, [R1+0x110] ;  /* 0x0001100001187983 */ /* 0x001f220000300800 */
[----:B------:R-:W4:Y:S02]  /*1cf30*/  LDL.LU R25, [R1+0x114] ;  /* 0x0001140001197983 */ /* 0x000f240000300800 */
[----:B------:R-:W4:Y:S02]  /*1cf40*/  LDL.LU R26, [R1+0x118] ;  /* 0x00011800011a7983 */ /* 0x000f240000300800 */
[----:B------:R-:W4:Y:S02]  /*1cf50*/  LDL.LU R27, [R1+0x11c] ;  /* 0x00011c00011b7983 */ /* 0x000f240000300800 */
[C---:B----4-:R-:W-:Y:S11]  /*1cf60*/  HMMA.16816.F32.BF16 R24, R20.reuse, R12, R24 ;  /* 0x0000000c1418723c */ /* 0x050ff60000041818 */
[----:B------:R-:W-:Y:S11]  /*1cf70*/  @!UPT UIADD3 URZ, URZ, URZ, URZ ;  /* 0x0000003f3f3ff290 */ /* 0x000ff6000fffe03f */
[----:B------:R-:W-:Y:S01]  /*1cf80*/  @!UPT UIADD3 URZ, URZ, URZ, URZ ;  /* 0x0000003f3f3ff290 */ /* 0x000fe2000fffe03f */
[----:B------:R0:W-:Y:S01]  /*1cf90*/  STL [R1+0x114], R25 ;  /* 0x0001141901007387 */ /* 0x0001e20000100800 */
[----:B------:R-:W-:Y:S02]  /*1cfa0*/  IMAD.MOV.U32 R7, RZ, RZ, R24 ;  /* 0x000000ffff077224 */ /* 0x000fe400078e0018 */
[----:B------:R-:W-:Y:S02]  /*1cfb0*/  STL [R1+0x118], R26 ;  /* 0x0001181a01007387 */ /* 0x000fe40000100800 */
[----:B------:R-:W3:Y:S01]  /*1cfc0*/  LDL R0, [R1+0x52c] ;  /* 0x00052c0001007983 */ /* 0x000ee20000100800 */
[----:B0-----:R-:W4:Y:S04]  /*1cfd0*/  LDL.64 R24, [R1+0x30] ;  /* 0x0000300001187983 */ /* 0x001f280000100a00 */
[----:B----4-:R0:W-:Y:S04]  /*1cfe0*/  STL.64 [R1+0x1328], R24 ;  /* 0x0013281801007387 */ /* 0x0101e80000100a00 */
[----:B0-----:R-:W4:Y:S01]  /*1cff0*/  LDL.64 R24, [R1+0x40] ;  /* 0x0000400001187983 */ /* 0x001f220000100a00 */
[----:B------:R-:W-:Y:S02]  /*1d000*/  STL.64 [R1+0x12f8], R14 ;  /* 0x0012f80e01007387 */ /* 0x000fe40000100a00 */
[----:B------:R0:W-:Y:S02]  /*1d010*/  STL.64 [R1+0x12f0], R12 ;  /* 0x0012f00c01007387 */ /* 0x0001e40000100a00 */
[----:B0-----:R-:W3:Y:S01]  /*1d020*/  LDL.LU R12, [R1+0x400] ;  /* 0x00040000010c7983 */ /* 0x001ee20000300800 */
[----:B------:R-:W3:Y:S02]  /*1d030*/  LDL.LU R13, [R1+0x404] ;  /* 0x00040400010d7983 */ /* 0x000ee40000300800 */
[----:B------:R-:W3:Y:S02]  /*1d040*/  LDL.LU R14, [R1+0x408] ;  /* 0x00040800010e7983 */ /* 0x000ee40000300800 */
[----:B------:R-:W3:Y:S01]  /*1d050*/  LDL.LU R15, [R1+0x40c] ;  /* 0x00040c00010f7983 */ /* 0x000ee20000300800 */
[C---:B--2---:R-:W-:Y:S01]  /*1d060*/  HMMA.16816.F32.BF16 R16, R20.reuse, R8, R16 ;  /* 0x000000081410723c */ /* 0x044fe20000041810 */
[----:B---3--:R-:W-:Y:S01]  /*1d070*/  STL.64 [R1+0x1318], R14 ;  /* 0x0013180e01007387 */ /* 0x008fe20000100a00 */
[----:B------:R0:W-:Y:S03]  /*1d080*/  STL.64 [R1+0x1310], R12 ;  /* 0x0013100c01007387 */ /* 0x0001e60000100a00 */
        /* <DEDUP_REMOVED lines=11> */
[----:B------:R-:W-:Y:S01]  /*1d140*/  STL [R1+0x1030], R6 ;  /* 0x0010300601007387 */ /* 0x000fe20000100800 */
[----:B------:R-:W-:Y:S02]  /*1d150*/  STL [R1+0x102c], R7 ;  /* 0x00102c0701007387 */ /* 0x000fe40000100800 */
[----:B------:R-:W-:Y:S02]  /*1d160*/  STL.64 [R1+0x100], R16 ;  /* 0x0001001001007387 */ /* 0x000fe40000100a00 */
[----:B------:R0:W-:Y:S02]  /*1d170*/  STL.64 [R1+0x108], R18 ;  /* 0x0001081201007387 */ /* 0x0001e40000100a00 */
[----:B0-----:R-:W3:Y:S01]  /*1d180*/  LDL.LU.64 R18, [R1+0x1348] ;  /* 0x0013480001127983 */ /* 0x001ee20000300a00 */
[----:B------:R-:W3:Y:S02]  /*1d190*/  LDL.LU.64 R16, [R1+0x1340] ;  /* 0x0013400001107983 */ /* 0x000ee40000300a00 */
[----:B----4-:R-:W-:Y:S01]  /*1d1a0*/  IMAD.MOV.U32 R2, RZ, RZ, R25 ;  /* 0x000000ffff027224 */ /* 0x010fe200078e0019 */
[----:B---3--:R-:W-:Y:S01]  /*1d1b0*/  HMMA.16816.F32.BF16 R16, R20, R4, R16 ;  /* 0x000000041410723c */ /* 0x008fe20000041810 */
[----:B------:R-:W0:Y:S11]  /*1d1c0*/  LDSM.16.MT88.4 R20, [R0+0x12080] ;  /* 0x012080000014783b */ /* 0x000e360000004200 */
[----:B------:R-:W-:Y:S11]  /*1d1d0*/  @!UPT UIADD3 URZ, URZ, URZ, URZ ;  /* 0x0000003f3f3ff290 */ /* 0x000ff6000fffe03f */
[----:B------:R-:W-:Y:S01]  /*1d1e0*/  STL.64 [R1+0x60], R16 ;  /* 0x0000601001007387 */ /* 0x000fe20000100a00 */
[----:B------:R-:W-:Y:S02]  /*1d1f0*/  IMAD.MOV.U32 R6, RZ, RZ, R18 ;  /* 0x000000ffff067224 */ /* 0x000fe400078e0012 */
[----:B------:R-:W-:Y:S02]  /*1d200*/  IMAD.MOV.U32 R7, RZ, RZ, R19 ;  /* 0x000000ffff077224 */ /* 0x000fe400078e0013 */
[----:B------:R-:W2:Y:S04]  /*1d210*/  LDSM.16.MT88.4 R16, [R0+0x12000] ;  /* 0x012000000010783b */ /* 0x000ea80000004200 */
[----:B------:R-:W-:Y:S01]  /*1d220*/  STL.64 [R1+0x12d0], R6 ;  /* 0x0012d00601007387 */ /* 0x000fe20000100a00 */
[----:B------:R1:W-:Y:S03]  /*1d230*/  STL.64 [R1+0x12c8], R4 ;  /* 0x0012c80401007387 */ /* 0x0003e60000100a00 */
[----:B-1----:R-:W3:Y:S01]  /*1d240*/  LDL.LU R4, [R1+0x430] ;  /* 0x0004300001047983 */ /* 0x002ee20000300800 */
[----:B------:R-:W3:Y:S02]  /*1d250*/  LDL.LU R5, [R1+0x434] ;  /* 0x0004340001057983 */ /* 0x000ee40000300800 */
[----:B------:R-:W3:Y:S02]  /*1d260*/  LDL.LU R6, [R1+0x438] ;  /* 0x0004380001067983 */ /* 0x000ee40000300800 */
[----:B------:R-:W3:Y:S01]  /*1d270*/  LDL.LU R7, [R1+0x43c] ;  /* 0x00043c0001077983 */ /* 0x000ee20000300800 */
[----:B0-----:R-:W-:Y:S01]  /*1d280*/  STL.64 [R1+0x12c0], R22 ;  /* 0x0012c01601007387 */ /* 0x001fe20000100a00 */
[----:B------:R0:W-:Y:S02]  /*1d290*/  STL.64 [R1+0x12b8], R20 ;  /* 0x0012b81401007387 */ /* 0x0001e40000100a00 */
[----:B------:R-:W-:Y:S01]  /*1d2a0*/  IMAD.MOV.U32 R0, RZ, RZ, R24 ;  /* 0x000000ffff007224 */ /* 0x000fe200078e0018 */
[----:B0-----:R-:W4:Y:S01]  /*1d2b0*/  LDL.LU R20, [R1+0x410] ;  /* 0x0004100001147983 */ /* 0x001f220000300800 */
[----:B------:R-:W4:Y:S02]  /*1d2c0*/  LDL.LU R21, [R1+0x414] ;  /* 0x0004140001157983 */ /* 0x000f240000300800 */
[----:B------:R-:W4:Y:S02]  /*1d2d0*/  LDL.LU R22, [R1+0x418] ;  /* 0x0004180001167983 */ /* 0x000f240000300800 */
[----:B------:R-:W4:Y:S01]  /*1d2e0*/  LDL.LU R23, [R1+0x41c] ;  /* 0x00041c0001177983 */ /* 0x000f220000300800 */
[C---:B--2---:R-:W-:Y:S11]  /*1d2f0*/  HMMA.16816.F32.BF16 R12, R16.reuse, R24, R12 ;  /* 0x00000018100c723c */ /* 0x044ff6000004180c */
[----:B------:R-:W-:Y:S11]  /*1d300*/  @!UPT UIADD3 URZ, URZ, URZ, URZ ;  /* 0x0000003f3f3ff290 */ /* 0x000ff6000fffe03f */
[----:B------:R-:W-:Y:S01]  /*1d310*/  @!UPT UIADD3 URZ, URZ, URZ, URZ ;  /* 0x0000003f3f3ff290 */ /* 0x000fe2000fffe03f */
[----:B------:R-:W-:Y:S01]  /*1d320*/  STL.64 [R1+0x440], R12 ;  /* 0x0004400c01007387 */ /* 0x000fe20000100a00 */
[----:B------:R0:W-:Y:S03]  /*1d330*/  STL.64 [R1+0x448], R14 ;  /* 0x0004480e01007387 */ /* 0x0001e60000100a00 */
[----:B0-----:R-:W2:Y:S01]  /*1d340*/  LDL.LU.64 R14, [R1+0x1338] ;  /* 0x00133800010e7983 */ /* 0x001ea20000300a00 */
[----:B------:R-:W2:Y:S02]  /*1d350*/  LDL.LU.64 R12, [R1+0x1330] ;  /* 0x00133000010c7983 */ /* 0x000ea40000300a00 */
[----:B------:R-:W3:Y:S02]  /*1d360*/  LDL.LU.64 R24, [R1+0x1328] ;  /* 0x0013280001187983 */ /* 0x000ee40000300a00 */
[C---:B---3--:R-:W-:Y:S11]  /*1d370*/  HMMA.16816.F32.BF16 R4, R16.reuse, R24, R4 ;  /* 0x000000181004723c */ /* 0x048ff60000041804 */
        /* <DEDUP_REMOVED lines=15> */
[----:B------:R-:W4:Y:S02]  /*1d470*/  LDL.LU.64 R24, [R1+0x1308] ;  /* 0x0013080001187983 */ /* 0x000f240000300a00 */
[C---:B----4-:R-:W-:Y:S11]  /*1d480*/  HMMA.16816.F32.BF16 R20, R16.reuse, R24, R20 ;  /* 0x000000181014723c */ /* 0x050ff60000041814 */
[----:B------:R-:W-:Y:S11]  /*1d490*/  @!UPT UIADD3 URZ, URZ, URZ, URZ ;  /* 0x0000003f3f3ff290 */ /* 0x000ff6000fffe03f */
[----:B------:R-:W-:Y:S01]  /*1d4a0*/  @!UPT UIADD3 URZ, URZ, URZ, URZ ;  /* 0x0000003f3f3ff290 */ /* 0x000fe2000fffe03f */
[----:B------:R0:W-:Y:S01]  /*1d4b0*/  STL.64 [R1+0x410], R20 ;  /* 0x0004101401007387 */ /* 0x0001e20000100a00 */
[----:B------:R-:W-:Y:S02]  /*1d4c0*/  STL.64 [R1+0x418], R22 ;  /* 0x0004181601007387 */ /* 0x000fe40000100a00 */
[----:B0-----:R-:W-:Y:S02]  /*1d4d0*/  IMAD.MOV.U32 R21, RZ, RZ, R24 ;  /* 0x000000ffff157224 */ /* 0x001fe400078e0018 */
        /* <DEDUP_REMOVED lines=9> */
[----:B------:R-:W3:Y:S02]  /*1d570*/  LDL.LU.64 R12, [R1+0x12f0] ;  /* 0x0012f000010c7983 */ /* 0x000ee40000300a00 */
[----:B------:R-:W3:Y:S02]  /*1d580*/  LDL.LU.64 R26, [R1+0x12e8] ;  /* 0x0012e800011a7983 */ /* 0x000ee40000300a00 */
[----:B------:R-:W3:Y:S02]  /*1d590*/  LDL.LU.64 R24, [R1+0x12e0] ;  /* 0x0012e00001187983 */ /* 0x000ee40000300a00 */
[----:B---3--:R-:W-:Y:S01]  /*1d5a0*/  HMMA.16816.F32.BF16 R24, R16, R12, R24 ;  /* 0x0000000c1018723c */ /* 0x008fe20000041818 */
[----:B--2---:R-:W-:Y:S01]  /*1d5b0*/  STL.64 [R1+0x1260], R14 ;  /* 0x0012600e01007387 */ /* 0x004fe20000100a00 */
[----:B------:R0:W-:Y:S05]  /*1d5c0*/  STL.64 [R1+0x1258], R12 ;  /* 0x0012580c01007387 */ /* 0x0001ea0000100a00 */
[----:B0-----:R-:W-:-:S02]  /*1d5d0*/  IMAD.MOV.U32 R12, RZ, RZ, R21 ;  /* 0x000000ffff0c7224 */ /* 0x001fc400078e0015 */
[----:B------:R-:W-:Y:S11]  /*1d5e0*/  IMAD.MOV.U32 R13, RZ, RZ, R20 ;  /* 0x000000ffff0d7224 */ /* 0x000ff600078e0014 */
[----:B------:R-:W-:Y:S03]  /*1d5f0*/  @!UPT UIADD3 URZ, URZ, URZ, URZ ;  /* 0x0000003f3f3ff290 */ /* 0x000fe6000fffe03f */
[----:B------:R-:W-:Y:S01]  /*1d600*/  STL.64 [R1+0x3f0], R24 ;  /* 0x0003f01801007387 */ /* 0x000fe20000100a00 */
[----:B------:R-:W-:Y:S02]  /*1d610*/  STL.64 [R1+0x3f8], R26 ;  /* 0x0003f81a01007387 */ /* 0x000fe40000100a00 */
[----:B------:R0:W-:Y:S02]  /*1d620*/  STL.64 [R1+0x1270], R12 ;  /* 0x0012700c01007387 */ /* 0x0001e40000100a00 */
[----:B0-----:R-:W-:Y:S02]  /*1d630*/  IMAD.MOV.U32 R12, RZ, RZ, R7 ;  /* 0x000000ffff0c7224 */ /* 0x001fe400078e0007 */
[----:B------:R-:W-:-:S05]  /*1d640*/  IMAD.MOV.U32 R13, RZ, RZ, R6 ;  /* 0x000000ffff0d7224 */ /* 0x000fca00078e0006 */
[----:B------:R0:W-:Y:S02]  /*1d650*/  STL.64 [R1+0x1288], R12 ;  /* 0x0012880c01007387 */ /* 0x0001e40000100a00 */
[----:B0-----:R-:W-:Y:S02]  /*1d660*/  IMAD.MOV.U32 R12, RZ, RZ, R5 ;  /* 0x000000ffff0c7224 */ /* 0x001fe400078e0005 */
[----:B------:R-:W-:-:S05]  /*1d670*/  IMAD.MOV.U32 R13, RZ, RZ, R4 ;  /* 0x000000ffff0d7224 */ /* 0x000fca00078e0004 */
[----:B------:R0:W-:Y:S01]  /*1d680*/  STL.64 [R1+0x12a0], R12 ;  /* 0x0012a00c01007387 */ /* 0x0001e20000100a00 */
[----:B------:R-:W2:Y:S02]  /*1d690*/  LDL.LU R24, [R1+0x370] ;  /* 0x0003700001187983 */ /* 0x000ea40000300800 */
[----:B------:R-:W2:Y:S02]  /*1d6a0*/  LDL.LU R25, [R1+0x374] ;  /* 0x0003740001197983 */ /* 0x000ea40000300800 */
[----:B------:R-:W3:Y:S01]  /*1d6b0*/  LDL.LU R26, [R1+0x378] ;  /* 0x00037800011a7983 */ /* 0x000ee20000300800 */
[----:B------:R-:W3:Y:S01]  /*1d6c0*/  LDL.LU R27, [R1+0x37c] ;  /* 0x00037c00011b7983 */ /* 0x000ee20000300800 */
[----:B------:R-:W4:Y:S02]  /*1d6d0*/  LDL.LU R4, [R1+0x3e0] ;  /* 0x0003e00001047983 */ /* 0x000f240000300800 */
[----:B------:R-:W4:Y:S02]  /*1d6e0*/  LDL.LU R5, [R1+0x3e4] ;  /* 0x0003e40001057983 */ /* 0x000f240000300800 */
[----:B------:R-:W4:Y:S01]  /*1d6f0*/  LDL.LU R6, [R1+0x3e8] ;  /* 0x0003e80001067983 */ /* 0x000f220000300800 */
[----:B------:R-:W4:Y:S01]  /*1d700*/  LDL.LU R7, [R1+0x3ec] ;  /* 0x0003ec0001077983 */ /* 0x000f220000300800 */
[----:B------:R-:W4:Y:S02]  /*1d710*/  LDL.LU R20, [R1+0x2f0] ;  /* 0x0002f00001147983 */ /* 0x000f240000300800 */
[----:B------:R-:W4:Y:S02]  /*1d720*/  LDL.LU R21, [R1+0x2f4] ;  /* 0x0002f40001157983 */ /* 0x000f240000300800 */
[----:B------:R-:W4:Y:S01]  /*1d730*/  LDL.LU R22, [R1+0x2f8] ;  /* 0x0002f80001167983 */ /* 0x000f220000300800 */
[----:B------:R-:W4:Y:S01]  /*1d740*/  LDL.LU R23, [R1+0x2fc] ;  /* 0x0002fc0001177983 */ /* 0x000f220000300800 */
[----:B0-----:R-:W-:-:S02]  /*1d750*/  IMAD.MOV.U32 R12, RZ, RZ, R0 ;  /* 0x000000ffff0c7224 */ /* 0x001fc400078e0000 */
[----:B------:R-:W4:Y:S02]  /*1d760*/  LDL.LU R0, [R1+0x12dc] ;  /* 0x0012dc0001007983 */ /* 0x000f240000300800 */
[----:B------:R-:W-:Y:S02]  /*1d770*/  IMAD.MOV.U32 R13, RZ, RZ, R2 ;  /* 0x000000ffff0d7224 */ /* 0x000fe400078e0002 */
[----:B------:R-:W4:Y:S04]  /*1d780*/  LDL.LU R2, [R1+0x12d8] ;  /* 0x0012d80001027983 */ /* 0x000f280000300800 */
[----:B---3--:R-:W-:Y:S01]  /*1d790*/  STL.64 [R1+0x1150], R26 ;  /* 0x0011501a01007387 */ /* 0x008fe20000100a00 */
[----:B--2---:R0:W-:Y:S02]  /*1d7a0*/  STL.64 [R1+0x1148], R24 ;  /* 0x0011481801007387 */ /* 0x0041e40000100a00 */
[----:B0-----:R-:W-:-:S02]  /*1d7b0*/  IMAD.MOV.U32 R24, RZ, RZ, R28 ;  /* 0x000000ffff187224 */ /* 0x001fc400078e001c */
[----:B------:R-:W-:-:S05]  /*1d7c0*/  IMAD.MOV.U32 R25, RZ, RZ, R3 ;  /* 0x000000ffff197224 */ /* 0x000fca00078e0003 */
[----:B------:R0:W-:Y:S04]  /*1d7d0*/  STL.64 [R1+0x1268], R24 ;  /* 0x0012681801007387 */ /* 0x0001e80000100a00 */
        /* <DEDUP_REMOVED lines=23> */
[----:B------:R-:W-:Y:S01]  /*1d950*/  STL.64 [R1+0x3e0], R4 ;  /* 0x0003e00401007387 */ /* 0x000fe20000100a00 */
[----:B------:R0:W-:Y:S03]  /*1d960*/  STL.64 [R1+0x3e8], R6 ;  /* 0x0003e80601007387 */ /* 0x0001e60000100a00 */
[----:B0-----:R-:W3:Y:S01]  /*1d970*/  LDL.LU.64 R6, [R1+0x12d0] ;  /* 0x0012d00001067983 */ /* 0x001ee20000300a00 */
[----:B------:R-:W4:Y:S02]  /*1d980*/  LDL.LU.64 R4, [R1+0x12c8] ;  /* 0x0012c80001047983 */ /* 0x000f240000300a00 */
[----:B----4-:R-:W-:Y:S01]  /*1d990*/  HMMA.16816.F32.BF16 R16, R16, R4, R20 ;  /* 0x000000041010723c */ /* 0x010fe20000041814 */
[----:B------:R-:W2:Y:S01]  /*1d9a0*/  LDL.LU.64 R22, [R1+0x12c0] ;  /* 0x0012c00001167983 */ /* 0x000ea20000300a00 */
[----:B------:R-:W2:Y:S11]  /*1d9b0*/  LDL.LU.64 R20, [R1+0x12b8] ;  /* 0x0012b80001147983 */ /* 0x000eb60000300a00 */
[----:B------:R-:W-:Y:S10]  /*1d9c0*/  @!UPT UIADD3 URZ, URZ, URZ, URZ ;  /* 0x0000003f3f3ff290 */ /* 0x000ff4000fffe03f */
[----:B------:R0:W-:Y:S01]  /*1d9d0*/  STL.64 [R1+0x2f0], R16 ;  /* 0x0002f01001007387 */ /* 0x0001e20000100a00 */
[----:B------:R1:W-:Y:S03]  /*1d9e0*/  STL.64 [R1+0x2f8], R18 ;  /* 0x0002f81201007387 */ /* 0x0003e60000100a00 */
[----:B0-----:R-:W4:Y:S01]  /*1d9f0*/  LDL.LU R16, [R1+0x220] ;  /* 0x0002200001107983 */ /* 0x001f220000300800 */
[----:B------:R-:W4:Y:S02]  /*1da00*/  LDL.LU R17, [R1+0x224] ;  /* 0x0002240001117983 */ /* 0x000f240000300800 */
[----:B-1----:R-:W4:Y:S02]  /*1da10*/  LDL.LU R18, [R1+0x228] ;  /* 0x0002280001127983 */ /* 0x002f240000300800 */
[----:B------:R-:W4:Y:S01]  /*1da20*/  LDL.LU R19, [R1+0x22c] ;  /* 0x00022c0001137983 */ /* 0x000f220000300800 */
[----:B---3--:R-:W-:Y:S01]  /*1da30*/  STL.64 [R1+0x1250], R6 ;  /* 0x0012500601007387 */ /* 0x008fe20000100a00 */
[----:B------:R0:W-:Y:S03]  /*1da40*/  STL.64 [R1+0x1248], R4 ;  /* 0x0012480401007387 */ /* 0x0001e60000100a00 */
        /* <DEDUP_REMOVED lines=26> */
[----:B------:R-:W3:Y:S11]  /*1dbf0*/  LDL.LU.64 R24, [R1+0x1268] ;  /* 0x0012680001187983 */ /* 0x000ef60000300a00 */
[----:B------:R-:W-:Y:S10]  /*1dc00*/  @!UPT UIADD3 URZ, URZ, URZ, URZ ;  /* 0x0000003f3f3ff290 */ /* 0x000ff4000fffe03f */
[----:B------:R-:W-:Y:S01]  /*1dc10*/  STL.64 [R1+0x240], R12 ;  /* 0x0002400c01007387 */ /* 0x000fe20000100a00 */
[----:B------:R0:W-:Y:S03]  /*1dc20*/  STL.64 [R1+0x248], R14 ;  /* 0x0002480e01007387 */ /* 0x0001e60000100a00 */
[----:B0-----:R-:W2:Y:S01]  /*1dc30*/  LDL.LU.64 R14, [R1+0x1260] ;  /* 0x00126000010e7983 */ /* 0x001ea20000300a00 */
[----:B------:R-:W4:Y:S01]  /*1dc40*/  LDL.LU.64 R12, [R1+0x1258] ;  /* 0x00125800010c7983 */ /* 0x000f220000300a00 */
[C---:B---3--:R-:W-:Y:S02]  /*1dc50*/  HMMA.16816.F32.BF16 R4, R20.reuse, R24, R4 ;  /* 0x000000181404723c */ /* 0x048fe40000041804 */
[----:B------:R-:W-:Y:S06]  /*1dc60*/  STL.64 [R1+0x1220], R24 ;  /* 0x0012201801007387 */ /* 0x000fec0000100a00 */
[C---:B----4-:R-:W-:Y:S11]  /*1dc70*/  HMMA.16816.F32.BF16 R16, R20.reuse, R12, R16 ;  /* 0x0000000c1410723c */ /* 0x050ff60000041810 */
[----:B------:R-:W-:Y:S04]  /*1dc80*/  @!UPT UIADD3 URZ, URZ, URZ, URZ ;  /* 0x0000003f3f3ff290 */ /* 0x000fe8000fffe03f */
[----:B------:R0:W-:Y:S01]  /*1dc90*/  STL.64 [R1+0x230], R4 ;  /* 0x0002300401007387 */ /* 0x0001e20000100a00 */
[----:B------:R1:W-:Y:S03]  /*1dca0*/  STL.64 [R1+0x238], R6 ;  /* 0x0002380601007387 */ /* 0x0003e60000100a00 */
[----:B0-----:R-:W3:Y:S04]  /*1dcb0*/  LDL.LU R4, [R1+0x210] ;  /* 0x0002100001047983 */ /* 0x001ee80000300800 */
[----:B------:R0:W-:Y:S01]  /*1dcc0*/  STL.64 [R1+0x220], R16 ;  /* 0x0002201001007387 */ /* 0x0001e20000100a00 */
[----:B------:R4:W-:Y:S02]  /*1dcd0*/  STL.64 [R1+0x228], R18 ;  /* 0x0002281201007387 */ /* 0x0009e40000100a00 */
[----:B------:R-:W3:Y:S02]  /*1dce0*/  LDL.LU R5, [R1+0x214] ;  /* 0x0002140001057983 */ /* 0x000ee40000300800 */
[----:B-1----:R-:W3:Y:S01]  /*1dcf0*/  LDL.LU R6, [R1+0x218] ;  /* 0x0002180001067983 */ /* 0x002ee20000300800 */
[----:B------:R-:W3:Y:S04]  /*1dd00*/  LDL.LU R7, [R1+0x21c] ;  /* 0x00021c0001077983 */ /* 0x000ee80000300800 */
[----:B0-----:R-:W2:Y:S01]  /*1dd10*/  LDL.LU R16, [R1+0xf0] ;  /* 0x0000f00001107983 */ /* 0x001ea20000300800 */
[----:B------:R-:W2:Y:S02]  /*1dd20*/  LDL.LU R17, [R1+0xf4] ;  /* 0x0000f40001117983 */ /* 0x000ea40000300800 */
[----:B----4-:R-:W4:Y:S02]  /*1dd30*/  LDL.LU R18, [R1+0xf8] ;  /* 0x0000f80001127983 */ /* 0x010f240000300800 */
[----:B------:R-:W4:Y:S01]  /*1dd40*/  LDL.LU R19, [R1+0xfc] ;  /* 0x0000fc0001137983 */ /* 0x000f220000300800 */
[----:B------:R-:W2:Y:S01]  /*1dd50*/  LDL.LU R24, [R1+0x1c0] ;  /* 0x0001c00001187983 */ /* 0x000ea20000300800 */
[----:B------:R-:W2:Y:S02]  /*1dd60*/  LDL.LU R25, [R1+0x1c4] ;  /* 0x0001c40001197983 */ /* 0x000ea40000300800 */
[----:B------:R-:W2:Y:S02]  /*1dd70*/  LDL.LU R26, [R1+0x1c8] ;  /* 0x0001c800011a7983 */ /* 0x000ea40000300800 */
[----:B------:R-:W2:Y:S01]  /*1dd80*/  LDL.LU R27, [R1+0x1cc] ;  /* 0x0001cc00011b7983 */ /* 0x000ea20000300800 */
[----:B------:R-:W3:Y:S04]  /*1dd90*/  LDL R3, [R1+0x528] ;  /* 0x0005280001037983 */ /* 0x000ee80000100800 */
[----:B--2---:R-:W-:Y:S01]  /*1dda0*/  STL.64 [R1+0x1230], R26 ;  /* 0x0012301a01007387 */ /* 0x004fe20000100a00 */
[----:B------:R0:W-:Y:S03]  /*1ddb0*/  STL.64 [R1+0x1228], R24 ;  /* 0x0012281801007387 */ /* 0x0001e60000100a00 */
[----:B0-----:R-:W2:Y:S04]  /*1ddc0*/  LDL.64 R24, [R1+0x30] ;  /* 0x0000300001187983 */ /* 0x001ea80000100a00 */
[----:B--2---:R0:W-:Y:S04]  /*1ddd0*/  STL.64 [R1+0x1240], R24 ;  /* 0x0012401801007387 */ /* 0x0041e80000100a00 */
[----:B0-----:R-:W2:Y:S01]  /*1dde0*/  LDL.64 R24, [R1+0x40] ;  /* 0x0000400001187983 */ /* 0x001ea20000100a00 */
[----:B------:R-:W-:Y:S02]  /*1ddf0*/  STL.64 [R1+0x11f0], R14 ;  /* 0x0011f00e01007387 */ /* 0x000fe40000100a00 */
[----:B------:R0:W-:Y:S02]  /*1de00*/  STL.64 [R1+0x11e8], R12 ;  /* 0x0011e80c01007387 */ /* 0x0001e40000100a00 */
[----:B0-----:R-:W2:Y:S01]  /*1de10*/  LDL.LU R12, [R1+0x1a0] ;  /* 0x0001a000010c7983 */ /* 0x001ea20000300800 */
[----:B------:R-:W2:Y:S02]  /*1de20*/  LDL.LU R13, [R1+0x1a4] ;  /* 0x0001a400010d7983 */ /* 0x000ea40000300800 */
[----:B------:R-:W2:Y:S02]  /*1de30*/  LDL.LU R14, [R1+0x1a8] ;  /* 0x0001a800010e7983 */ /* 0x000ea40000300800 */
[----:B------:R-:W2:Y:S02]  /*1de40*/  LDL.LU R15, [R1+0x1ac] ;  /* 0x0001ac00010f7983 */ /* 0x000ea40000300800 */
[----:B--2---:R-:W-:Y:S01]  /*1de50*/  STL.64 [R1+0x1200], R14 ;  /* 0x0012000e01007387 */ /* 0x004fe20000100a00 */
[----:B------:R0:W-:Y:S03]  /*1de60*/  STL.64 [R1+0x11f8], R12 ;  /* 0x0011f80c01007387 */ /* 0x0001e60000100a00 */
[----:B0-----:R-:W2:Y:S01]  /*1de70*/  LDL.64 R12, [R1+0x10] ;  /* 0x00001000010c7983 */ /* 0x001ea20000100a00 */
[C---:B---3--:R-:W-:Y:S03]  /*1de80*/  HMMA.16816.F32.BF16 R4, R20.reuse, R8, R4 ;  /* 0x000000081404723c */ /* 0x048fe60000041804 */
[----:B--2---:R0:W-:Y:S04]  /*1de90*/  STL.64 [R1+0x1218], R12 ;  /* 0x0012180c01007387 */ /* 0x0041e80000100a00 */
[----:B0-----:R-:W2:Y:S04]  /*1dea0*/  LDL.64 R12, [R1+0x20] ;  /* 0x00002000010c7983 */ /* 0x001ea80000100a00 */
[----:B--2---:R0:W-:Y:S04]  /*1deb0*/  STL.64 [R1+0x1238], R12 ;  /* 0x0012380c01007387 */ /* 0x0041e80000100a00 */
[----:B0-----:R-:W2:Y:S01]  /*1dec0*/  LDL.LU R12, [R1+0x1d0] ;  /* 0x0001d000010c7983 */ /* 0x001ea20000300800 */
[----:B------:R-:W2:Y:S02]  /*1ded0*/  LDL.LU R13, [R1+0x1d4] ;  /* 0x0001d400010d7983 */ /* 0x000ea40000300800 */
[----:B------:R-:W2:Y:S02]  /*1dee0*/  LDL.LU R14, [R1+0x1d8] ;  /* 0x0001d800010e7983 */ /* 0x000ea40000300800 */
[----:B------:R-:W2:Y:S03]  /*1def0*/  LDL.LU R15, [R1+0x1dc] ;  /* 0x0001dc00010f7983 */ /* 0x000ea60000300800 */
[----:B------:R-:W-:Y:S01]  /*1df00*/  STL.64 [R1+0x210], R4 ;  /* 0x0002100401007387 */ /* 0x000fe20000100a00 */
[----:B------:R0:W-:Y:S03]  /*1df10*/  STL.64 [R1+0x218], R6 ;  /* 0x0002180601007387 */ /* 0x0001e60000100a00 */
[----:B0-----:R-:W3:Y:S01]  /*1df20*/  LDL.LU.64 R6, [R1+0x1250] ;  /* 0x0012500001067983 */ /* 0x001ee20000300a00 */
[----:B------:R-:W4:Y:S02]  /*1df30*/  LDL.LU.64 R4, [R1+0x1248] ;  /* 0x0012480001047983 */ /* 0x000f240000300a00 */
[----:B------:R-:W-:Y:S02]  /*1df40*/  STL.64 [R1+0x1210], R10 ;  /* 0x0012100a01007387 */ /* 0x000fe40000100a00 */
[----:B------:R0:W-:Y:S02]  /*1df50*/  STL.64 [R1+0x1208], R8 ;  /* 0x0012080801007387 */ /* 0x0001e40000100a00 */
[----:B0-----:R-:W2:Y:S01]  /*1df60*/  LDL.LU R8, [R1+0x1b0] ;  /* 0x0001b00001087983 */ /* 0x001ea20000300800 */
[----:B------:R-:W2:Y:S02]  /*1df70*/  LDL.LU R9, [R1+0x1b4] ;  /* 0x0001b40001097983 */ /* 0x000ea40000300800 */
[----:B------:R-:W2:Y:S02]  /*1df80*/  LDL.LU R10, [R1+0x1b8] ;  /* 0x0001b800010a7983 */ /* 0x000ea40000300800 */
[----:B------:R-:W2:Y:S01]  /*1df90*/  LDL.LU R11, [R1+0x1bc] ;  /* 0x0001bc00010b7983 */ /* 0x000ea20000300800 */
[----:B----4-:R-:W-:Y:S01]  /*1dfa0*/  HMMA.16816.F32.BF16 R16, R20, R4, R16 ;  /* 0x000000041410723c */ /* 0x010fe20000041810 */
[----:B---3--:R-:W-:Y:S01]  /*1dfb0*/  STL.64 [R1+0x11e0], R6 ;  /* 0x0011e00601007387 */ /* 0x008fe20000100a00 */
[----:B------:R0:W-:Y:S03]  /*1dfc0*/  STL.64 [R1+0x11d8], R4 ;  /* 0x0011d80401007387 */ /* 0x0001e60000100a00 */
[----:B------:R-:W1:Y:S11]  /*1dfd0*/  LDSM.16.MT88.4 R20, [R3+0x12080] ;  /* 0x012080000314783b */ /* 0x000e760000004200 */
[----:B------:R-:W-:Y:S07]  /*1dfe0*/  @!UPT UIADD3 URZ, URZ, URZ, URZ ;  /* 0x0000003f3f3ff290 */ /* 0x000fee000fffe03f */
[----:B------:R-:W-:Y:S01]  /*1dff0*/  STL.64 [R1+0xf0], R16 ;  /* 0x0000f01001007387 */ /* 0x000fe20000100a00 */
[----:B------:R-:W-:Y:S02]  /*1e000*/  STL.64 [R1+0xf8], R18 ;  /* 0x0000f81201007387 */ /* 0x000fe40000100a00 */
[----:B0-----:R-:W3:Y:S02]  /*1e010*/  LDL.LU R4, [R1+0x1e0] ;  /* 0x0001e00001047983 */ /* 0x001ee40000300800 */
[----:B------:R-:W3:Y:S01]  /*1e020*/  LDL.LU R5, [R1+0x1e4] ;  /* 0x0001e40001057983 */ /* 0x000ee20000300800 */
[----:B------:R-:W3:Y:S01]  /*1e030*/  LDL.LU R6, [R1+0x1e8] ;  /* 0x0001e80001067983 */ /* 0x000ee20000300800 */
[----:B------:R-:W3:Y:S03]  /*1e040*/  LDL.LU R7, [R1+0x1ec] ;  /* 0x0001ec0001077983 */ /* 0x000ee60000300800 */
[----:B------:R0:W3:Y:S04]  /*1e050*/  LDSM.16.MT88.4 R16, [R3+0x12000] ;  /* 0x012000000310783b */ /* 0x0000e80000004200 */
[----:B-1----:R-:W-:Y:S01]  /*1e060*/  STL.64 [R1+0x11d0], R22 ;  /* 0x0011d01601007387 */ /* 0x002fe20000100a00 */
[----:B------:R1:W-:Y:S02]  /*1e070*/  STL.64 [R1+0x11c8], R20 ;  /* 0x0011c81401007387 */ /* 0x0003e40000100a00 */
[----:B0-----:R-:W-:Y:S01]  /*1e080*/  IMAD.MOV.U32 R3, RZ, RZ, R25 ;  /* 0x000000ffff037224 */ /* 0x001fe200078e0019 */
[----:B-1----:R-:W4:Y:S01]  /*1e090*/  LDL.LU R20, [R1+0x190] ;  /* 0x0001900001147983 */ /* 0x002f220000300800 */
[----:B------:R-:W4:Y:S02]  /*1e0a0*/  LDL.LU R21, [R1+0x194] ;  /* 0x0001940001157983 */ /* 0x000f240000300800 */
[----:B------:R-:W4:Y:S02]  /*1e0b0*/  LDL.LU R22, [R1+0x198] ;  /* 0x0001980001167983 */ /* 0x000f240000300800 */
[----:B------:R-:W4:Y:S01]  /*1e0c0*/  LDL.LU R23, [R1+0x19c] ;  /* 0x00019c0001177983 */ /* 0x000f220000300800 */
[C---:B---3--:R-:W-:Y:S11]  /*1e0d0*/  HMMA.16816.F32.BF16 R4, R16.reuse, R24, R4 ;  /* 0x000000181004723c */ /* 0x048ff60000041804 */
[----:B------:R-:W-:Y:S11]  /*1e0e0*/  @!UPT UIADD3 URZ, URZ, URZ, URZ ;  /* 0x0000003f3f3ff290 */ /* 0x000ff6000fffe03f */
[----:B------:R-:W-:Y:S01]  /*1e0f0*/  @!UPT UIADD3 URZ, URZ, URZ, URZ ;  /* 0x0000003f3f3ff290 */ /* 0x000fe2000fffe03f */
[----:B------:R0:W-:Y:S01]  /*1e100*/  STL.64 [R1+0x1e0], R4 ;  /* 0x0001e00401007387 */ /* 0x0001e20000100a00 */
[----:B------:R1:W-:Y:S02]  /*1e110*/  STL.64 [R1+0x1e8], R6 ;  /* 0x0001e80601007387 */ /* 0x0003e40000100a00 */
[----:B0-----:R-:W-:Y:S02]  /*1e120*/  IMAD.MOV.U32 R4, RZ, RZ, R24 ;  /* 0x000000ffff047224 */ /* 0x001fe400078e0018 */
[----:B------:R-:W2:Y:S02]  /*1e130*/  LDL.LU.64 R24, [R1+0x1240] ;  /* 0x0012400001187983 */ /* 0x000ea40000300a00 */
[C---:B--2---:R-:W-:Y:S01]  /*1e140*/  HMMA.16816.F32.BF16 R12, R16.reuse, R24, R12 ;  /* 0x00000018100c723c */ /* 0x044fe2000004180c */
[----:B-1----:R-:W-:Y:S02]  /*1e150*/  IMAD.MOV.U32 R6, RZ, RZ, R24 ;  /* 0x000000ffff067224 */ /* 0x002fe400078e0018 */
[----:B------:R-:W-:Y:S11]  /*1e160*/  IMAD.MOV.U32 R5, RZ, RZ, R25 ;  /* 0x000000ffff057224 */ /* 0x000ff600078e0019 */
[----:B------:R-:W-:Y:S09]  /*1e170*/  @!UPT UIADD3 URZ, URZ, URZ, URZ ;  /* 0x0000003f3f3ff290 */ /* 0x000ff2000fffe03f */
[----:B------:R0:W-:Y:S01]  /*1e180*/  STL.64 [R1+0x1d0], R12 ;  /* 0x0001d00c01007387 */ /* 0x0001e20000100a00 */
[----:B------:R-:W-:Y:S03]  /*1e190*/  STL.64 [R1+0x1d8], R14 ;  /* 0x0001d80e01007387 */ /* 0x000fe60000100a00 */
[----:B0-----:R-:W2:Y:S01]  /*1e1a0*/  LDL.LU.64 R12, [R1+0x1238] ;  /* 0x00123800010c7983 */ /* 0x001ea20000300a00 */
[----:B------:R-:W2:Y:S02]  /*1e1b0*/  LDL.LU.64 R26, [R1+0x1230] ;  /* 0x00123000011a7983 */ /* 0x000ea40000300a00 */
[----:B------:R-:W2:Y:S02]  /*1e1c0*/  LDL.LU.64 R24, [R1+0x1228] ;  /* 0x0012280001187983 */ /* 0x000ea40000300a00 */
[C---:B--2---:R-:W-:Y:S01]  /*1e1d0*/  HMMA.16816.F32.BF16 R24, R16.reuse, R12, R24 ;  /* 0x0000000c1018723c */ /* 0x044fe20000041818 */
[----:B------:R-:W-:Y:S11]  /*1e1e0*/  IMAD.MOV.U32 R7, RZ, RZ, R13 ;  /* 0x000000ffff077224 */ /* 0x000ff600078e000d */
[----:B------:R-:W-:Y:S11]  /*1e1f0*/  @!UPT UIADD3 URZ, URZ, URZ, URZ ;  /* 0x0000003f3f3ff290 */ /* 0x000ff6000fffe03f */
[----:B------:R0:W-:Y:S01]  /*1e200*/  STL.64 [R1+0x1c0], R24 ;  /* 0x0001c01801007387 */ /* 0x0001e20000100a00 */
[----:B------:R1:W-:Y:S03]  /*1e210*/  STL.64 [R1+0x1c8], R26 ;  /* 0x0001c81a01007387 */ /* 0x0003e60000100a00 */
[----:B0-----:R-:W2:Y:S01]  /*1e220*/  LDL.LU.64 R24, [R1+0x1220] ;  /* 0x0012200001187983 */ /* 0x001ea20000300a00 */
[----:B-1----:R-:W-:Y:S02]  /*1e230*/  IMAD.MOV.U32 R26, RZ, RZ, R12 ;  /* 0x000000ffff1a7224 */ /* 0x002fe400078e000c */
[----:B------:R-:W3:Y:S02]  /*1e240*/  LDL.LU.64 R12, [R1+0x1218] ;  /* 0x00121800010c7983 */ /* 0x000ee40000300a00 */
[----:B---3--:R-:W-:Y:S01]  /*1e250*/  HMMA.16816.F32.BF16 R8, R16, R12, R8 ;  /* 0x0000000c1008723c */ /* 0x008fe20000041808 */
[----:B------:R-:W-:-:S02]  /*1e260*/  IMAD.MOV.U32 R28, RZ, RZ, R12 ;  /* 0x000000ffff1c7224 */ /* 0x000fc400078e000c */
[----:B------:R-:W-:Y:S11]  /*1e270*/  IMAD.MOV.U32 R27, RZ, RZ, R13 ;  /* 0x000000ffff1b7224 */ /* 0x000ff600078e000d */
[----:B------:R-:W-:Y:S09]  /*1e280*/  @!UPT UIADD3 URZ, URZ, URZ, URZ ;  /* 0x0000003f3f3ff290 */ /* 0x000ff2000fffe03f */
[----:B------:R-:W-:Y:S01]  /*1e290*/  STL.64 [R1+0x1b0], R8 ;  /* 0x0001b00801007387 */ /* 0x000fe20000100a00 */
[----:B------:R0:W-:Y:S03]  /*1e2a0*/  STL.64 [R1+0x1b8], R10 ;  /* 0x0001b80a01007387 */ /* 0x0001e60000100a00 */
[----:B0-----:R-:W3:Y:S01]  /*1e2b0*/  LDL.LU.64 R10, [R1+0x1210] ;  /* 0x00121000010a7983 */ /* 0x001ee20000300a00 */
[----:B------:R-:W2:Y:S02]  /*1e2c0*/  LDL.LU.64 R8, [R1+0x1208] ;  /* 0x0012080001087983 */ /* 0x000ea40000300a00 */
[----:B------:R-:W2:Y:S02]  /*1e2d0*/  LDL.LU.64 R14, [R1+0x1200] ;  /* 0x00120000010e7983 */ /* 0x000ea40000300a00 */
[----:B------:R-:W2:Y:S02]  /*1e2e0*/  LDL.LU.64 R12, [R1+0x11f8] ;  /* 0x0011f800010c7983 */ /* 0x000ea40000300a00 */
[----:B--2---:R-:W-:Y:S11]  /*1e2f0*/  HMMA.16816.F32.BF16 R12, R16, R24, R12 ;  /* 0x00000018100c723c */ /* 0x004ff6000004180c */
[----:B------:R-:W-:Y:S11]  /*1e300*/  @!UPT UIADD3 URZ, URZ, URZ, URZ ;  /* 0x0000003f3f3ff290 */ /* 0x000ff6000fffe03f */
[----:B------:R-:W-:Y:S01]  /*1e310*/  @!UPT UIADD3 URZ, URZ, URZ, URZ ;  /* 0x0000003f3f3ff290 */ /* 0x000fe2000fffe03f */
[----:B------:R-:W-:Y:S01]  /*1e320*/  STL.64 [R1+0x1a0], R12 ;  /* 0x0001a00c01007387 */ /* 0x000fe20000100a00 */
[----:B------:R0:W-:Y:S03]  /*1e330*/  STL.64 [R1+0x1a8], R14 ;  /* 0x0001a80e01007387 */ /* 0x0001e60000100a00 */
[----:B0-----:R-:W2:Y:S01]  /*1e340*/  LDL.LU.64 R14, [R1+0x11f0] ;  /* 0x0011f000010e7983 */ /* 0x001ea20000300a00 */
[----:B------:R-:W4:Y:S02]  /*1e350*/  LDL.LU.64 R12, [R1+0x11e8] ;  /* 0x0011e800010c7983 */ /* 0x000f240000300a00 */
        /* <DEDUP_REMOVED lines=10> */
[----:B0-----:R-:W-:Y:S01]  /*1e400*/  IMAD.MOV.U32 R24, RZ, RZ, R4 ;  /* 0x000000ffff187224 */ /* 0x001fe200078e0004 */
[C---:B----4-:R-:W-:Y:S11]  /*1e410*/  HMMA.16816.F32.BF16 R20, R16.reuse, R12, R20 ;  /* 0x0000000c1014723c */ /* 0x050ff60000041814 */
        /* <DEDUP_REMOVED lines=8> */
[----:B------:R-:W3:Y:S01]  /*1e4a0*/  LDL.LU R4, [R1+0x180] ;  /* 0x0001800001047983 */ /* 0x000ee20000300800 */
[----:B------:R-:W3:Y:S02]  /*1e4b0*/  LDL.LU R5, [R1+0x184] ;  /* 0x0001840001057983 */ /* 0x000ee40000300800 */
[----:B------:R-:W3:Y:S02]  /*1e4c0*/  LDL.LU R6, [R1+0x188] ;  /* 0x0001880001067983 */ /* 0x000ee40000300800 */
[----:B------:R-:W3:Y:S01]  /*1e4d0*/  LDL.LU R7, [R1+0x18c] ;  /* 0x00018c0001077983 */ /* 0x000ee20000300800 */
        /* <DEDUP_REMOVED lines=18> */
[C---:B---3--:R-:W-:Y:S01]  /*1e600*/  HMMA.16816.F32.BF16 R4, R16.reuse, R8, R4 ;  /* 0x000000081004723c */ /* 0x048fe20000041804 */
[----:B--2---:R-:W-:Y:S01]  /*1e610*/  STL.64 [R1+0x11a8], R14 ;  /* 0x0011a80e01007387 */ /* 0x004fe20000100a00 */
[----:B------:R0:W-:Y:S03]  /*1e620*/  STL.64 [R1+0x11a0], R12 ;  /* 0x0011a00c01007387 */ /* 0x0001e60000100a00 */
        /* <DEDUP_REMOVED lines=14> */
[----:B------:R-:W-:Y:S01]  /*1e710*/  IMAD.MOV.U32 R25, RZ, RZ, R3 ;  /* 0x000000ffff197224 */ /* 0x000fe200078e0003 */
        /* <DEDUP_REMOVED lines=42> */
[----:B------:R-:W-:Y:S01]  /*1e9c0*/  STL.64 [R1+0x390], R24 ;  /* 0x0003901801007387 */ /* 0x000fe20000100a00 */
[----:B------:R0:W-:Y:S03]  /*1e9d0*/  STL.64 [R1+0x398], R26 ;  /* 0x0003981a01007387 */ /* 0x0001e60000100a00 */
[----:B0-----:R-:W3:Y:S01]  /*1e9e0*/  LDL.LU.64 R26, [R1+0x1150] ;  /* 0x00115000011a7983 */ /* 0x001ee20000300a00 */
[----:B------:R-:W3:Y:S01]  /*1e9f0*/  LDL.LU.64 R24, [R1+0x1148] ;  /* 0x0011480001187983 */ /* 0x000ee20000300a00 */
[C---:B----4-:R-:W-:Y:S02]  /*1ea00*/  HMMA.16816.F32.BF16 R16, R20.reuse, R12, R16 ;  /* 0x0000000c1410723c */ /* 0x050fe40000041810 */
[----:B--2---:R-:W-:Y:S01]  /*1ea10*/  STL.64 [R1+0x10f8], R14 ;  /* 0x0010f80e01007387 */ /* 0x004fe20000100a00 */
[----:B------:R0:W-:Y:S11]  /*1ea20*/  STL.64 [R1+0x10f0], R12 ;  /* 0x0010f00c01007387 */ /* 0x0001f60000100a00 */
[----:B------:R-:W-:Y:S09]  /*1ea30*/  @!UPT UIADD3 URZ, URZ, URZ, URZ ;  /* 0x0000003f3f3ff290 */ /* 0x000ff2000fffe03f */
[----:B------:R-:W-:Y:S01]  /*1ea40*/  STL.64 [R1+0x380], R16 ;  /* 0x0003801001007387 */ /* 0x000fe20000100a00 */
[----:B------:R-:W-:Y:S02]  /*1ea50*/  STL.64 [R1+0x388], R18 ;  /* 0x0003881201007387 */ /* 0x000fe40000100a00 */
[----:B0-----:R-:W2:Y:S02]  /*1ea60*/  LDL.LU.64 R12, [R1] ;  /* 0x00000000010c7983 */ /* 0x001ea40000300a00 */
[----:B--2---:R3:W-:Y:S02]  /*1ea70*/  STL.64 [R1+0x1110], R12 ;  /* 0x0011100c01007387 */ /* 0x0047e40000100a00 */
[C---:B---3--:R-:W-:Y:S02]  /*1ea80*/  HMMA.16816.F32.BF16 R12, R20.reuse, R8, R24 ;  /* 0x00000008140c723c */ /* 0x048fe40000041818 */
[----:B------:R-:W2:Y:S11]  /*1ea90*/  LDL.LU R24, [R1+0x2b0] ;  /* 0x0002b00001187983 */ /* 0x000eb60000300800 */
[----:B------:R-:W-:Y:S10]  /*1eaa0*/  @!UPT UIADD3 URZ, URZ, URZ, URZ ;  /* 0x0000003f3f3ff290 */ /* 0x000ff4000fffe03f */
[----:B------:R-:W-:Y:S01]  /*1eab0*/  STL.64 [R1+0x370], R12 ;  /* 0x0003700c01007387 */ /* 0x000fe20000100a00 */
[----:B------:R-:W-:Y:S02]  /*1eac0*/  STL.64 [R1+0x378], R14 ;  /* 0x0003780e01007387 */ /* 0x000fe40000100a00 */
[----:B------:R-:W2:Y:S02]  /*1ead0*/  LDL.LU R25, [R1+0x2b4] ;  /* 0x0002b40001197983 */ /* 0x000ea40000300800 */
[----:B------:R-:W3:Y:S01]  /*1eae0*/  LDL.LU R26, [R1+0x2b8] ;  /* 0x0002b800011a7983 */ /* 0x000ee20000300800 */
[----:B------:R-:W3:Y:S01]  /*1eaf0*/  LDL.LU R27, [R1+0x2bc] ;  /* 0x0002bc00011b7983 */ /* 0x000ee20000300800 */
[----:B------:R-:W4:Y:S02]  /*1eb00*/  LDL.LU R16, [R1+0x200] ;  /* 0x0002000001107983 */ /* 0x000f240000300800 */
[----:B------:R-:W4:Y:S02]  /*1eb10*/  LDL.LU R17, [R1+0x204] ;  /* 0x0002040001117983 */ /* 0x000f240000300800 */
[----:B------:R-:W4:Y:S01]  /*1eb20*/  LDL.LU R18, [R1+0x208] ;  /* 0x0002080001127983 */ /* 0x000f220000300800 */
[----:B------:R-:W4:Y:S01]  /*1eb30*/  LDL.LU R19, [R1+0x20c] ;  /* 0x00020c0001137983 */ /* 0x000f220000300800 */
[----:B------:R-:W4:Y:S03]  /*1eb40*/  LDL R3, [R1+0x524] ;  /* 0x0005240001037983 */ /* 0x000f260000100800 */
        /* <DEDUP_REMOVED lines=8> */
[----:B0-----:R-:W2:Y:S04]  /*1ebd0*/  LDL.LU.64 R24, [R1+0x30] ;  /* 0x0000300001187983 */ /* 0x001ea80000300a00 */
[----:B--2---:R0:W-:Y:S04]  /*1ebe0*/  STL.64 [R1+0x1140], R24 ;  /* 0x0011401801007387 */ /* 0x0041e80000100a00 */
[----:B0-----:R-:W2:Y:S01]  /*1ebf0*/  LDL.LU.64 R24, [R1+0x40] ;  /* 0x0000400001187983 */ /* 0x001ea20000300a00 */
[----:B------:R-:W3:Y:S01]  /*1ec00*/  LDL.LU.64 R12, [R1+0x10] ;  /* 0x00001000010c7983 */ /* 0x000ee20000300a00 */
[----:B----4-:R-:W-:Y:S01]  /*1ec10*/  HMMA.16816.F32.BF16 R16, R20, R4, R16 ;  /* 0x000000041410723c */ /* 0x010fe20000041810 */
[----:B------:R-:W-:Y:S01]  /*1ec20*/  LDSM.16.MT88.4 R20, [R3+0x12000] ;  /* 0x012000000314783b */ /* 0x000fe20000004200 */
[----:B---3--:R0:W-:Y:S04]  /*1ec30*/  STL.64 [R1+0x1138], R12 ;  /* 0x0011380c01007387 */ /* 0x0081e80000100a00 */
[----:B0-----:R-:W3:Y:S01]  /*1ec40*/  LDL.LU R12, [R1+0x2d0] ;  /* 0x0002d000010c7983 */ /* 0x001ee20000300800 */
[----:B------:R-:W3:Y:S02]  /*1ec50*/  LDL.LU R13, [R1+0x2d4] ;  /* 0x0002d400010d7983 */ /* 0x000ee40000300800 */
[----:B------:R-:W3:Y:S02]  /*1ec60*/  LDL.LU R14, [R1+0x2d8] ;  /* 0x0002d800010e7983 */ /* 0x000ee40000300800 */
[----:B------:R-:W3:Y:S01]  /*1ec70*/  LDL.LU R15, [R1+0x2dc] ;  /* 0x0002dc00010f7983 */ /* 0x000ee20000300800 */
[----:B------:R-:W-:Y:S01]  /*1ec80*/  STL.64 [R1+0x10e8], R10 ;  /* 0x0010e80a01007387 */ /* 0x000fe20000100a00 */
[----:B------:R0:W-:Y:S03]  /*1ec90*/  STL.64 [R1+0x10e0], R8 ;  /* 0x0010e00801007387 */ /* 0x0001e60000100a00 */
[----:B0-----:R-:W4:Y:S01]  /*1eca0*/  LDL.LU R8, [R1+0x290] ;  /* 0x0002900001087983 */ /* 0x001f220000300800 */
[----:B------:R-:W4:Y:S02]  /*1ecb0*/  LDL.LU R9, [R1+0x294] ;  /* 0x0002940001097983 */ /* 0x000f240000300800 */
[----:B------:R-:W2:Y:S02]  /*1ecc0*/  LDL.LU R10, [R1+0x298] ;  /* 0x00029800010a7983 */ /* 0x000ea40000300800 */
[----:B------:R-:W2:Y:S02]  /*1ecd0*/  LDL.LU R11, [R1+0x29c] ;  /* 0x00029c00010b7983 */ /* 0x000ea40000300800 */
[----:B--2---:R-:W-:Y:S01]  /*1ece0*/  STL.64 [R1+0x1108], R10 ;  /* 0x0011080a01007387 */ /* 0x004fe20000100a00 */
[----:B----4-:R0:W-:Y:S03]  /*1ecf0*/  STL.64 [R1+0x1100], R8 ;  /* 0x0011000801007387 */ /* 0x0101e60000100a00 */
[----:B0-----:R-:W2:Y:S01]  /*1ed00*/  LDL.LU R8, [R1+0x2a0] ;  /* 0x0002a00001087983 */ /* 0x001ea20000300800 */
[----:B------:R-:W2:Y:S02]  /*1ed10*/  LDL.LU R9, [R1+0x2a4] ;  /* 0x0002a40001097983 */ /* 0x000ea40000300800 */
[----:B------:R-:W2:Y:S02]  /*1ed20*/  LDL.LU R10, [R1+0x2a8] ;  /* 0x0002a800010a7983 */ /* 0x000ea40000300800 */
[----:B------:R-:W2:Y:S01]  /*1ed30*/  LDL.LU R11, [R1+0x2ac] ;  /* 0x0002ac00010b7983 */ /* 0x000ea20000300800 */
[----:B------:R-:W-:Y:S01]  /*1ed40*/  STL.64 [R1+0x10d8], R6 ;  /* 0x0010d80601007387 */ /* 0x000fe20000100a00 */
[----:B------:R0:W-:Y:S02]  /*1ed50*/  STL.64 [R1+0x10d0], R4 ;  /* 0x0010d00401007387 */ /* 0x0001e40000100a00 */
[----:B------:R-:W-:Y:S02]  /*1ed60*/  STL.64 [R1+0x200], R16 ;  /* 0x0002001001007387 */ /* 0x000fe40000100a00 */
[----:B------:R-:W-:Y:S02]  /*1ed70*/  STL.64 [R1+0x208], R18 ;  /* 0x0002081201007387 */ /* 0x000fe40000100a00 */
[----:B------:R-:W1:Y:S04]  /*1ed80*/  LDSM.16.MT88.4 R16, [R3+0x12080] ;  /* 0x012080000310783b */ /* 0x000e680000004200 */
[----:B0-----:R-:W4:Y:S04]  /*1ed90*/  LDL.LU.64 R4, [R1+0x20] ;  /* 0x0000200001047983 */ /* 0x001f280000300a00 */
[----:B-1----:R-:W-:Y:S01]  /*1eda0*/  STL.64 [R1+0x10c8], R18 ;  /* 0x0010c81201007387 */ /* 0x002fe20000100a00 */
[----:B------:R0:W-:Y:S03]  /*1edb0*/  STL.64 [R1+0x10c0], R16 ;  /* 0x0010c01001007387 */ /* 0x0001e60000100a00 */
[----:B0-----:R-:W2:Y:S01]  /*1edc0*/  LDL.LU R16, [R1+0x2e0] ;  /* 0x0002e00001107983 */ /* 0x001ea20000300800 */
[----:B------:R-:W2:Y:S02]  /*1edd0*/  LDL.LU R17, [R1+0x2e4] ;  /* 0x0002e40001117983 */ /* 0x000ea40000300800 */
[----:B------:R-:W2:Y:S02]  /*1ede0*/  LDL.LU R18, [R1+0x2e8] ;  /* 0x0002e80001127983 */ /* 0x000ea40000300800 */
[----:B------:R-:W2:Y:S02]  /*1edf0*/  LDL.LU R19, [R1+0x2ec] ;  /* 0x0002ec0001137983 */ /* 0x000ea40000300800 */
[C---:B--2---:R-:W-:Y:S11]  /*1ee00*/  HMMA.16816.F32.BF16 R16, R20.reuse, R24, R16 ;  /* 0x000000181410723c */ /* 0x044ff60000041810 */
[----:B------:R-:W-:Y:S11]  /*1ee10*/  @!UPT UIADD3 URZ, URZ, URZ, URZ ;  /* 0x0000003f3f3ff290 */ /* 0x000ff6000fffe03f */
[----:B------:R-:W-:Y:S01]  /*1ee20*/  @!UPT UIADD3 URZ, URZ, URZ, URZ ;  /* 0x0000003f3f3ff290 */ /* 0x000fe2000fffe03f */
[----:B------:R-:W-:Y:S01]  /*1ee30*/  STL.64 [R1+0x2e0], R16 ;  /* 0x0002e01001007387 */ /* 0x000fe20000100a00 */
[----:B------:R0:W-:Y:S02]  /*1ee40*/  STL.64 [R1+0x2e8], R18 ;  /* 0x0002e81201007387 */ /* 0x0001e40000100a00 */
[----:B0-----:R-:W-:Y:S02]  /*1ee50*/  IMAD.MOV.U32 R19, RZ, RZ, R24 ;  /* 0x000000ffff137224 */ /* 0x001fe400078e0018 */
[----:B------:R-:W-:Y:S02]  /*1ee60*/  IMAD.MOV.U32 R18, RZ, RZ, R25 ;  /* 0x000000ffff127224 */ /* 0x000fe400078e0019 */
[----:B------:R-:W3:Y:S02]  /*1ee70*/  LDL.LU.64 R24, [R1+0x1140] ;  /* 0x0011400001187983 */ /* 0x000ee40000300a00 */
[----:B---3--:R-:W-:Y:S01]  /*1ee80*/  HMMA.16816.F32.BF16 R12, R20, R24, R12 ;  /* 0x00000018140c723c */ /* 0x008fe2000004180c */
[----:B------:R-:W-:-:S02]  /*1ee90*/  IMAD.MOV.U32 R3, RZ, RZ, R24 ;  /* 0x000000ffff037224 */ /* 0x000fc400078e0018 */
[----:B------:R-:W-:Y:S11]  /*1eea0*/  IMAD.MOV.U32 R28, RZ, RZ, R25 ;  /* 0x000000ffff1c7224 */ /* 0x000ff600078e0019 */
[----:B------:R-:W-:Y:S09]  /*1eeb0*/  @!UPT UIADD3 URZ, URZ, URZ, URZ ;  /* 0x0000003f3f3ff290 */ /* 0x000ff2000fffe03f */
[----:B------:R0:W-:Y:S01]  /*1eec0*/  STL.64 [R1+0x2d0], R12 ;  /* 0x0002d00c01007387 */ /* 0x0001e20000100a00 */
[----:B------:R-:W-:Y:S03]  /*1eed0*/  STL.64 [R1+0x2d8], R14 ;  /* 0x0002d80e01007387 */ /* 0x000fe60000100a00 */
[----:B0-----:R-:W2:Y:S01]  /*1eee0*/  LDL.LU.64 R12, [R1+0x1138] ;  /* 0x00113800010c7983 */ /* 0x001ea20000300a00 */
[----:B------:R-:W4:Y:S02]  /*1eef0*/  LDL.LU.64 R26, [R1+0x1130] ;  /* 0x00113000011a7983 */ /* 0x000f240000300a00 */
[----:B------:R-:W4:Y:S02]  /*1ef00*/  LDL.LU.64 R24, [R1+0x1128] ;  /* 0x0011280001187983 */ /* 0x000f240000300a00 */
[C---:B----4-:R-:W-:Y:S11]  /*1ef10*/  HMMA.16816.F32.BF16 R24, R20.reuse, R4, R24 ;  /* 0x000000041418723c */ /* 0x050ff60000041818 */
[----:B------:R-:W-:Y:S11]  /*1ef20*/  @!UPT UIADD3 URZ, URZ, URZ, URZ ;  /* 0x0000003f3f3ff290 */ /* 0x000ff6000fffe03f */
[----:B------:R-:W-:Y:S01]  /*1ef30*/  @!UPT UIADD3 URZ, URZ, URZ, URZ ;  /* 0x0000003f3f3ff290 */ /* 0x000fe2000fffe03f */
[----:B------:R-:W-:Y:S01]  /*1ef40*/  STL.64 [R1+0x2c0], R24 ;  /* 0x0002c01801007387 */ /* 0x000fe20000100a00 */
[----:B------:R0:W-:Y:S03]  /*1ef50*/  STL.64 [R1+0x2c8], R26 ;  /* 0x0002c81a01007387 */ /* 0x0001e60000100a00 */
[----:B0-----:R-:W2:Y:S01]  /*1ef60*/  LDL.LU.64 R26, [R1+0x1120] ;  /* 0x00112000011a7983 */ /* 0x001ea20000300a00 */
[----:B------:R-:W2:Y:S02]  /*1ef70*/  LDL.LU.64 R24, [R1+0x1118] ;  /* 0x0011180001187983 */ /* 0x000ea40000300a00 */
[----:B------:R-:W-:Y:S02]  /*1ef80*/  IMAD.MOV.U32 R17, RZ, RZ, R4 ;  /* 0x000000ffff117224 */ /* 0x000fe400078e0004 */
[----:B------:R-:W-:Y:S01]  /*1ef90*/  IMAD.MOV.U32 R16, RZ, RZ, R5 ;  /* 0x000000ffff107224 */ /* 0x000fe200078e0005 */
[----:B------:R-:W3:Y:S01]  /*1efa0*/  LDL.LU R4, [R1+0x280] ;  /* 0x0002800001047983 */ /* 0x000ee20000300800 */
[----:B------:R-:W3:Y:S02]  /*1efb0*/  LDL.LU R5, [R1+0x284] ;  /* 0x0002840001057983 */ /* 0x000ee40000300800 */
[----:B------:R-:W3:Y:S02]  /*1efc0*/  LDL.LU R6, [R1+0x288] ;  /* 0x0002880001067983 */ /* 0x000ee40000300800 */
[----:B------:R-:W3:Y:S01]  /*1efd0*/  LDL.LU R7, [R1+0x28c] ;  /* 0x00028c0001077983 */ /* 0x000ee20000300800 */
        /* <DEDUP_REMOVED lines=17> */
[----:B------:R-:W2:Y:S02]  /*1f0f0*/  LDL.LU.64 R12, [R1+0x10f0] ;  /* 0x0010f000010c7983 */ /* 0x000ea40000300a00 */
[----:B--2---:R-:W-:Y:S11]  /*1f100*/  HMMA.16816.F32.BF16 R8, R20, R12, R8 ;  /* 0x0000000c1408723c */ /* 0x004ff60000041808 */
[----:B------:R-:W-:Y:S11]  /*1f110*/  @!UPT UIADD3 URZ, URZ, URZ, URZ ;  /* 0x0000003f3f3ff290 */ /* 0x000ff6000fffe03f */
[----:B------:R-:W-:Y:S01]  /*1f120*/  @!UPT UIADD3 URZ, URZ, URZ, URZ ;  /* 0x0000003f3f3ff290 */ /* 0x000fe2000fffe03f */
[----:B------:R-:W-:Y:S01]  /*1f130*/  STL.64 [R1+0x290], R8 ;  /* 0x0002900801007387 */ /* 0x000fe20000100a00 */
[----:B------:R0:W-:Y:S03]  /*1f140*/  STL.64 [R1+0x298], R10 ;  /* 0x0002980a01007387 */ /* 0x0001e60000100a00 */
[----:B0-----:R-:W2:Y:S01]  /*1f150*/  LDL.LU.64 R10, [R1+0x10e8] ;  /* 0x0010e800010a7983 */ /* 0x001ea20000300a00 */
[----:B------:R-:W3:Y:S02]  /*1f160*/  LDL.LU.64 R8, [R1+0x10e0] ;  /* 0x0010e00001087983 */ /* 0x000ee40000300a00 */
[----:B----4-:R-:W-:Y:S02]  /*1f170*/  STL.64 [R1+0x1050], R14 ;  /* 0x0010500e01007387 */ /* 0x010fe40000100a00 */
[----:B------:R0:W-:Y:S02]  /*1f180*/  STL.64 [R1+0x1048], R12 ;  /* 0x0010480c01007387 */ /* 0x0001e40000100a00 */
[----:B0-----:R-:W-:-:S02]  /*1f190*/  IMAD.MOV.U32 R12, RZ, RZ, R27 ;  /* 0x000000ffff0c7224 */ /* 0x001fc400078e001b */
[----:B------:R-:W-:-:S05]  /*1f1a0*/  IMAD.MOV.U32 R13, RZ, RZ, R26 ;  /* 0x000000ffff0d7224 */ /* 0x000fca00078e001a */
[----:B------:R0:W-:Y:S02]  /*1f1b0*/  STL.64 [R1+0x1068], R12 ;  /* 0x0010680c01007387 */ /* 0x0001e40000100a00 */
[----:B0-----:R-:W-:Y:S02]  /*1f1c0*/  IMAD.MOV.U32 R13, RZ, RZ, R24 ;  /* 0x000000ffff0d7224 */ /* 0x001fe400078e0018 */
[----:B------:R-:W-:Y:S01]  /*1f1d0*/  IMAD.MOV.U32 R12, RZ, RZ, R25 ;  /* 0x000000ffff0c7224 */ /* 0x000fe200078e0019 */
[----:B------:R-:W4:Y:S01]  /*1f1e0*/  LDL.LU R24, [R1+0xd0] ;  /* 0x0000d00001187983 */ /* 0x000f220000300800 */
[----:B------:R-:W4:Y:S02]  /*1f1f0*/  LDL.LU R25, [R1+0xd4] ;  /* 0x0000d40001197983 */ /* 0x000f240000300800 */
[----:B------:R-:W2:Y:S02]  /*1f200*/  LDL.LU R26, [R1+0xd8] ;  /* 0x0000d800011a7983 */ /* 0x000ea40000300800 */
[----:B------:R-:W2:Y:S01]  /*1f210*/  LDL.LU R27, [R1+0xdc] ;  /* 0x0000dc00011b7983 */ /* 0x000ea20000300800 */
[----:B---3--:R-:W-:Y:S01]  /*1f220*/  HMMA.16816.F32.BF16 R4, R20, R8, R4 ;  /* 0x000000081404723c */ /* 0x008fe20000041804 */
[----:B--2---:R-:W-:Y:S01]  /*1f230*/  STL.64 [R1+0x10a8], R26 ;  /* 0x0010a81a01007387 */ /* 0x004fe20000100a00 */
[----:B----4-:R-:W-:Y:S02]  /*1f240*/  STL.64 [R1+0x10a0], R24 ;  /* 0x0010a01801007387 */ /* 0x010fe40000100a00 */
[----:B------:R0:W-:Y:S02]  /*1f250*/  STL.64 [R1+0x1080], R12 ;  /* 0x0010800c01007387 */ /* 0x0001e40000100a00 */
[----:B0-----:R-:W-:-:S02]  /*1f260*/  IMAD.MOV.U32 R12, RZ, RZ, R17 ;  /* 0x000000ffff0c7224 */ /* 0x001fc400078e0011 */
[----:B------:R-:W-:Y:S02]  /*1f270*/  IMAD.MOV.U32 R13, RZ, RZ, R16 ;  /* 0x000000ffff0d7224 */ /* 0x000fe400078e0010 */
[----:B------:R-:W-:Y:S01]  /*1f280*/  IMAD.MOV.U32 R25, RZ, RZ, R18 ;  /* 0x000000ffff197224 */ /* 0x000fe200078e0012 */
[----:B------:R-:W2:Y:S01]  /*1f290*/  LDL.LU R16, [R1+0x170] ;  /* 0x0001700001107983 */ /* 0x000ea20000300800 */
[----:B------:R-:W2:Y:S02]  /*1f2a0*/  LDL.LU R17, [R1+0x174] ;  /* 0x0001740001117983 */ /* 0x000ea40000300800 */
[----:B------:R-:W-:Y:S02]  /*1f2b0*/  IMAD.MOV.U32 R24, RZ, RZ, R19 ;  /* 0x000000ffff187224 */ /* 0x000fe400078e0013 */
[----:B------:R-:W2:Y:S01]  /*1f2c0*/  LDL.LU R18, [R1+0x178] ;  /* 0x0001780001127983 */ /* 0x000ea20000300800 */
[----:B------:R-:W2:Y:S01]  /*1f2d0*/  LDL.LU R19, [R1+0x17c] ;  /* 0x00017c0001137983 */ /* 0x000ea20000300800 */
[----:B------:R0:W-:Y:S03]  /*1f2e0*/  STL.64 [R1+0x10b0], R12 ;  /* 0x0010b00c01007387 */ /* 0x0001e60000100a00 */
[----:B0-----:R-:W3:Y:S01]  /*1f2f0*/  LDL.LU R12, [R1+0xe0] ;  /* 0x0000e000010c7983 */ /* 0x001ee20000300800 */
[----:B------:R-:W3:Y:S02]  /*1f300*/  LDL.LU R13, [R1+0xe4] ;  /* 0x0000e400010d7983 */ /* 0x000ee40000300800 */
[----:B------:R-:W3:Y:S02]  /*1f310*/  LDL.LU R14, [R1+0xe8] ;  /* 0x0000e800010e7983 */ /* 0x000ee40000300800 */
[----:B------:R-:W3:Y:S01]  /*1f320*/  LDL.LU R15, [R1+0xec] ;  /* 0x0000ec00010f7983 */ /* 0x000ee20000300800 */
[----:B------:R-:W-:Y:S01]  /*1f330*/  STL.64 [R1+0x280], R4 ;  /* 0x0002800401007387 */ /* 0x000fe20000100a00 */
[----:B------:R0:W-:Y:S03]  /*1f340*/  STL.64 [R1+0x288], R6 ;  /* 0x0002880601007387 */ /* 0x0001e60000100a00 */
[----:B0-----:R-:W4:Y:S01]  /*1f350*/  LDL.LU.64 R6, [R1+0x10d8] ;  /* 0x0010d80001067983 */ /* 0x001f220000300a00 */
[----:B------:R-:W2:Y:S02]  /*1f360*/  LDL.LU.64 R4, [R1+0x10d0] ;  /* 0x0010d00001047983 */ /* 0x000ea40000300a00 */
        /* <DEDUP_REMOVED lines=18> */
[----:B------:R-:W-:Y:S01]  /*1f490*/  HMMA.16816.F32.BF16 R20, R20, R4, R16 ;  /* 0x000000041414723c */ /* 0x000fe20000041810 */
[----:B--2---:R-:W-:Y:S01]  /*1f4a0*/  STL.64 [R1+0x1090], R10 ;  /* 0x0010900a01007387 */ /* 0x004fe20000100a00 */
[----:B------:R0:W-:Y:S03]  /*1f4b0*/  STL.64 [R1+0x1088], R8 ;  /* 0x0010880801007387 */ /* 0x0001e60000100a00 */
[----:B0-----:R-:W2:Y:S01]  /*1f4c0*/  LDL.LU R8, [R1+0xc0] ;  /* 0x0000c00001087983 */ /* 0x001ea20000300800 */
[----:B------:R-:W2:Y:S02]  /*1f4d0*/  LDL.LU R9, [R1+0xc4] ;  /* 0x0000c40001097983 */ /* 0x000ea40000300800 */
[----:B------:R-:W2:Y:S02]  /*1f4e0*/  LDL.LU R10, [R1+0xc8] ;  /* 0x0000c800010a7983 */ /* 0x000ea40000300800 */
[----:B------:R-:W2:Y:S01]  /*1f4f0*/  LDL.LU R11, [R1+0xcc] ;  /* 0x0000cc00010b7983 */ /* 0x000ea20000300800 */
[----:B------:R-:W3:Y:S01]  /*1f500*/  LDL.LU.64 R18, [R1+0x10c8] ;  /* 0x0010c80001127983 */ /* 0x000ee20000300a00 */
[----:B------:R-:W3:Y:S11]  /*1f510*/  LDL.LU.64 R16, [R1+0x10c0] ;  /* 0x0010c00001107983 */ /* 0x000ef60000300a00 */
[----:B------:R0:W-:Y:S02]  /*1f520*/  STL.64 [R1+0x170], R20 ;  /* 0x0001701401007387 */ /* 0x0001e40000100a00 */
[----:B------:R-:W-:Y:S02]  /*1f530*/  STL.64 [R1+0x178], R22 ;  /* 0x0001781601007387 */ /* 0x000fe40000100a00 */
[----:B0-----:R-:W-:-:S02]  /*1f540*/  IMAD.MOV.U32 R20, RZ, RZ, R3 ;  /* 0x000000ffff147224 */ /* 0x001fc400078e0003 */
[----:B------:R-:W-:Y:S01]  /*1f550*/  IMAD.MOV.U32 R21, RZ, RZ, R28 ;  /* 0x000000ffff157224 */ /* 0x000fe200078e001c */
[----:B------:R-:W2:Y:S01]  /*1f560*/  LDL.LU R3, [R1+0x10bc] ;  /* 0x0010bc0001037983 */ /* 0x000ea20000300800 */
[----:B------:R-:W2:Y:S01]  /*1f570*/  LDL.LU R28, [R1+0x10b8] ;  /* 0x0010b800011c7983 */ /* 0x000ea20000300800 */
[C---:B---3--:R-:W-:Y:S02]  /*1f580*/  HMMA.16816.F32.BF16 R24, R16.reuse, R24, R12 ;  /* 0x000000181018723c */ /* 0x048fe4000004180c */
[----:B------:R-:W2:Y:S11]  /*1f590*/  LDL.LU.64 R12, [R1+0x10b0] ;  /* 0x0010b000010c7983 */ /* 0x000eb60000300a00 */
[----:B------:R-:W-:Y:S10]  /*1f5a0*/  @!UPT UIADD3 URZ, URZ, URZ, URZ ;  /* 0x0000003f3f3ff290 */ /* 0x000ff4000fffe03f */
[----:B------:R-:W-:Y:S01]  /*1f5b0*/  STL.64 [R1+0xe0], R24 ;  /* 0x0000e01801007387 */ /* 0x000fe20000100a00 */
[----:B------:R0:W-:Y:S03]  /*1f5c0*/  STL.64 [R1+0xe8], R26 ;  /* 0x0000e81a01007387 */ /* 0x0001e60000100a00 */
[----:B0-----:R-:W3:Y:S01]  /*1f5d0*/  LDL.LU.64 R26, [R1+0x10a8] ;  /* 0x0010a800011a7983 */ /* 0x001ee20000300a00 */
[----:B------:R-:W3:Y:S02]  /*1f5e0*/  LDL.LU.64 R24, [R1+0x10a0] ;  /* 0x0010a00001187983 */ /* 0x000ee40000300a00 */
[C---:B---3--:R-:W-:Y:S01]  /*1f5f0*/  HMMA.16816.F32.BF16 R20, R16.reuse, R20, R24 ;  /* 0x000000141014723c */ /* 0x048fe20000041818 */
[----:B------:R-:W3:Y:S11]  /*1f600*/  LDL.LU R27, [R1+0x1098] ;  /* 0x00109800011b7983 */ /* 0x000ef60000300800 */
[----:B------:R-:W-:Y:S11]  /*1f610*/  @!UPT UIADD3 URZ, URZ, URZ, URZ ;  /* 0x0000003f3f3ff290 */ /* 0x000ff6000fffe03f */
[----:B------:R-:W-:Y:S01]  /*1f620*/  STL.64 [R1+0xd0], R20 ;  /* 0x0000d01401007387 */ /* 0x000fe20000100a00 */
[----:B------:R-:W-:Y:S01]  /*1f630*/  STL.64 [R1+0xd8], R22 ;  /* 0x0000d81601007387 */ /* 0x000fe20000100a00 */
[C---:B--2---:R-:W-:Y:S02]  /*1f640*/  HMMA.16816.F32.BF16 R12, R16.reuse, R12, R8 ;  /* 0x0000000c100c723c */ /* 0x044fe40000041808 */
[----:B---3--:R-:W-:Y:S02]  /*1f650*/  LDSM.16.MT88.4 R20, [R27+0x13000] ;  /* 0x013000001b14783b */ /* 0x008fe40000004200 */
[----:B------:R-:W0:Y:S02]  /*1f660*/  LDSM.16.MT88.4 R24, [R27+0x13080] ;  /* 0x013080001b18783b */ /* 0x000e240000004200 */
[----:B0-----:R-:W-:Y:S02]  /*1f670*/  STL.64 [R1+0xf90], R26 ;  /* 0x000f901a01007387 */ /* 0x001fe40000100a00 */
[----:B------:R0:W-:Y:S02]  /*1f680*/  STL.64 [R1+0xf88], R24 ;  /* 0x000f881801007387 */ /* 0x0001e40000100a00 */
[----:B0-----:R-:W2:Y:S01]  /*1f690*/  LDL.LU R24, [R1+0x50] ;  /* 0x0000500001187983 */ /* 0x001ea20000300800 */
[----:B------:R-:W2:Y:S02]  /*1f6a0*/  LDL.LU R25, [R1+0x54] ;  /* 0x0000540001197983 */ /* 0x000ea40000300800 */
[----:B------:R-:W2:Y:S02]  /*1f6b0*/  LDL.LU R26, [R1+0x58] ;  /* 0x00005800011a7983 */ /* 0x000ea40000300800 */
[----:B------:R-:W3:Y:S01]  /*1f6c0*/  LDL.LU.64 R10, [R1+0x1090] ;  /* 0x00109000010a7983 */ /* 0x000ee20000300a00 */
[----:B------:R-:W3:Y:S07]  /*1f6d0*/  LDL.LU.64 R8, [R1+0x1088] ;  /* 0x0010880001087983 */ /* 0x000eee0000300a00 */
[----:B------:R0:W-:Y:S02]  /*1f6e0*/  STL.64 [R1+0xc0], R12 ;  /* 0x0000c00c01007387 */ /* 0x0001e40000100a00 */
[----:B------:R3:W-:Y:S01]  /*1f6f0*/  STL.64 [R1+0xc8], R14 ;  /* 0x0000c80e01007387 */ /* 0x0007e20000100a00 */
[----:B0-----:R-:W3:Y:S02]  /*1f700*/  LDL.LU.64 R12, [R1+0x1080] ;  /* 0x00108000010c7983 */ /* 0x001ee40000300a00 */
[C---:B---3--:R-:W-:Y:S02]  /*1f710*/  HMMA.16816.F32.BF16 R12, R16.reuse, R12, R8 ;  /* 0x0000000c100c723c */ /* 0x048fe40000041808 */
[----:B------:R-:W3:Y:S01]  /*1f720*/  LDL.LU.64 R10, [R1+0x1078] ;  /* 0x00107800010a7983 */ /* 0x000ee20000300a00 */
[----:B------:R-:W3:Y:S11]  /*1f730*/  LDL.LU.64 R8, [R1+0x1070] ;  /* 0x0010700001087983 */ /* 0x000ef60000300a00 */
[----:B------:R-:W-:Y:S09]  /*1f740*/  @!UPT UIADD3 URZ, URZ, URZ, URZ ;  /* 0x0000003f3f3ff290 */ /* 0x000ff2000fffe03f */
[----:B------:R0:W-:Y:S01]  /*1f750*/  STL.64 [R1+0xb0], R12 ;  /* 0x0000b00c01007387 */ /* 0x0001e20000100a00 */
[----:B------:R3:W-:Y:S03]  /*1f760*/  STL.64 [R1+0xb8], R14 ;  /* 0x0000b80e01007387 */ /* 0x0007e60000100a00 */
[----:B0-----:R-:W3:Y:S02]  /*1f770*/  LDL.LU.64 R12, [R1+0x1068] ;  /* 0x00106800010c7983 */ /* 0x001ee40000300a00 */
[C---:B---3--:R-:W-:Y:S02]  /*1f780*/  HMMA.16816.F32.BF16 R12, R16.reuse, R12, R8 ;  /* 0x0000000c100c723c */ /* 0x048fe40000041808 */
[----:B------:R-:W3:Y:S01]  /*1f790*/  LDL.LU.64 R10, [R1+0x1060] ;  /* 0x00106000010a7983 */ /* 0x000ee20000300a00 */
[----:B------:R-:W3:Y:S11]  /*1f7a0*/  LDL.LU.64 R8, [R1+0x1058] ;  /* 0x0010580001087983 */ /* 0x000ef60000300a00 */
[----:B------:R-:W-:Y:S09]  /*1f7b0*/  @!UPT UIADD3 URZ, URZ, URZ, URZ ;  /* 0x0000003f3f3ff290 */ /* 0x000ff2000fffe03f */
[----:B------:R-:W-:Y:S01]  /*1f7c0*/  STL.64 [R1+0xa0], R12 ;  /* 0x0000a00c01007387 */ /* 0x000fe20000100a00 */
[----:B------:R0:W-:Y:S03]  /*1f7d0*/  STL.64 [R1+0xa8], R14 ;  /* 0x0000a80e01007387 */ /* 0x0001e60000100a00 */
[----:B0-----:R-:W2:Y:S01]  /*1f7e0*/  LDL.LU.64 R14, [R1+0x1050] ;  /* 0x00105000010e7983 */ /* 0x001ea20000300a00 */
[----:B------:R-:W3:Y:S02]  /*1f7f0*/  LDL.LU.64 R12, [R1+0x1048] ;  /* 0x00104800010c7983 */ /* 0x000ee40000300a00 */
[----:B---3--:R-:W-:Y:S11]  /*1f800*/  HMMA.16816.F32.BF16 R8, R16, R12, R8 ;  /* 0x0000000c1008723c */ /* 0x008ff60000041808 */
[----:B------:R-:W-:Y:S11]  /*1f810*/  @!UPT UIADD3 URZ, URZ, URZ, URZ ;  /* 0x0000003f3f3ff290 */ /* 0x000ff6000fffe03f */
[----:B------:R-:W-:Y:S01]  /*1f820*/  @!UPT UIADD3 URZ, URZ, URZ, URZ ;  /* 0x0000003f3f3ff290 */ /* 0x000fe2000fffe03f */
[----:B------:R-:W-:Y:S01]  /*1f830*/  STL.64 [R1+0x90], R8 ;  /* 0x0000900801007387 */ /* 0x000fe20000100a00 */
[----:B------:R0:W-:Y:S03]  /*1f840*/  STL.64 [R1+0x98], R10 ;  /* 0x0000980a01007387 */ /* 0x0001e60000100a00 */
[----:B0-----:R-:W3:Y:S01]  /*1f850*/  LDL.LU.64 R10, [R1+0x1040] ;  /* 0x00104000010a7983 */ /* 0x001ee20000300a00 */
[----:B------:R-:W3:Y:S02]  /*1f860*/  LDL.LU.64 R8, [R1+0x1038] ;  /* 0x0010380001087983 */ /* 0x000ee40000300a00 */
[----:B--2---:R0:W-:Y:S02]  /*1f870*/  STL.64 [R1+0x1010], R14 ;  /* 0x0010100e01007387 */ /* 0x0041e40000100a00 */
[----:B------:R-:W-:Y:S02]  /*1f880*/  IMAD.MOV.U32 R12, RZ, RZ, R28 ;  /* 0x000000ffff0c7224 */ /* 0x000fe400078e001c */
[----:B------:R-:W-:-:S02]  /*1f890*/  IMAD.MOV.U32 R13, RZ, RZ, R3 ;  /* 0x000000ffff0d7224 */ /* 0x000fc400078e0003 */
[----:B0-----:R-:W-:Y:S02]  /*1f8a0*/  IMAD.MOV.U32 R14, RZ, RZ, R2 ;  /* 0x000000ffff0e7224 */ /* 0x001fe400078e0002 */
[----:B------:R-:W-:Y:S02]  /*1f8b0*/  IMAD.MOV.U32 R15, RZ, RZ, R0 ;  /* 0x000000ffff0f7224 */ /* 0x000fe400078e0000 */
[----:B------:R-:W-:-:S05]  /*1f8c0*/  IMAD.MOV.U32 R27, RZ, RZ, R29 ;  /* 0x000000ffff1b7224 */ /* 0x000fca00078e001d */
[C---:B---3--:R-:W-:Y:S11]  /*1f8d0*/  HMMA.16816.F32.BF16 R12, R16.reuse, R8, R12 ;  /* 0x00000008100c723c */ /* 0x048ff6000004180c */
[----:B------:R-:W-:Y:S11]  /*1f8e0*/  @!UPT UIADD3 URZ, URZ, URZ, URZ ;  /* 0x0000003f3f3ff290 */ /* 0x000ff6000fffe03f */
[----:B------:R-:W-:Y:S02]  /*1f8f0*/  @!UPT UIADD3 URZ, URZ, URZ, URZ ;  /* 0x0000003f3f3ff290 */ /* 0x000fe4000fffe03f */
[----:B------:R-:W-:Y:S01]  /*1f900*/  IMAD.MOV.U32 R0, RZ, RZ, R15 ;  /* 0x000000ffff007224 */ /* 0x000fe200078e000f */
[----:B------:R-:W-:Y:S01]  /*1f910*/  STL.64 [R1+0x80], R12 ;  /* 0x0000800c01007387 */ /* 0x000fe20000100a00 */
[----:B------:R0:W-:Y:S02]  /*1f920*/  STL [R1+0x88], R14 ;  /* 0x0000880e01007387 */ /* 0x0001e40000100800 */
[----:B------:R-:W-:Y:S01]  /*1f930*/  STL.64 [R1+0xff8], R10 ;  /* 0x000ff80a01007387 */ /* 0x000fe20000100a00 */
[----:B------:R1:W-:Y:S01]  /*1f940*/  STL [R1+0xc88], R0 ;  /* 0x000c880001007387 */ /* 0x0003e20000100800 */
[----:B0-----:R-:W-:Y:S03]  /*1f950*/  HMMA.16816.F32.BF16 R12, R16, R4, R24 ;  /* 0x00000004100c723c */ /* 0x001fe60000041818 */
[----:B-1----:R-:W2:Y:S01]  /*1f960*/  LDL R0, [R1+0x52c] ;  /* 0x00052c0001007983 */ /* 0x002ea20000100800 */
[----:B------:R-:W3:Y:S02]  /*1f970*/  LDL.LU R16, [R1+0x60] ;  /* 0x0000600001107983 */ /* 0x000ee40000300800 */
[----:B------:R-:W3:Y:S02]  /*1f980*/  LDL.LU R17, [R1+0x64] ;  /* 0x0000640001117983 */ /* 0x000ee40000300800 */
[----:B----4-:R-:W-:-:S02]  /*1f990*/  IMAD.MOV.U32 R18, RZ, RZ, R6 ;  /* 0x000000ffff127224 */ /* 0x010fc400078e0006 */
[----:B------:R-:W-:Y:S01]  /*1f9a0*/  IMAD.MOV.U32 R19, RZ, RZ, R7 ;  /* 0x000000ffff137224 */ /* 0x000fe200078e0007 */
[----:B------:R-:W4:Y:S01]  /*1f9b0*/  LDL.LU R6, [R1+0x1030] ;  /* 0x0010300001067983 */ /* 0x000f220000300800 */
[----:B------:R-:W2:Y:S02]  /*1f9c0*/  LDL.LU R7, [R1+0x102c] ;  /* 0x00102c0001077983 */ /* 0x000ea40000300800 */
[----:B------:R-:W2:Y:S02]  /*1f9d0*/  LDL.LU R24, [R1+0x310] ;  /* 0x0003100001187983 */ /* 0x000ea40000300800 */
[----:B------:R-:W2:Y:S01]  /*1f9e0*/  LDL.LU R25, [R1+0x314] ;  /* 0x0003140001197983 */ /* 0x000ea20000300800 */
[----:B------:R-:W2:Y:S01]  /*1f9f0*/  LDL.LU R26, [R1+0x318] ;  /* 0x00031800011a7983 */ /* 0x000ea20000300800 */
[----:B------:R-:W2:Y:S06]  /*1fa00*/  LDL.LU R27, [R1+0x31c] ;  /* 0x00031c00011b7983 */ /* 0x000eac0000300800 */
[----:B------:R-:W-:-:S02]  /*1fa10*/  IMAD.MOV.U32 R28, RZ, RZ, R12 ;  /* 0x000000ffff1c7224 */ /* 0x000fc400078e000c */
[----:B------:R-:W-:Y:S02]  /*1fa20*/  IMAD.MOV.U32 R2, RZ, RZ, R13 ;  /* 0x000000ffff027224 */ /* 0x000fe400078e000d */
[----:B------:R-:W-:Y:S02]  /*1fa30*/  IMAD.MOV.U32 R29, RZ, RZ, R14 ;  /* 0x000000ffff1d7224 */ /* 0x000fe400078e000e */
[----:B------:R-:W-:Y:S01]  /*1fa40*/  IMAD.MOV.U32 R3, RZ, RZ, R15 ;  /* 0x000000ffff037224 */ /* 0x000fe200078e000f */
[----:B--2---:R-:W-:Y:S01]  /*1fa50*/  STL.64 [R1+0xfc0], R26 ;  /* 0x000fc01a01007387 */ /* 0x004fe20000100a00 */
[----:B------:R0:W-:Y:S03]  /*1fa60*/  STL.64 [R1+0xfb8], R24 ;  /* 0x000fb81801007387 */ /* 0x0001e60000100a00 */
[----:B0-----:R-:W2:Y:S01]  /*1fa70*/  LDL.LU R24, [R1+0x320] ;  /* 0x0003200001187983 */ /* 0x001ea20000300800 */
[----:B------:R-:W2:Y:S02]  /*1fa80*/  LDL.LU R25, [R1+0x324] ;  /* 0x0003240001197983 */ /* 0x000ea40000300800 */
[----:B------:R-:W2:Y:S02]  /*1fa90*/  LDL.LU R26, [R1+0x328] ;  /* 0x00032800011a7983 */ /* 0x000ea40000300800 */
[----:B------:R-:W2:Y:S01]  /*1faa0*/  LDL.LU R27, [R1+0x32c] ;  /* 0x00032c00011b7983 */ /* 0x000ea20000300800 */
[----:B------:R-:W2:Y:S01]  /*1fab0*/  LDL.LU R12, [R1+0x360] ;  /* 0x00036000010c7983 */ /* 0x000ea20000300800 */
[----:B------:R-:W2:Y:S02]  /*1fac0*/  LDL.LU R13, [R1+0x364] ;  /* 0x00036400010d7983 */ /* 0x000ea40000300800 */
[----:B------:R-:W2:Y:S02]  /*1fad0*/  LDL.LU R14, [R1+0x368] ;  /* 0x00036800010e7983 */ /* 0x000ea40000300800 */
[----:B------:R-:W2:Y:S01]  /*1fae0*/  LDL.LU R15, [R1+0x36c] ;  /* 0x00036c00010f7983 */ /* 0x000ea20000300800 */
[----:B------:R-:W2:Y:S04]  /*1faf0*/  LDL.64 R10, [R1+0x38] ;  /* 0x00003800010a7983 */ /* 0x000ea80000100a00 */
[----:B--2---:R0:W-:Y:S04]  /*1fb00*/  STL.64 [R1+0x1018], R10 ;  /* 0x0010180a01007387 */ /* 0x0041e80000100a00 */
[----:B0-----:R-:W2:Y:S01]  /*1fb10*/  LDL.64 R10, [R1+0x48] ;  /* 0x00004800010a7983 */ /* 0x001ea20000100a00 */
[----:B------:R0:W-:Y:S02]  /*1fb20*/  STL.64 [R1+0xfd0], R26 ;  /* 0x000fd01a01007387 */ /* 0x0001e40000100a00 */
[----:B------:R1:W-:Y:S01]  /*1fb30*/  STL.64 [R1+0xfc8], R24 ;  /* 0x000fc81801007387 */ /* 0x0003e20000100a00 */
[----:B0-----:R-:W2:Y:S04]  /*1fb40*/  LDL.64 R26, [R1+0x18] ;  /* 0x00001800011a7983 */ /* 0x001ea80000100a00 */
[----:B--2---:R0:W-:Y:S01]  /*1fb50*/  STL.64 [R1+0xfe0], R26 ;  /* 0x000fe01a01007387 */ /* 0x0041e20000100a00 */
[----:B-1----:R-:W2:Y:S02]  /*1fb60*/  LDL.LU R24, [R1+0x340] ;  /* 0x0003400001187983 */ /* 0x002ea40000300800 */
[----:B------:R-:W2:Y:S01]  /*1fb70*/  LDL.LU R25, [R1+0x344] ;  /* 0x0003440001197983 */ /* 0x000ea20000300800 */
[----:B0-----:R-:W2:Y:S01]  /*1fb80*/  LDL.LU R26, [R1+0x348] ;  /* 0x00034800011a7983 */ /* 0x001ea20000300800 */
[----:B------:R-:W2:Y:S03]  /*1fb90*/  LDL.LU R27, [R1+0x34c] ;  /* 0x00034c00011b7983 */ /* 0x000ea60000300800 */
[----:B--2---:R-:W-:Y:S01]  /*1fba0*/  STL.64 [R1+0x1008], R26 ;  /* 0x0010081a01007387 */ /* 0x004fe20000100a00 */
[----:B------:R0:W-:Y:S03]  /*1fbb0*/  STL.64 [R1+0x1000], R24 ;  /* 0x0010001801007387 */ /* 0x0001e60000100a00 */
[----:B0-----:R-:W2:Y:S01]  /*1fbc0*/  LDL.LU R24, [R1+0x350] ;  /* 0x0003500001187983 */ /* 0x001ea20000300800 */
[----:B------:R-:W2:Y:S02]  /*1fbd0*/  LDL.LU R25, [R1+0x354] ;  /* 0x0003540001197983 */ /* 0x000ea40000300800 */
[----:B------:R-:W2:Y:S02]  /*1fbe0*/  LDL.LU R26, [R1+0x358] ;  /* 0x00035800011a7983 */ /* 0x000ea40000300800 */
[----:B------:R-:W2:Y:S01]  /*1fbf0*/  LDL.LU R27, [R1+0x35c] ;  /* 0x00035c00011b7983 */ /* 0x000ea20000300800 */
[----:B------:R-:W-:Y:S01]  /*1fc00*/  STL.64 [R1+0xf00], R18 ;  /* 0x000f001201007387 */ /* 0x000fe20000100a00 */
[----:B---3--:R0:W-:Y:S02]  /*1fc10*/  STL.64 [R1+0xef8], R16 ;  /* 0x000ef81001007387 */ /* 0x0081e40000100a00 */
[----:B0-----:R-:W-:-:S02]  /*1fc20*/  IMAD.MOV.U32 R16, RZ, RZ, R7 ;  /* 0x000000ffff107224 */ /* 0x001fc400078e0007 */
[----:B------:R-:W3:Y:S01]  /*1fc30*/  LDL.LU R7, [R1+0x1028] ;  /* 0x0010280001077983 */ /* 0x000ee20000300800 */
[----:B------:R-:W2:Y:S02]  /*1fc40*/  LDL.LU R17, [R1+0x114] ;  /* 0x0001140001117983 */ /* 0x000ea40000300800 */
[----:B------:R-:W2:Y:S02]  /*1fc50*/  LDL.LU R18, [R1+0x118] ;  /* 0x0001180001127983 */ /* 0x000ea40000300800 */
[----:B----4-:R-:W-:Y:S02]  /*1fc60*/  IMAD.MOV.U32 R19, RZ, RZ, R6 ;  /* 0x000000ffff137224 */ /* 0x010fe400078e0006 */
[----:B------:R-:W4:Y:S04]  /*1fc70*/  LDL.LU R6, [R1+0x1024] ;  /* 0x0010240001067983 */ /* 0x000f280000300800 */
[----:B--2---:R0:W-:Y:S01]  /*1fc80*/  STL.64 [R1+0xf10], R18 ;  /* 0x000f101201007387 */ /* 0x0041e20000100a00 */
[----:B------:R3:W-:Y:S03]  /*1fc90*/  STL.64 [R1+0xf08], R16 ;  /* 0x000f081001007387 */ /* 0x0007e60000100a00 */
[----:B0-----:R-:W2:Y:S01]  /*1fca0*/  LDL.64 R18, [R1+0x8] ;  /* 0x0000080001127983 */ /* 0x001ea20000100a00 */
[----:B---3--:R-:W-:-:S03]  /*1fcb0*/  IMAD.MOV.U32 R16, RZ, RZ, R7 ;  /* 0x000000ffff107224 */ /* 0x008fc600078e0007 */
[----:B--2---:R0:W-:Y:S01]  /*1fcc0*/  STL.64 [R1+0xfd8], R18 ;  /* 0x000fd81201007387 */ /* 0x0041e20000100a00 */
[----:B------:R-:W4:Y:S02]  /*1fcd0*/  LDL.LU R7, [R1+0x1020] ;  /* 0x0010200001077983 */ /* 0x000f240000300800 */
[----:B------:R-:W2:Y:S01]  /*1fce0*/  LDL.LU R17, [R1+0x334] ;  /* 0x0003340001117983 */ /* 0x000ea20000300800 */
[----:B0-----:R-:W3:Y:S01]  /*1fcf0*/  LDL.LU R18, [R1+0x338] ;  /* 0x0003380001127983 */ /* 0x001ee20000300800 */
[----:B------:R-:W3:Y:S03]  /*1fd00*/  LDL.LU R19, [R1+0x33c] ;  /* 0x00033c0001137983 */ /* 0x000ee60000300800 */
[----:B---3--:R0:W-:Y:S01]  /*1fd10*/  STL.64 [R1+0xff0], R18 ;  /* 0x000ff01201007387 */ /* 0x0081e20000100a00 */
[----:B--2---:R-:W-:Y:S02]  /*1fd20*/  STL.64 [R1+0xfe8], R16 ;  /* 0x000fe81001007387 */ /* 0x004fe40000100a00 */
[----:B------:R-:W2:Y:S01]  /*1fd30*/  LDL R4, [R1+0x528] ;  /* 0x0005280001047983 */ /* 0x000ea20000100800 */
[----:B------:R-:W-:Y:S01]  /*1fd40*/  HMMA.16816.F32.BF16 R12, R20, R10, R12 ;  /* 0x0000000a140c723c */ /* 0x000fe2000004180c */
[----:B0-----:R-:W3:Y:S01]  /*1fd50*/  LDL.64 R18, [R1+0x28] ;  /* 0x0000280001127983 */ /* 0x001ee20000100a00 */
[----:B----4-:R-:W-:Y:S03]  /*1fd60*/  STL.64 [R1+0xfa0], R6 ;  /* 0x000fa00601007387 */ /* 0x010fe60000100a00 */
[----:B--2---:R0:W-:Y:S01]  /*1fd70*/  STL [R1+0xf98], R4 ;  /* 0x000f980401007387 */ /* 0x0041e20000100800 */
[----:B------:R-:W-:Y:S02]  /*1fd80*/  STL [R1+0xc94], R29 ;  /* 0x000c941d01007387 */ /* 0x000fe40000100800 */
[----:B------:R1:W-:Y:S02]  /*1fd90*/  STL [R1+0xc90], R2 ;  /* 0x000c900201007387 */ /* 0x0003e40000100800 */
[----:B------:R-:W-:Y:S02]  /*1fda0*/  STL [R1+0xc8c], R28 ;  /* 0x000c8c1c01007387 */ /* 0x000fe40000100800 */
[----:B0-----:R-:W-:-:S02]  /*1fdb0*/  IMAD.MOV.U32 R4, RZ, RZ, R10 ;  /* 0x000000ffff047224 */ /* 0x001fc400078e000a */
[----:B-1----:R-:W-:Y:S02]  /*1fdc0*/  IMAD.MOV.U32 R2, RZ, RZ, R11 ;  /* 0x000000ffff027224 */ /* 0x002fe400078e000b */
[----:B------:R-:W2:Y:S07]  /*1fdd0*/  LDL.LU.64 R10, [R1+0x1018] ;  /* 0x00101800010a7983 */ /* 0x000eae0000300a00 */
[----:B------:R0:W-:Y:S02]  /*1fde0*/  STL.64 [R1+0x360], R12 ;  /* 0x0003600c01007387 */ /* 0x0001e40000100a00 */
[----:B------:R1:W-:Y:S02]  /*1fdf0*/  STL.64 [R1+0x368], R14 ;  /* 0x0003680e01007387 */ /* 0x0003e40000100a00 */
[----:B0-----:R-:W-:-:S02]  /*1fe00*/  IMAD.MOV.U32 R12, RZ, RZ, R15 ;  /* 0x000000ffff0c7224 */ /* 0x001fc400078e000f */
[----:B-1----:R-:W4:Y:S01]  /*1fe10*/  LDL.LU.64 R14, [R1+0x1010] ;  /* 0x00101000010e7983 */ /* 0x002f220000300a00 */
[C---:B--2---:R-:W-:Y:S11]  /*1fe20*/  HMMA.16816.F32.BF16 R24, R20.reuse, R10, R24 ;  /* 0x0000000a1418723c */ /* 0x044ff60000041818 */
[----:B------:R-:W-:Y:S11]  /*1fe30*/  @!UPT UIADD3 URZ, URZ, URZ, URZ ;  /* 0x0000003f3f3ff290 */ /* 0x000ff6000fffe03f */
[----:B------:R-:W-:Y:S01]  /*1fe40*/  @!UPT UIADD3 URZ, URZ, URZ, URZ ;  /* 0x0000003f3f3ff290 */ /* 0x000fe2000fffe03f */
[----:B------:R-:W-:Y:S01]  /*1fe50*/  STL.64 [R1+0x350], R24 ;  /* 0x0003501801007387 */ /* 0x000fe20000100a00 */
[----:B------:R0:W-:Y:S03]  /*1fe60*/  STL.64 [R1+0x358], R26 ;  /* 0x0003581a01007387 */ /* 0x0001e60000100a00 */
[----:B0-----:R-:W2:Y:S01]  /*1fe70*/  LDL.LU.64 R26, [R1+0x1008] ;  /* 0x00100800011a7983 */ /* 0x001ea20000300a00 */
[----:B------:R-:W2:Y:S02]  /*1fe80*/  LDL.LU.64 R24, [R1+0x1000] ;  /* 0x0010000001187983 */ /* 0x000ea40000300a00 */
[----:B------:R-:W-:Y:S02]  /*1fe90*/  IMAD.MOV.U32 R6, RZ, RZ, R10 ;  /* 0x000000ffff067224 */ /* 0x000fe400078e000a */
[----:B------:R-:W-:Y:S02]  /*1fea0*/  IMAD.MOV.U32 R5, RZ, RZ, R11 ;  /* 0x000000ffff057224 */ /* 0x000fe400078e000b */
[----:B---3--:R-:W-:Y:S01]  /*1feb0*/  IMAD.MOV.U32 R8, RZ, RZ, R18 ;  /* 0x000000ffff087224 */ /* 0x008fe200078e0012 */
[----:B------:R-:W3:Y:S01]  /*1fec0*/  LDL.LU.64 R10, [R1+0xff8] ;  /* 0x000ff800010a7983 */ /* 0x000ee20000300a00 */
[----:B------:R-:W-:Y:S01]  /*1fed0*/  IMAD.MOV.U32 R7, RZ, RZ, R19 ;  /* 0x000000ffff077224 */ /* 0x000fe200078e0013 */
[C---:B--2---:R-:W-:Y:S02]  /*1fee0*/  HMMA.16816.F32.BF16 R24, R20.reuse, R18, R24 ;  /* 0x000000121418723c */ /* 0x044fe40000041818 */
[----:B------:R-:W2:Y:S01]  /*1fef0*/  LDL.LU.64 R18, [R1+0xff0] ;  /* 0x000ff00001127983 */ /* 0x000ea20000300a00 */
[----:B------:R-:W2:Y:S11]  /*1ff00*/  LDL.LU.64 R16, [R1+0xfe8] ;  /* 0x000fe80001107983 */ /* 0x000eb60000300a00 */
[----:B------:R-:W-:Y:S09]  /*1ff10*/  @!UPT UIADD3 URZ, URZ, URZ, URZ ;  /* 0x0000003f3f3ff290 */ /* 0x000ff2000fffe03f */
[----:B------:R-:W-:Y:S01]  /*1ff20*/  STL.64 [R1+0x340], R24 ;  /* 0x0003401801007387 */ /* 0x000fe20000100a00 */
[----:B------:R0:W-:Y:S02]  /*1ff30*/  STL.64 [R1+0x348], R26 ;  /* 0x0003481a01007387 */ /* 0x0001e40000100a00 */
[----:B------:R-:W-:Y:S02]  /*1ff40*/  IMAD.MOV.U32 R13, RZ, RZ, R27 ;  /* 0x000000ffff0d7224 */ /* 0x000fe400078e001b */
        /* <DEDUP_REMOVED lines=8> */
[----:B------:R-:W2:Y:S02]  /*1ffd0*/  LDL.LU.64 R26, [R1+0xfd0] ;  /* 0x000fd000011a7983 */ /* 0x000ea40000300a00 */
[----:B------:R-:W2:Y:S02]  /*1ffe0*/  LDL.LU.64 R24, [R1+0xfc8] ;  /* 0x000fc80001187983 */ /* 0x000ea40000300a00 */
[----:B--2---:R-:W-:Y:S11]  /*1fff0*/  HMMA.16816.F32.BF16 R24, R20, R18, R24 ;  /* 0x000000121418723c */ /* 0x004ff60000041818 */
        /* <DEDUP_REMOVED lines=17> */
[----:B----4-:R-:W-:Y:S11]  /*20110*/  HMMA.16816.F32.BF16 R24, R20, R14, R24 ;  /* 0x0000000e1418723c */ /* 0x010ff60000041818 */
        /* <DEDUP_REMOVED lines=8> */
[----:B------:R-:W4:Y:S01]  /*201a0*/  LDL.LU R4, [R1+0x300] ;  /* 0x0003000001047983 */ /* 0x000f220000300800 */
[----:B------:R-:W4:Y:S02]  /*201b0*/  LDL.LU R5, [R1+0x304] ;  /* 0x0003040001057983 */ /* 0x000f240000300800 */
[----:B------:R-:W4:Y:S02]  /*201c0*/  LDL.LU R6, [R1+0x308] ;  /* 0x0003080001067983 */ /* 0x000f240000300800 */
[----:B------:R-:W4:Y:S01]  /*201d0*/  LDL.LU R7, [R1+0x30c] ;  /* 0x00030c0001077983 */ /* 0x000f220000300800 */
[----:B------:R-:W-:Y:S01]  /*201e0*/  STL.64 [R1+0xf20], R14 ;  /* 0x000f200e01007387 */ /* 0x000fe20000100a00 */
        /* <DEDUP_REMOVED lines=24> */
[----:B------:R-:W4:Y:S02]  /*20370*/  LDL.LU R10, [R1+0xfac] ;  /* 0x000fac00010a7983 */ /* 0x000f240000300800 */
[----:B------:R-:W-:-:S02]  /*20380*/  IMAD.MOV.U32 R15, RZ, RZ, R11 ;  /* 0x000000ffff0f7224 */ /* 0x000fc400078e000b */
[----:B------:R-:W4:Y:S03]  /*20390*/  LDL.LU R11, [R1+0xfa8] ;  /* 0x000fa800010b7983 */ /* 0x000f260000300800 */
[----:B------:R-:W-:Y:S01]  /*203a0*/  STL.64 [R1+0xf80], R14 ;  /* 0x000f800e01007387 */ /* 0x000fe20000100a00 */
[C---:B----4-:R-:W-:Y:S01]  /*203b0*/  HMMA.16816.F32.BF16 R4, R20.reuse, R10, R4 ;  /* 0x0000000a1404723c */ /* 0x050fe20000041804 */
        /* <DEDUP_REMOVED lines=8> */
[----:B0-----:R-:W3:Y:S01]  /*20440*/  LDL.LU.64 R6, [R1+0xfa0] ;  /* 0x000fa00001067983 */ /* 0x001ee20000300a00 */
[----:B------:R-:W4:Y:S02]  /*20450*/  LDL.LU R4, [R1+0xf98] ;  /* 0x000f980001047983 */ /* 0x000f240000300800 */
        /* <DEDUP_REMOVED lines=56> */
[C---:B---3--:R-:W-:Y:S01]  /*207e0*/  HMMA.16816.F32.BF16 R20, R24.reuse, R10, R20 ;  /* 0x0000000a1814723c */ /* 0x048fe20000041814 */
[----:B------:R0:W-:Y:S01]  /*207f0*/  STL.64 [R1+0xeb0], R14 ;  /* 0x000eb00e01007387 */ /* 0x0001e20000100a00 */
[----:B------:R-:W-:Y:S04]  /*20800*/  STL.64 [R1+0xea8], R12 ;  /* 0x000ea80c01007387 */ /* 0x000fe80000100a00 */
[----:B0-----:R-:W3:Y:S01]  /*20810*/  LDL.64 R14, [R1+0x38] ;  /* 0x00003800010e7983 */ /* 0x001ee20000100a00 */
[----:B------:R-:W-:Y:S11]  /*20820*/  STL.64 [R1+0xed8], R10 ;  /* 0x000ed80a01007387 */ /* 0x000ff60000100a00 */
[----:B------:R-:W-:Y:S05]  /*20830*/  @!UPT UIADD3 URZ, URZ, URZ, URZ ;  /* 0x0000003f3f3ff290 */ /* 0x000fea000fffe03f */
[----:B------:R-:W-:Y:S01]  /*20840*/  STL.64 [R1+0x4a0], R20 ;  /* 0x0004a01401007387 */ /* 0x000fe20000100a00 */
[----:B------:R-:W-:Y:S02]  /*20850*/  STL.64 [R1+0x4a8], R22 ;  /* 0x0004a81601007387 */ /* 0x000fe40000100a00 */
[----:B------:R-:W0:Y:S01]  /*20860*/  LDSM.16.MT88.4 R20, [R0+0x13080] ;  /* 0x013080000014783b */ /* 0x000e220000004200 */
[----:B--2---:R-:W-:Y:S01]  /*20870*/  HMMA.16816.F32.BF16 R24, R24, R6, R16 ;  /* 0x000000061818723c */ /* 0x004fe20000041810 */
[----:B------:R-:W-:Y:S11]  /*20880*/  LDSM.16.MT88.4 R16, [R0+0x13000] ;  /* 0x013000000010783b */ /* 0x000ff60000004200 */
[----:B------:R-:W-:Y:S11]  /*20890*/  @!UPT UIADD3 URZ, URZ, URZ, URZ ;  /* 0x0000003f3f3ff290 */ /* 0x000ff6000fffe03f */
[----:B------:R-:W-:Y:S01]  /*208a0*/  STL.64 [R1+0x490], R24 ;  /* 0x0004901801007387 */ /* 0x000fe20000100a00 */
[----:B------:R-:W-:Y:S02]  /*208b0*/  STL.64 [R1+0x498], R26 ;  /* 0x0004981a01007387 */ /* 0x000fe40000100a00 */
[----:B----4-:R-:W1:Y:S04]  /*208c0*/  LDSM.16.MT88.4 R24, [R4+0x13000] ;  /* 0x013000000418783b */ /* 0x010e680000004200 */
[----:B0-----:R-:W-:Y:S01]  /*208d0*/  STL.64 [R1+0xe80], R22 ;  /* 0x000e801601007387 */ /* 0x001fe20000100a00 */
[----:B------:R0:W-:Y:S04]  /*208e0*/  STL.64 [R1+0xe78], R20 ;  /* 0x000e781401007387 */ /* 0x0001e80000100a00 */
[----:B0-----:R-:W2:Y:S01]  /*208f0*/  LDL.LU R20, [R1+0x430] ;  /* 0x0004300001147983 */ /* 0x001ea20000300800 */
[----:B------:R-:W2:Y:S02]  /*20900*/  LDL.LU R21, [R1+0x434] ;  /* 0x0004340001157983 */ /* 0x000ea40000300800 */
[----:B------:R-:W2:Y:S02]  /*20910*/  LDL.LU R22, [R1+0x438] ;  /* 0x0004380001167983 */ /* 0x000ea40000300800 */
[----:B------:R-:W2:Y:S01]  /*20920*/  LDL.LU R23, [R1+0x43c] ;  /* 0x00043c0001177983 */ /* 0x000ea20000300800 */
[----:B------:R0:W-:Y:S01]  /*20930*/  STL.64 [R1+0xed0], R6 ;  /* 0x000ed00601007387 */ /* 0x0001e20000100a00 */
[----:B------:R-:W-:Y:S03]  /*20940*/  STL [R1+0xec8], R4 ;  /* 0x000ec80401007387 */ /* 0x000fe60000100800 */
[----:B0-----:R-:W4:Y:S04]  /*20950*/  LDL.64 R6, [R1+0x48] ;  /* 0x0000480001067983 */ /* 0x001f280000100a00 */
[----:B-1----:R-:W-:Y:S01]  /*20960*/  STL.64 [R1+0xe10], R26 ;  /* 0x000e101a01007387 */ /* 0x002fe20000100a00 */
[----:B------:R0:W-:Y:S03]  /*20970*/  STL.64 [R1+0xe08], R24 ;  /* 0x000e081801007387 */ /* 0x0001e60000100a00 */
[----:B0-----:R-:W4:Y:S01]  /*20980*/  LDL.LU R24, [R1+0x440] ;  /* 0x0004400001187983 */ /* 0x001f220000300800 */
[----:B------:R-:W4:Y:S02]  /*20990*/  LDL.LU R25, [R1+0x444] ;  /* 0x0004440001197983 */ /* 0x000f240000300800 */
[----:B------:R-:W4:Y:S02]  /*209a0*/  LDL.LU R26, [R1+0x448] ;  /* 0x00044800011a7983 */ /* 0x000f240000300800 */
[----:B------:R-:W4:Y:S02]  /*209b0*/  LDL.LU R27, [R1+0x44c] ;  /* 0x00044c00011b7983 */ /* 0x000f240000300800 */
[----:B---3--:R-:W-:-:S02]  /*209c0*/  IMAD.MOV.U32 R5, RZ, RZ, R14 ;  /* 0x000000ffff057224 */ /* 0x008fc400078e000e */
[----:B------:R-:W-:Y:S01]  /*209d0*/  IMAD.MOV.U32 R4, RZ, RZ, R15 ;  /* 0x000000ffff047224 */ /* 0x000fe200078e000f */
[C---:B--2---:R-:W-:Y:S07]  /*209e0*/  HMMA.16816.F32.BF16 R20, R16.reuse, R14, R20 ;  /* 0x0000000e1014723c */ /* 0x044fee0000041814 */
[----:B------:R-:W-:Y:S02]  /*209f0*/  IMAD.MOV.U32 R14, RZ, RZ, R9 ;  /* 0x000000ffff0e7224 */ /* 0x000fe400078e0009 */
[----:B------:R-:W-:Y:S01]  /*20a00*/  IMAD.MOV.U32 R15, RZ, RZ, R8 ;  /* 0x000000ffff0f7224 */ /* 0x000fe200078e0008 */
[----:B----4-:R-:W-:Y:S11]  /*20a10*/  HMMA.16816.F32.BF16 R24, R16, R6, R24 ;  /* 0x000000061018723c */ /* 0x010ff60000041818 */
[----:B------:R-:W-:Y:S11]  /*20a20*/  @!UPT UIADD3 URZ, URZ, URZ, URZ ;  /* 0x0000003f3f3ff290 */ /* 0x000ff6000fffe03f */
[----:B------:R-:W-:Y:S01]  /*20a30*/  @!UPT UIADD3 URZ, URZ, URZ, URZ ;  /* 0x0000003f3f3ff290 */ /* 0x000fe2000fffe03f */
[----:B------:R0:W-:Y:S01]  /*20a40*/  STL.64 [R1+0x440], R24 ;  /* 0x0004401801007387 */ /* 0x0001e20000100a00 */
[----:B------:R1:W-:Y:S02]  /*20a50*/  STL.64 [R1+0x448], R26 ;  /* 0x0004481a01007387 */ /* 0x0003e40000100a00 */
[----:B------:R2:W-:Y:S02]  /*20a60*/  STL.64 [R1+0x430], R20 ;  /* 0x0004301401007387 */ /* 0x0005e40000100a00 */
[----:B------:R3:W-:Y:S01]  /*20a70*/  STL.64 [R1+0x438], R22 ;  /* 0x0004381601007387 */ /* 0x0007e20000100a00 */
[----:B0-----:R-:W4:Y:S01]  /*20a80*/  LDL.LU R24, [R1+0x230] ;  /* 0x0002300001187983 */ /* 0x001f220000300800 */
[----:B------:R-:W4:Y:S02]  /*20a90*/  LDL.LU R25, [R1+0x234] ;  /* 0x0002340001197983 */ /* 0x000f240000300800 */
[----:B-1----:R-:W4:Y:S02]  /*20aa0*/  LDL.LU R26, [R1+0x238] ;  /* 0x00023800011a7983 */ /* 0x002f240000300800 */
[----:B------:R-:W4:Y:S01]  /*20ab0*/  LDL.LU R27, [R1+0x23c] ;  /* 0x00023c00011b7983 */ /* 0x000f220000300800 */
[----:B--2---:R-:W2:Y:S01]  /*20ac0*/  LDL.LU R20, [R1+0x2f0] ;  /* 0x0002f00001147983 */ /* 0x004ea20000300800 */
[----:B------:R-:W2:Y:S02]  /*20ad0*/  LDL.LU R21, [R1+0x2f4] ;  /* 0x0002f40001157983 */ /* 0x000ea40000300800 */
[----:B---3--:R-:W3:Y:S02]  /*20ae0*/  LDL.LU R22, [R1+0x2f8] ;  /* 0x0002f80001167983 */ /* 0x008ee40000300800 */
[----:B------:R-:W3:Y:S01]  /*20af0*/  LDL.LU R23, [R1+0x2fc] ;  /* 0x0002fc0001177983 */ /* 0x000ee20000300800 */
[----:B------:R-:W-:Y:S01]  /*20b00*/  STL.64 [R1+0xee0], R14 ;  /* 0x000ee00e01007387 */ /* 0x000fe20000100a00 */
[----:B------:R-:W2:Y:S02]  /*20b10*/  LDL.LU R8, [R1+0x410] ;  /* 0x0004100001087983 */ /* 0x000ea40000300800 */
[----:B------:R-:W2:Y:S02]  /*20b20*/  LDL.LU R9, [R1+0x414] ;  /* 0x0004140001097983 */ /* 0x000ea40000300800 */
[----:B------:R-:W2:Y:S01]  /*20b30*/  LDL.LU R10, [R1+0x418] ;  /* 0x00041800010a7983 */ /* 0x000ea20000300800 */
[----:B------:R-:W2:Y:S01]  /*20b40*/  LDL.LU R11, [R1+0x41c] ;  /* 0x00041c00010b7983 */ /* 0x000ea20000300800 */
[----:B------:R-:W-:-:S02]  /*20b50*/  IMAD.MOV.U32 R2, RZ, RZ, R6 ;  /* 0x000000ffff027224 */ /* 0x000fc400078e0006 */
[----:B------:R-:W-:Y:S01]  /*20b60*/  IMAD.MOV.U32 R0, RZ, RZ, R7 ;  /* 0x000000ffff007224 */ /* 0x000fe200078e0007 */
[----:B--2---:R-:W-:Y:S01]  /*20b70*/  STL.64 [R1+0xef0], R10 ;  /* 0x000ef00a01007387 */ /* 0x004fe20000100a00 */
[----:B------:R0:W-:Y:S03]  /*20b80*/  STL.64 [R1+0xee8], R8 ;  /* 0x000ee80801007387 */ /* 0x0001e60000100a00 */
[----:B0-----:R-:W2:Y:S01]  /*20b90*/  LDL.LU R8, [R1+0x420] ;  /* 0x0004200001087983 */ /* 0x001ea20000300800 */
[----:B------:R-:W2:Y:S02]  /*20ba0*/  LDL.LU R9, [R1+0x424] ;  /* 0x0004240001097983 */ /* 0x000ea40000300800 */
[----:B------:R-:W2:Y:S02]  /*20bb0*/  LDL.LU R10, [R1+0x428] ;  /* 0x00042800010a7983 */ /* 0x000ea40000300800 */
[----:B------:R-:W2:Y:S01]  /*20bc0*/  LDL.LU R11, [R1+0x42c] ;  /* 0x00042c00010b7983 */ /* 0x000ea20000300800 */
[----:B------:R-:W2:Y:S04]  /*20bd0*/  LDL.64 R14, [R1+0x28] ;  /* 0x00002800010e7983 */ /* 0x000ea80000100a00 */
[----:B------:R-:W2:Y:S01]  /*20be0*/  LDL.64 R6, [R1+0x18] ;  /* 0x0000180001067983 */ /* 0x000ea20000100a00 */
[----:B---3--:R-:W-:Y:S02]  /*20bf0*/  STL.64 [R1+0xe90], R22 ;  /* 0x000e901601007387 */ /* 0x008fe40000100a00 */
[----:B------:R0:W-:Y:S02]  /*20c00*/  STL.64 [R1+0xe88], R20 ;  /* 0x000e881401007387 */ /* 0x0001e40000100a00 */
[----:B0-----:R-:W3:Y:S01]  /*20c10*/  LDL.LU R20, [R1+0x3e0] ;  /* 0x0003e00001147983 */ /* 0x001ee20000300800 */
[----:B------:R-:W3:Y:S02]  /*20c20*/  LDL.LU R21, [R1+0x3e4] ;  /* 0x0003e40001157983 */ /* 0x000ee40000300800 */
[----:B------:R-:W2:Y:S02]  /*20c30*/  LDL.LU R22, [R1+0x3e8] ;  /* 0x0003e80001167983 */ /* 0x000ea40000300800 */
[----:B------:R-:W2:Y:S02]  /*20c40*/  LDL.LU R23, [R1+0x3ec] ;  /* 0x0003ec0001177983 */ /* 0x000ea40000300800 */
[----:B--2---:R-:W-:Y:S01]  /*20c50*/  STL.64 [R1+0xea0], R22 ;  /* 0x000ea01601007387 */ /* 0x004fe20000100a00 */
[----:B---3--:R0:W-:Y:S03]  /*20c60*/  STL.64 [R1+0xe98], R20 ;  /* 0x000e981401007387 */ /* 0x0081e60000100a00 */
[----:B0-----:R-:W2:Y:S01]  /*20c70*/  LDL.LU R20, [R1+0x3f0] ;  /* 0x0003f00001147983 */ /* 0x001ea20000300800 */
[----:B------:R-:W2:Y:S02]  /*20c80*/  LDL.LU R21, [R1+0x3f4] ;  /* 0x0003f40001157983 */ /* 0x000ea40000300800 */
[----:B------:R-:W3:Y:S02]  /*20c90*/  LDL.LU R22, [R1+0x3f8] ;  /* 0x0003f80001167983 */ /* 0x000ee40000300800 */
[----:B------:R-:W3:Y:S01]  /*20ca0*/  LDL.LU R23, [R1+0x3fc] ;  /* 0x0003fc0001177983 */ /* 0x000ee20000300800 */
[----:B------:R-:W-:Y:S01]  /*20cb0*/  HMMA.16816.F32.BF16 R8, R16, R14, R8 ;  /* 0x0000000e1008723c */ /* 0x000fe20000041808 */
[----:B---3--:R-:W-:Y:S01]  /*20cc0*/  STL.64 [R1+0xec0], R22 ;  /* 0x000ec01601007387 */ /* 0x008fe20000100a00 */
[----:B--2---:R0:W-:Y:S03]  /*20cd0*/  STL.64 [R1+0xeb8], R20 ;  /* 0x000eb81401007387 */ /* 0x0041e60000100a00 */
[----:B0-----:R-:W2:Y:S01]  /*20ce0*/  LDL.LU R20, [R1+0x400] ;  /* 0x0004000001147983 */ /* 0x001ea20000300800 */
[----:B------:R-:W2:Y:S02]  /*20cf0*/  LDL.LU R21, [R1+0x404] ;  /* 0x0004040001157983 */ /* 0x000ea40000300800 */
[----:B------:R-:W2:Y:S02]  /*20d00*/  LDL.LU R22, [R1+0x408] ;  /* 0x0004080001167983 */ /* 0x000ea40000300800 */
[----:B------:R-:W2:Y:S01]  /*20d10*/  LDL.LU R23, [R1+0x40c] ;  /* 0x00040c0001177983 */ /* 0x000ea20000300800 */
[----:B----4-:R-:W-:Y:S01]  /*20d20*/  STL.64 [R1+0xe38], R26 ;  /* 0x000e381a01007387 */ /* 0x010fe20000100a00 */
[----:B------:R0:W-:Y:S03]  /*20d30*/  STL.64 [R1+0xe30], R24 ;  /* 0x000e301801007387 */ /* 0x0001e60000100a00 */
[----:B0-----:R-:W3:Y:S01]  /*20d40*/  LDL.LU R24, [R1+0x250] ;  /* 0x0002500001187983 */ /* 0x001ee20000300800 */
[----:B------:R-:W3:Y:S02]  /*20d50*/  LDL.LU R25, [R1+0x254] ;  /* 0x0002540001197983 */ /* 0x000ee40000300800 */
[----:B------:R-:W4:Y:S02]  /*20d60*/  LDL.LU R26, [R1+0x258] ;  /* 0x00025800011a7983 */ /* 0x000f240000300800 */
[----:B------:R-:W4:Y:S02]  /*20d70*/  LDL.LU R27, [R1+0x25c] ;  /* 0x00025c00011b7983 */ /* 0x000f240000300800 */
[----:B----4-:R0:W-:Y:S01]  /*20d80*/  STL.64 [R1+0xe48], R26 ;  /* 0x000e481a01007387 */ /* 0x0101e20000100a00 */
[----:B---3--:R-:W-:Y:S02]  /*20d90*/  STL.64 [R1+0xe40], R24 ;  /* 0x000e401801007387 */ /* 0x008fe40000100a00 */
[----:B0-----:R-:W-:-:S02]  /*20da0*/  IMAD.MOV.U32 R26, RZ, RZ, R5 ;  /* 0x000000ffff1a7224 */ /* 0x001fc400078e0005 */
[----:B------:R-:W-:-:S05]  /*20db0*/  IMAD.MOV.U32 R27, RZ, RZ, R4 ;  /* 0x000000ffff1b7224 */ /* 0x000fca00078e0004 */
[----:B------:R-:W-:Y:S01]  /*20dc0*/  STL.64 [R1+0xe60], R26 ;  /* 0x000e601a01007387 */ /* 0x000fe20000100a00 */
[----:B------:R-:W-:Y:S02]  /*20dd0*/  STL.64 [R1+0x420], R8 ;  /* 0x0004200801007387 */ /* 0x000fe40000100a00 */
[----:B------:R0:W-:Y:S02]  /*20de0*/  STL.64 [R1+0x428], R10 ;  /* 0x0004280a01007387 */ /* 0x0001e40000100a00 */
[----:B0-----:R-:W3:Y:S01]  /*20df0*/  LDL.LU.64 R10, [R1+0xef0] ;  /* 0x000ef000010a7983 */ /* 0x001ee20000300a00 */
[----:B------:R-:W3:Y:S02]  /*20e00*/  LDL.LU.64 R8, [R1+0xee8] ;  /* 0x000ee80001087983 */ /* 0x000ee40000300a00 */
[----:B------:R-:W-:Y:S02]  /*20e10*/  IMAD.MOV.U32 R26, RZ, RZ, R2 ;  /* 0x000000ffff1a7224 */ /* 0x000fe400078e0002 */
[----:B------:R-:W-:-:S02]  /*20e20*/  IMAD.MOV.U32 R27, RZ, RZ, R0 ;  /* 0x000000ffff1b7224 */ /* 0x000fc400078e0000 */
[----:B------:R-:W-:Y:S02]  /*20e30*/  IMAD.MOV.U32 R2, RZ, RZ, R14 ;  /* 0x000000ffff027224 */ /* 0x000fe400078e000e */
[----:B------:R-:W-:Y:S02]  /*20e40*/  IMAD.MOV.U32 R0, RZ, RZ, R15 ;  /* 0x000000ffff007224 */ /* 0x000fe400078e000f */
[----:B------:R-:W2:Y:S01]  /*20e50*/  LDL.LU.64 R14, [R1+0xee0] ;  /* 0x000ee000010e7983 */ /* 0x000ea20000300a00 */
[----:B------:R-:W-:Y:S01]  /*20e60*/  IMAD.MOV.U32 R5, RZ, RZ, R7 ;  /* 0x000000ffff057224 */ /* 0x000fe200078e0007 */
[C---:B---3--:R-:W-:Y:S08]  /*20e70*/  HMMA.16816.F32.BF16 R8, R16.reuse, R6, R8 ;  /* 0x000000061008723c */ /* 0x048ff00000041808 */
[C---:B--2---:R-:W-:Y:S11]  /*20e80*/  HMMA.16816.F32.BF16 R12, R16.reuse, R14, R20 ;  /* 0x0000000e100c723c */ /* 0x044ff60000041814 */
[----:B------:R-:W-:Y:S04]  /*20e90*/  @!UPT UIADD3 URZ, URZ, URZ, URZ ;  /* 0x0000003f3f3ff290 */ /* 0x000fe8000fffe03f */
[----:B------:R0:W-:Y:S01]  /*20ea0*/  STL.64 [R1+0x410], R8 ;  /* 0x0004100801007387 */ /* 0x0001e20000100a00 */
[----:B------:R1:W-:Y:S02]  /*20eb0*/  STL.64 [R1+0x418], R10 ;  /* 0x0004180a01007387 */ /* 0x0003e40000100a00 */
[----:B0-----:R-:W-:Y:S01]  /*20ec0*/  IMAD.MOV.U32 R8, RZ, RZ, R6 ;  /* 0x000000ffff087224 */ /* 0x001fe200078e0006 */
[----:B-1----:R-:W2:Y:S01]  /*20ed0*/  LDL.LU.64 R10, [R1+0xed8] ;  /* 0x000ed800010a7983 */ /* 0x002ea20000300a00 */
[----:B------:R-:W3:Y:S02]  /*20ee0*/  LDL.LU.64 R6, [R1+0xed0] ;  /* 0x000ed00001067983 */ /* 0x000ee40000300a00 */
[----:B------:R-:W4:Y:S02]  /*20ef0*/  LDL.LU R4, [R1+0xec8] ;  /* 0x000ec80001047983 */ /* 0x000f240000300800 */
[----:B------:R-:W2:Y:S01]  /*20f00*/  LDL.LU.64 R22, [R1+0xec0] ;  /* 0x000ec00001167983 */ /* 0x000ea20000300a00 */
[----:B------:R-:W2:Y:S01]  /*20f10*/  LDL.LU.64 R20, [R1+0xeb8] ;  /* 0x000eb80001147983 */ /* 0x000ea20000300a00 */
[----:B------:R-:W-:Y:S02]  /*20f20*/  STL.64 [R1+0x400], R12 ;  /* 0x0004000c01007387 */ /* 0x000fe40000100a00 */
[----:B------:R0:W-:Y:S02]  /*20f30*/  STL.64 [R1+0x408], R14 ;  /* 0x0004080e01007387 */ /* 0x0001e40000100a00 */
[----:B0-----:R-:W2:Y:S01]  /*20f40*/  LDL.LU.64 R14, [R1+0xeb0] ;  /* 0x000eb000010e7983 */ /* 0x001ea20000300a00 */
[----:B------:R-:W3:Y:S01]  /*20f50*/  LDL.LU.64 R12, [R1+0xea8] ;  /* 0x000ea800010c7983 */ /* 0x000ee20000300a00 */
[C---:B--2---:R-:W-:Y:S11]  /*20f60*/  HMMA.16816.F32.BF16 R20, R16.reuse, R14, R20 ;  /* 0x0000000e1014723c */ /* 0x044ff60000041814 */
[----:B------:R-:W-:Y:S11]  /*20f70*/  @!UPT UIADD3 URZ, URZ, URZ, URZ ;  /* 0x0000003f3f3ff290 */ /* 0x000ff6000fffe03f */
[----:B------:R-:W-:Y:S01]  /*20f80*/  @!UPT UIADD3 URZ, URZ, URZ, URZ ;  /* 0x0000003f3f3ff290 */ /* 0x000fe2000fffe03f */
[----:B------:R-:W-:Y:S01]  /*20f90*/  STL.64 [R1+0x3f0], R20 ;  /* 0x0003f01401007387 */ /* 0x000fe20000100a00 */
[----:B------:R0:W-:Y:S03]  /*20fa0*/  STL.64 [R1+0x3f8], R22 ;  /* 0x0003f81601007387 */ /* 0x0001e60000100a00 */
[----:B0-----:R-:W2:Y:S01]  /*20fb0*/  LDL.LU.64 R22, [R1+0xea0] ;  /* 0x000ea00001167983 */ /* 0x001ea20000300a00 */
[----:B------:R-:W2:Y:S02]  /*20fc0*/  LDL.LU.64 R20, [R1+0xe98] ;  /* 0x000e980001147983 */ /* 0x000ea40000300a00 */
[----:B------:R-:W-:Y:S02]  /*20fd0*/  STL.64 [R1+0xe58], R14 ;  /* 0x000e580e01007387 */ /* 0x000fe40000100a00 */
[----:B---3--:R0:W-:Y:S02]  /*20fe0*/  STL.64 [R1+0xe50], R12 ;  /* 0x000e500c01007387 */ /* 0x0081e40000100a00 */
        /* <DEDUP_REMOVED lines=15> */
[----:B------:R-:W3:Y:S02]  /*210e0*/  LDL.LU.64 R20, [R1+0xe88] ;  /* 0x000e880001147983 */ /* 0x000ee40000300a00 */
[----:B------:R-:W-:Y:S01]  /*210f0*/  STL.64 [R1+0xe28], R10 ;  /* 0x000e280a01007387 */ /* 0x000fe20000100a00 */
        /* <DEDUP_REMOVED lines=10> */
[----:B------:R-:W-:Y:S01]  /*211a0*/  STL.64 [R1+0xe20], R6 ;  /* 0x000e200601007387 */ /* 0x000fe20000100a00 */
[----:B----4-:R-:W-:Y:S01]  /*211b0*/  STL [R1+0xe18], R4 ;  /* 0x000e180401007387 */ /* 0x010fe20000100800 */
[C---:B--2---:R-:W-:Y:S02]  /*211c0*/  HMMA.16816.F32.BF16 R24, R20.reuse, R26, R12 ;  /* 0x0000001a1418723c */ /* 0x044fe4000004180c */
[----:B------:R-:W2:Y:S01]  /*211d0*/  LDL.LU.64 R14, [R1+0xe70] ;  /* 0x000e7000010e7983 */ /* 0x000ea20000300a00 */
[----:B------:R-:W2:Y:S11]  /*211e0*/  LDL.LU.64 R12, [R1+0xe68] ;  /* 0x000e6800010c7983 */ /* 0x000eb60000300a00 */
[----:B------:R-:W-:Y:S09]  /*211f0*/  @!UPT UIADD3 URZ, URZ, URZ, URZ ;  /* 0x0000003f3f3ff290 */ /* 0x000ff2000fffe03f */
[----:B------:R-:W-:Y:S01]  /*21200*/  STL.64 [R1+0x270], R24 ;  /* 0x0002701801007387 */ /* 0x000fe20000100a00 */
[----:B------:R0:W-:Y:S03]  /*21210*/  STL.64 [R1+0x278], R26 ;  /* 0x0002781a01007387 */ /* 0x0001e60000100a00 */
[----:B0-----:R-:W2:Y:S02]  /*21220*/  LDL.LU.64 R26, [R1+0xe60] ;  /* 0x000e6000011a7983 */ /* 0x001ea40000300a00 */
[----:B--2---:R-:W-:Y:S02]  /*21230*/  HMMA.16816.F32.BF16 R24, R20, R26, R12 ;  /* 0x0000001a1418723c */ /* 0x004fe4000004180c */
[----:B------:R-:W2:Y:S01]  /*21240*/  LDL.LU.64 R14, [R1+0xe58] ;  /* 0x000e5800010e7983 */ /* 0x000ea20000300a00 */
[----:B------:R-:W4:Y:S11]  /*21250*/  LDL.LU.64 R12, [R1+0xe50] ;  /* 0x000e5000010c7983 */ /* 0x000f360000300a00 */
[----:B------:R-:W-:Y:S09]  /*21260*/  @!UPT UIADD3 URZ, URZ, URZ, URZ ;  /* 0x0000003f3f3ff290 */ /* 0x000ff2000fffe03f */
[----:B------:R-:W-:Y:S01]  /*21270*/  STL.64 [R1+0x260], R24 ;  /* 0x0002601801007387 */ /* 0x000fe20000100a00 */
[----:B------:R0:W-:Y:S03]  /*21280*/  STL.64 [R1+0x268], R26 ;  /* 0x0002681a01007387 */ /* 0x0001e60000100a00 */
[----:B0-----:R-:W2:Y:S01]  /*21290*/  LDL.LU.64 R26, [R1+0xe48] ;  /* 0x000e4800011a7983 */ /* 0x001ea20000300a00 */
[----:B------:R-:W2:Y:S02]  /*212a0*/  LDL.LU.64 R24, [R1+0xe40] ;  /* 0x000e400001187983 */ /* 0x000ea40000300a00 */
[----:B------:R-:W-:Y:S02]  /*212b0*/  IMAD.MOV.U32 R6, RZ, RZ, R2 ;  /* 0x000000ffff067224 */ /* 0x000fe400078e0002 */
[----:B------:R-:W-:Y:S02]  /*212c0*/  IMAD.MOV.U32 R7, RZ, RZ, R0 ;  /* 0x000000ffff077224 */ /* 0x000fe400078e0000 */
[----:B------:R-:W-:-:S02]  /*212d0*/  IMAD.MOV.U32 R11, RZ, RZ, R5 ;  /* 0x000000ffff0b7224 */ /* 0x000fc400078e0005 */
[----:B------:R-:W-:-:S03]  /*212e0*/  IMAD.MOV.U32 R10, RZ, RZ, R8 ;  /* 0x000000ffff0a7224 */ /* 0x000fc600078e0008 */
[C---:B--2---:R-:W-:Y:S01]  /*212f0*/  HMMA.16816.F32.BF16 R4, R20.reuse, R6, R24 ;  /* 0x000000061404723c */ /* 0x044fe20000041818 */
[----:B------:R-:W2:Y:S01]  /*21300*/  LDL.LU.64 R26, [R1+0xe38] ;  /* 0x000e3800011a7983 */ /* 0x000ea20000300a00 */
[----:B------:R-:W2:Y:S11]  /*21310*/  LDL.LU.64 R24, [R1+0xe30] ;  /* 0x000e300001187983 */ /* 0x000eb60000300a00 */
[----:B------:R-:W-:Y:S10]  /*21320*/  @!UPT UIADD3 URZ, URZ, URZ, URZ ;  /* 0x0000003f3f3ff290 */ /* 0x000ff4000fffe03f */
[----:B------:R-:W-:Y:S01]  /*21330*/  STL.64 [R1+0x250], R4 ;  /* 0x0002500401007387 */ /* 0x000fe20000100a00 */
[----:B------:R3:W-:Y:S02]  /*21340*/  STL.64 [R1+0x258], R6 ;  /* 0x0002580601007387 */ /* 0x0007e40000100a00 */
[----:B------:R-:W2:Y:S01]  /*21350*/  LDL.LU R8, [R1+0x220] ;  /* 0x0002200001087983 */ /* 0x000ea20000300800 */
[C---:B---3--:R-:W-:Y:S11]  /*21360*/  HMMA.16816.F32.BF16 R4, R20.reuse, R10, R16 ;  /* 0x0000000a1404723c */ /* 0x048ff60000041810 */
[----:B------:R-:W-:Y:S11]  /*21370*/  @!UPT UIADD3 URZ, URZ, URZ, URZ ;  /* 0x0000003f3f3ff290 */ /* 0x000ff6000fffe03f */
[----:B------:R-:W-:Y:S01]  /*21380*/  @!UPT UIADD3 URZ, URZ, URZ, URZ ;  /* 0x0000003f3f3ff290 */ /* 0x000fe2000fffe03f */
[----:B------:R-:W-:Y:S01]  /*21390*/  STL.64 [R1+0x240], R4 ;  /* 0x0002400401007387 */ /* 0x000fe20000100a00 */
[----:B------:R-:W-:Y:S02]  /*213a0*/  STL.64 [R1+0x248], R6 ;  /* 0x0002480601007387 */ /* 0x000fe40000100a00 */
[----:B------:R-:W3:Y:S02]  /*213b0*/  LDL.LU R9, [R1+0x224] ;  /* 0x0002240001097983 */ /* 0x000ee40000300800 */
[----:B------:R-:W3:Y:S01]  /*213c0*/  LDL.LU R10, [R1+0x228] ;  /* 0x00022800010a7983 */ /* 0x000ee20000300800 */
[----:B------:R-:W3:Y:S01]  /*213d0*/  LDL.LU R11, [R1+0x22c] ;  /* 0x00022c00010b7983 */ /* 0x000ee20000300800 */
[----:B------:R-:W2:Y:S02]  /*213e0*/  LDL.LU R16, [R1+0x180] ;  /* 0x0001800001107983 */ /* 0x000ea40000300800 */
[----:B------:R-:W2:Y:S02]  /*213f0*/  LDL.LU R17, [R1+0x184] ;  /* 0x0001840001117983 */ /* 0x000ea40000300800 */
[----:B------:R-:W2:Y:S01]  /*21400*/  LDL.LU R18, [R1+0x188] ;  /* 0x0001880001127983 */ /* 0x000ea20000300800 */
[----:B------:R-:W2:Y:S04]  /*21410*/  LDL.LU R19, [R1+0x18c] ;  /* 0x00018c0001137983 */ /* 0x000ea80000300800 */
[----:B--2---:R-:W-:Y:S01]  /*21420*/  STL.64 [R1+0xd90], R18 ;  /* 0x000d901201007387 */ /* 0x004fe20000100a00 */
[----:B------:R0:W-:Y:S03]  /*21430*/  STL.64 [R1+0xd88], R16 ;  /* 0x000d881001007387 */ /* 0x0001e60000100a00 */
[----:B0-----:R-:W2:Y:S01]  /*21440*/  LDL.LU R16, [R1+0x190] ;  /* 0x0001900001107983 */ /* 0x001ea20000300800 */
[----:B------:R-:W2:Y:S02]  /*21450*/  LDL.LU R17, [R1+0x194] ;  /* 0x0001940001117983 */ /* 0x000ea40000300800 */
[----:B------:R-:W2:Y:S02]  /*21460*/  LDL.LU R18, [R1+0x198] ;  /* 0x0001980001127983 */ /* 0x000ea40000300800 */
[----:B------:R-:W2:Y:S02]  /*21470*/  LDL.LU R19, [R1+0x19c] ;  /* 0x00019c0001137983 */ /* 0x000ea40000300800 */
[----:B--2---:R0:W-:Y:S01]  /*21480*/  STL.64 [R1+0xda0], R18 ;  /* 0x000da01201007387 */ /* 0x0041e20000100a00 */
[----:B------:R-:W-:Y:S03]  /*21490*/  STL.64 [R1+0xd98], R16 ;  /* 0x000d981001007387 */ /* 0x000fe60000100a00 */
[----:B0-----:R-:W2:Y:S02]  /*214a0*/  LDL.64 R18, [R1+0x8] ;  /* 0x0000080001127983 */ /* 0x001ea40000100a00 */
[C---:B--2---:R-:W-:Y:S02]  /*214b0*/  HMMA.16816.F32.BF16 R4, R20.reuse, R18, R24 ;  /* 0x000000121404723c */ /* 0x044fe40000041818 */
[----:B------:R-:W2:Y:S11]  /*214c0*/  LDL.LU R24, [R1+0xf0] ;  /* 0x0000f00001187983 */ /* 0x000eb60000300800 */
[----:B------:R-:W-:Y:S10]  /*214d0*/  @!UPT UIADD3 URZ, URZ, URZ, URZ ;  /* 0x0000003f3f3ff290 */ /* 0x000ff4000fffe03f */
[----:B------:R0:W-:Y:S01]  /*214e0*/  STL.64 [R1+0x230], R4 ;  /* 0x0002300401007387 */ /* 0x0001e20000100a00 */
[----:B------:R1:W-:Y:S02]  /*214f0*/  STL.64 [R1+0x238], R6 ;  /* 0x0002380601007387 */ /* 0x0003e40000100a00 */
[----:B------:R-:W2:Y:S02]  /*21500*/  LDL.LU R25, [R1+0xf4] ;  /* 0x0000f40001197983 */ /* 0x000ea40000300800 */
[----:B------:R-:W2:Y:S01]  /*21510*/  LDL.LU R26, [R1+0xf8] ;  /* 0x0000f800011a7983 */ /* 0x000ea20000300800 */
[----:B------:R-:W2:Y:S04]  /*21520*/  LDL.LU R27, [R1+0xfc] ;  /* 0x0000fc00011b7983 */ /* 0x000ea80000300800 */
[----:B0-----:R-:W2:Y:S01]  /*21530*/  LDL.LU R4, [R1+0x210] ;  /* 0x0002100001047983 */ /* 0x001ea20000300800 */
[----:B------:R-:W2:Y:S02]  /*21540*/  LDL.LU R5, [R1+0x214] ;  /* 0x0002140001057983 */ /* 0x000ea40000300800 */
[----:B-1----:R-:W2:Y:S02]  /*21550*/  LDL.LU R6, [R1+0x218] ;  /* 0x0002180001067983 */ /* 0x002ea40000300800 */
[----:B------:R-:W2:Y:S01]  /*21560*/  LDL.LU R7, [R1+0x21c] ;  /* 0x00021c0001077983 */ /* 0x000ea20000300800 */
[----:B------:R0:W-:Y:S04]  /*21570*/  STL.64 [R1+0xdb8], R18 ;  /* 0x000db81201007387 */ /* 0x0001e80000100a00 */
[----:B0-----:R-:W2:Y:S04]  /*21580*/  LDL.64 R18, [R1+0x18] ;  /* 0x0000180001127983 */ /* 0x001ea80000100a00 */
[----:B--2---:R0:W-:Y:S04]  /*21590*/  STL.64 [R1+0xdd0], R18 ;  /* 0x000dd01201007387 */ /* 0x0041e80000100a00 */
[----:B0-----:R-:W2:Y:S01]  /*215a0*/  LDL.64 R18, [R1+0x28] ;  /* 0x0000280001127983 */ /* 0x001ea20000100a00 */
[C---:B---3--:R-:W-:Y:S03]  /*215b0*/  HMMA.16816.F32.BF16 R8, R20.reuse, R14, R8 ;  /* 0x0000000e1408723c */ /* 0x048fe60000041808 */
[----:B--2---:R0:W-:Y:S04]  /*215c0*/  STL.64 [R1+0xde8], R18 ;  /* 0x000de81201007387 */ /* 0x0041e80000100a00 */
[----:B0-----:R-:W2:Y:S04]  /*215d0*/  LDL.64 R18, [R1+0x38] ;  /* 0x0000380001127983 */ /* 0x001ea80000100a00 */
[----:B--2---:R0:W-:Y:S04]  /*215e0*/  STL.64 [R1+0xe00], R18 ;  /* 0x000e001201007387 */ /* 0x0041e80000100a00 */
[----:B0-----:R-:W2:Y:S08]  /*215f0*/  LDL.64 R18, [R1+0x48] ;  /* 0x0000480001127983 */ /* 0x001eb00000100a00 */
[----:B------:R-:W-:Y:S02]  /*21600*/  STL.64 [R1+0x220], R8 ;  /* 0x0002200801007387 */ /* 0x000fe40000100a00 */
[----:B------:R0:W-:Y:S02]  /*21610*/  STL.64 [R1+0x228], R10 ;  /* 0x0002280a01007387 */ /* 0x0001e40000100a00 */
[----:B0-----:R-:W3:Y:S01]  /*21620*/  LDL.LU.64 R10, [R1+0xe28] ;  /* 0x000e2800010a7983 */ /* 0x001ee20000300a00 */
[----:B------:R-:W-:Y:S02]  /*21630*/  STL.64 [R1+0xdb0], R14 ;  /* 0x000db00e01007387 */ /* 0x000fe40000100a00 */
[----:B----4-:R0:W-:Y:S02]  /*21640*/  STL.64 [R1+0xda8], R12 ;  /* 0x000da80c01007387 */ /* 0x0101e40000100a00 */
        /* <DEDUP_REMOVED lines=8> */
[----:B------:R-:W4:Y:S02]  /*216d0*/  LDL.LU R14, [R1+0x1b8] ;  /* 0x0001b800010e7983 */ /* 0x000f240000300800 */
[----:B------:R-:W4:Y:S01]  /*216e0*/  LDL.LU R15, [R1+0x1bc] ;  /* 0x0001bc00010f7983 */ /* 0x000f220000300800 */
[C---:B---3--:R-:W-:Y:S01]  /*216f0*/  HMMA.16816.F32.BF16 R4, R20.reuse, R10, R4 ;  /* 0x0000000a1404723c */ /* 0x048fe20000041804 */
[----:B----4-:R-:W-:Y:S01]  /*21700*/  STL.64 [R1+0xde0], R14 ;  /* 0x000de00e01007387 */ /* 0x010fe20000100a00 */
        /* <DEDUP_REMOVED lines=14> */
[----:B------:R-:W4:Y:S01]  /*217f0*/  LDL.LU R4, [R1+0xe18] ;  /* 0x000e180001047983 */ /* 0x000f220000300800 */
[----:B---3--:R-:W-:Y:S02]  /*21800*/  HMMA.16816.F32.BF16 R20, R20, R6, R24 ;  /* 0x000000061414723c */ /* 0x008fe40000041818 */
[----:B------:R-:W3:Y:S01]  /*21810*/  LDL.LU.64 R26, [R1+0xe10] ;  /* 0x000e1000011a7983 */ /* 0x000ee20000300a00 */
[----:B------:R-:W3:Y:S11]  /*21820*/  LDL.LU.64 R24, [R1+0xe08] ;  /* 0x000e080001187983 */ /* 0x000ef60000300a00 */
[----:B------:R-:W-:Y:S09]  /*21830*/  @!UPT UIADD3 URZ, URZ, URZ, URZ ;  /* 0x0000003f3f3ff290 */ /* 0x000ff2000fffe03f */
[----:B------:R0:W-:Y:S01]  /*21840*/  STL.64 [R1+0x480], R20 ;  /* 0x0004801401007387 */ /* 0x0001e20000100a00 */
[----:B------:R1:W-:Y:S03]  /*21850*/  STL.64 [R1+0x488], R22 ;  /* 0x0004881601007387 */ /* 0x0003e60000100a00 */
[----:B0-----:R-:W3:Y:S01]  /*21860*/  LDL.LU R20, [R1+0x1e0] ;  /* 0x0001e00001147983 */ /* 0x001ee20000300800 */
[----:B------:R-:W3:Y:S02]  /*21870*/  LDL.LU R21, [R1+0x1e4] ;  /* 0x0001e40001157983 */ /* 0x000ee40000300800 */
[----:B-1----:R-:W3:Y:S02]  /*21880*/  LDL.LU R22, [R1+0x1e8] ;  /* 0x0001e80001167983 */ /* 0x002ee40000300800 */
[----:B------:R-:W3:Y:S02]  /*21890*/  LDL.LU R23, [R1+0x1ec] ;  /* 0x0001ec0001177983 */ /* 0x000ee40000300800 */
[C---:B---3--:R-:W-:Y:S11]  /*218a0*/  HMMA.16816.F32.BF16 R20, R24.reuse, R18, R20 ;  /* 0x000000121814723c */ /* 0x048ff60000041814 */
        /* <DEDUP_REMOVED lines=57> */
[----:B--2---:R-:W-:Y:S01]  /*21c40*/  HMMA.16816.F32.BF16 R16, R24, R10, R16 ;  /* 0x0000000a1810723c */ /* 0x004fe20000041810 */
[----:B---3--:R0:W-:Y:S01]  /*21c50*/  STL.64 [R1+0xd28], R14 ;  /* 0x000d280e01007387 */ /* 0x0081e20000100a00 */
[----:B------:R-:W-:Y:S02]  /*21c60*/  STL.64 [R1+0xd20], R12 ;  /* 0x000d200c01007387 */ /* 0x000fe40000100a00 */
[----:B0-----:R-:W-:-:S02]  /*21c70*/  IMAD.MOV.U32 R14, RZ, RZ, R28 ;  /* 0x000000ffff0e7224 */ /* 0x001fc400078e001c */
[----:B------:R-:W-:-:S05]  /*21c80*/  IMAD.MOV.U32 R15, RZ, RZ, R23 ;  /* 0x000000ffff0f7224 */ /* 0x000fca00078e0017 */
[----:B------:R0:W-:Y:S02]  /*21c90*/  STL.64 [R1+0xd40], R14 ;  /* 0x000d400e01007387 */ /* 0x0001e40000100a00 */
[----:B0-----:R-:W-:Y:S02]  /*21ca0*/  IMAD.MOV.U32 R14, RZ, RZ, R22 ;  /* 0x000000ffff0e7224 */ /* 0x001fe400078e0016 */
[----:B------:R-:W-:-:S05]  /*21cb0*/  IMAD.MOV.U32 R15, RZ, RZ, R9 ;  /* 0x000000ffff0f7224 */ /* 0x000fca00078e0009 */
[----:B------:R0:W-:Y:S03]  /*21cc0*/  STL.64 [R1+0xd58], R14 ;  /* 0x000d580e01007387 */ /* 0x0001e60000100a00 */
[----:B------:R1:W-:Y:S02]  /*21cd0*/  STL.64 [R1+0x180], R16 ;  /* 0x0001801001007387 */ /* 0x0003e40000100a00 */
[----:B------:R2:W-:Y:S02]  /*21ce0*/  STL.64 [R1+0x188], R18 ;  /* 0x0001881201007387 */ /* 0x0005e40000100a00 */
[----:B0-----:R-:W-:Y:S02]  /*21cf0*/  IMAD.MOV.U32 R14, RZ, RZ, R8 ;  /* 0x000000ffff0e7224 */ /* 0x001fe400078e0008 */
[----:B------:R-:W-:Y:S01]  /*21d00*/  IMAD.MOV.U32 R15, RZ, RZ, R5 ;  /* 0x000000ffff0f7224 */ /* 0x000fe200078e0005 */
[----:B-1----:R-:W3:Y:S01]  /*21d10*/  LDL.LU R16, [R1+0x70] ;  /* 0x0000700001107983 */ /* 0x002ee20000300800 */
[----:B------:R-:W3:Y:S02]  /*21d20*/  LDL.LU R17, [R1+0x74] ;  /* 0x0000740001117983 */ /* 0x000ee40000300800 */
[----:B--2---:R-:W3:Y:S02]  /*21d30*/  LDL.LU R18, [R1+0x78] ;  /* 0x0000780001127983 */ /* 0x004ee40000300800 */
[----:B------:R-:W3:Y:S01]  /*21d40*/  LDL.LU R19, [R1+0x7c] ;  /* 0x00007c0001137983 */ /* 0x000ee20000300800 */
[----:B------:R-:W2:Y:S01]  /*21d50*/  LDL R5, [R1+0x524] ;  /* 0x0005240001057983 */ /* 0x000ea20000100800 */
[----:B------:R-:W-:Y:S02]  /*21d60*/  STL.64 [R1+0xd70], R14 ;  /* 0x000d700e01007387 */ /* 0x000fe40000100a00 */
[----:B------:R0:W-:Y:S02]  /*21d70*/  STL.64 [R1+0xd08], R10 ;  /* 0x000d080a01007387 */ /* 0x0001e40000100a00 */
[----:B------:R-:W2:Y:S01]  /*21d80*/  LDL.LU R8, [R1+0x380] ;  /* 0x0003800001087983 */ /* 0x000ea20000300800 */
[----:B------:R-:W2:Y:S04]  /*21d90*/  LDL.LU R9, [R1+0x384] ;  /* 0x0003840001097983 */ /* 0x000ea80000300800 */
[----:B0-----:R-:W2:Y:S01]  /*21da0*/  LDL.LU R10, [R1+0x388] ;  /* 0x00038800010a7983 */ /* 0x001ea20000300800 */
[----:B------:R-:W2:Y:S03]  /*21db0*/  LDL.LU R11, [R1+0x38c] ;  /* 0x00038c00010b7983 */ /* 0x000ea60000300800 */
        /* <DEDUP_REMOVED lines=18> */
[----:B---3--:R-:W-:Y:S01]  /*21ee0*/  HMMA.16816.F32.BF16 R24, R24, R6, R16 ;  /* 0x000000061818723c */ /* 0x008fe20000041810 */
[----:B----4-:R-:W-:Y:S01]  /*21ef0*/  LDSM.16.MT88.4 R16, [R4+0x13080] ;  /* 0x013080000410783b */ /* 0x010fe20000004200 */
[----:B------:R-:W-:-:S02]  /*21f00*/  IMAD.MOV.U32 R14, RZ, RZ, R21 ;  /* 0x000000ffff0e7224 */ /* 0x000fc400078e0015 */
[----:B------:R-:W-:Y:S02]  /*21f10*/  IMAD.MOV.U32 R15, RZ, RZ, R20 ;  /* 0x000000ffff0f7224 */ /* 0x000fe400078e0014 */
[----:B------:R-:W0:Y:S04]  /*21f20*/  LDSM.16.MT88.4 R20, [R5+0x13000] ;  /* 0x013000000514783b */ /* 0x000e280000004200 */
[----:B--2---:R-:W-:Y:S01]  /*21f30*/  STL.64 [R1+0xd80], R10 ;  /* 0x000d800a01007387 */ /* 0x004fe20000100a00 */
[----:B------:R1:W-:Y:S03]  /*21f40*/  STL.64 [R1+0xd78], R8 ;  /* 0x000d780801007387 */ /* 0x0003e60000100a00 */
[----:B-1----:R-:W2:Y:S01]  /*21f50*/  LDL.LU R8, [R1+0x3d0] ;  /* 0x0003d00001087983 */ /* 0x002ea20000300800 */
[----:B------:R-:W2:Y:S02]  /*21f60*/  LDL.LU R9, [R1+0x3d4] ;  /* 0x0003d40001097983 */ /* 0x000ea40000300800 */
[----:B------:R-:W2:Y:S02]  /*21f70*/  LDL.LU R10, [R1+0x3d8] ;  /* 0x0003d800010a7983 */ /* 0x000ea40000300800 */
[----:B------:R-:W2:Y:S04]  /*21f80*/  LDL.LU R11, [R1+0x3dc] ;  /* 0x0003dc00010b7983 */ /* 0x000ea80000300800 */
[----:B------:R-:W-:Y:S01]  /*21f90*/  STL.64 [R1+0x510], R24 ;  /* 0x0005101801007387 */ /* 0x000fe20000100a00 */
[----:B------:R-:W-:Y:S02]  /*21fa0*/  STL.64 [R1+0x518], R26 ;  /* 0x0005181a01007387 */ /* 0x000fe40000100a00 */
[----:B------:R-:W1:Y:S04]  /*21fb0*/  LDSM.16.MT88.4 R24, [R5+0x13080] ;  /* 0x013080000518783b */ /* 0x000e680000004200 */
[----:B0-----:R-:W-:Y:S01]  /*21fc0*/  STL.64 [R1+0xd00], R22 ;  /* 0x000d001601007387 */ /* 0x001fe20000100a00 */
[----:B------:R0:W-:Y:S04]  /*21fd0*/  STL.64 [R1+0xcf8], R20 ;  /* 0x000cf81401007387 */ /* 0x0001e80000100a00 */
[----:B0-----:R-:W3:Y:S01]  /*21fe0*/  LDL.LU R20, [R1+0x370] ;  /* 0x0003700001147983 */ /* 0x001ee20000300800 */
[----:B------:R-:W3:Y:S02]  /*21ff0*/  LDL.LU R21, [R1+0x374] ;  /* 0x0003740001157983 */ /* 0x000ee40000300800 */
[----:B------:R-:W3:Y:S02]  /*22000*/  LDL.LU R22, [R1+0x378] ;  /* 0x0003780001167983 */ /* 0x000ee40000300800 */
[----:B------:R-:W3:Y:S01]  /*22010*/  LDL.LU R23, [R1+0x37c] ;  /* 0x00037c0001177983 */ /* 0x000ee20000300800 */
[----:B-1----:R-:W-:Y:S01]  /*22020*/  STL.64 [R1+0xc70], R26 ;  /* 0x000c701a01007387 */ /* 0x002fe20000100a00 */
        /* <DEDUP_REMOVED lines=24> */
[----:B------:R-:W2:Y:S11]  /*221b0*/  LDL.LU.64 R8, [R1+0xd30] ;  /* 0x000d300001087983 */ /* 0x000eb60000300a00 */
[----:B------:R-:W-:Y:S09]  /*221c0*/  @!UPT UIADD3 URZ, URZ, URZ, URZ ;  /* 0x0000003f3f3ff290 */ /* 0x000ff2000fffe03f */
[----:B------:R-:W-:Y:S01]  /*221d0*/  STL.64 [R1+0x3a0], R12 ;  /* 0x0003a00c01007387 */ /* 0x000fe20000100a00 */
[----:B------:R0:W-:Y:S03]  /*221e0*/  STL.64 [R1+0x3a8], R14 ;  /* 0x0003a80e01007387 */ /* 0x0001e60000100a00 */
[----:B0-----:R-:W4:Y:S01]  /*221f0*/  LDL.LU.64 R14, [R1+0xd28] ;  /* 0x000d2800010e7983 */ /* 0x001f220000300a00 */
[----:B------:R-:W4:Y:S02]  /*22200*/  LDL.LU.64 R12, [R1+0xd20] ;  /* 0x000d2000010c7983 */ /* 0x000f240000300a00 */
[----:B------:R-:W-:Y:S02]  /*22210*/  IMAD.MOV.U32 R26, RZ, RZ, R2 ;  /* 0x000000ffff1a7224 */ /* 0x000fe400078e0002 */
[----:B------:R-:W-:-:S07]  /*22220*/  IMAD.MOV.U32 R27, RZ, RZ, R0 ;  /* 0x000000ffff1b7224 */ /* 0x000fce00078e0000 */
[C---:B----4-:R-:W-:Y:S01]  /*22230*/  HMMA.16816.F32.BF16 R24, R16.reuse, R26, R12 ;  /* 0x0000001a1018723c */ /* 0x050fe2000004180c */
[----:B------:R-:W2:Y:S01]  /*22240*/  LDL.LU.64 R14, [R1+0xd18] ;  /* 0x000d1800010e7983 */ /* 0x000ea20000300a00 */
[----:B------:R-:W4:Y:S11]  /*22250*/  LDL.LU.64 R12, [R1+0xd10] ;  /* 0x000d1000010c7983 */ /* 0x000f360000300a00 */
[----:B------:R-:W-:Y:S10]  /*22260*/  @!UPT UIADD3 URZ, URZ, URZ, URZ ;  /* 0x0000003f3f3ff290 */ /* 0x000ff4000fffe03f */
[----:B------:R0:W-:Y:S01]  /*22270*/  STL.64 [R1+0x390], R24 ;  /* 0x0003901801007387 */ /* 0x0001e20000100a00 */
[----:B------:R1:W-:Y:S03]  /*22280*/  STL.64 [R1+0x398], R26 ;  /* 0x0003981a01007387 */ /* 0x0003e60000100a00 */
[----:B0-----:R-:W3:Y:S01]  /*22290*/  LDL.LU R24, [R1+0x200] ;  /* 0x0002000001187983 */ /* 0x001ee20000300800 */
[----:B------:R-:W3:Y:S02]  /*222a0*/  LDL.LU R25, [R1+0x204] ;  /* 0x0002040001197983 */ /* 0x000ee40000300800 */
[----:B-1----:R-:W3:Y:S02]  /*222b0*/  LDL.LU R26, [R1+0x208] ;  /* 0x00020800011a7983 */ /* 0x002ee40000300800 */
[----:B------:R-:W3:Y:S01]  /*222c0*/  LDL.LU R27, [R1+0x20c] ;  /* 0x00020c00011b7983 */ /* 0x000ee20000300800 */
[C---:B--2---:R-:W-:Y:S11]  /*222d0*/  HMMA.16816.F32.BF16 R8, R16.reuse, R14, R8 ;  /* 0x0000000e1008723c */ /* 0x044ff60000041808 */
[----:B------:R-:W-:Y:S11]  /*222e0*/  @!UPT UIADD3 URZ, URZ, URZ, URZ ;  /* 0x0000003f3f3ff290 */ /* 0x000ff6000fffe03f */
[----:B------:R-:W-:Y:S01]  /*222f0*/  @!UPT UIADD3 URZ, URZ, URZ, URZ ;  /* 0x0000003f3f3ff290 */ /* 0x000fe2000fffe03f */
[----:B------:R-:W-:Y:S01]  /*22300*/  STL.64 [R1+0x380], R8 ;  /* 0x0003800801007387 */ /* 0x000fe20000100a00 */
[----:B------:R0:W-:Y:S03]  /*22310*/  STL.64 [R1+0x388], R10 ;  /* 0x0003880a01007387 */ /* 0x0001e60000100a00 */
[----:B0-----:R-:W3:Y:S01]  /*22320*/  LDL.LU.64 R10, [R1+0xd08] ;  /* 0x000d0800010a7983 */ /* 0x001ee20000300a00 */
[----:B------:R0:W-:Y:S02]  /*22330*/  STL.64 [R1+0xca0], R14 ;  /* 0x000ca00e01007387 */ /* 0x0001e40000100a00 */
[----:B----4-:R1:W-:Y:S01]  /*22340*/  STL.64 [R1+0xc98], R12 ;  /* 0x000c980c01007387 */ /* 0x0103e20000100a00 */
[----:B0-----:R-:W2:Y:S04]  /*22350*/  LDL.LU.64 R14, [R1+0x8] ;  /* 0x00000800010e7983 */ /* 0x001ea80000300a00 */
[----:B--2---:R0:W-:Y:S01]  /*22360*/  STL.64 [R1+0xcb8], R14 ;  /* 0x000cb80e01007387 */ /* 0x0041e20000100a00 */
[----:B-1----:R-:W2:Y:S02]  /*22370*/  LDL.LU R12, [R1+0x2b0] ;  /* 0x0002b000010c7983 */ /* 0x002ea40000300800 */
[----:B------:R-:W2:Y:S01]  /*22380*/  LDL.LU R13, [R1+0x2b4] ;  /* 0x0002b400010d7983 */ /* 0x000ea20000300800 */
[----:B0-----:R-:W4:Y:S01]  /*22390*/  LDL.LU R14, [R1+0x2b8] ;  /* 0x0002b800010e7983 */ /* 0x001f220000300800 */
[----:B------:R-:W4:Y:S03]  /*223a0*/  LDL.LU R15, [R1+0x2bc] ;  /* 0x0002bc00010f7983 */ /* 0x000f260000300800 */
[----:B----4-:R0:W-:Y:S01]  /*223b0*/  STL.64 [R1+0xcc8], R14 ;  /* 0x000cc80e01007387 */ /* 0x0101e20000100a00 */
[----:B--2---:R-:W-:Y:S03]  /*223c0*/  STL.64 [R1+0xcc0], R12 ;  /* 0x000cc00c01007387 */ /* 0x004fe60000100a00 */
[----:B0-----:R-:W2:Y:S01]  /*223d0*/  LDL.LU.64 R14, [R1+0x28] ;  /* 0x00002800010e7983 */ /* 0x001ea20000300a00 */
[C---:B---3--:R-:W-:Y:S03]  /*223e0*/  HMMA.16816.F32.BF16 R20, R16.reuse, R10, R20 ;  /* 0x0000000a1014723c */ /* 0x048fe60000041814 */
[----:B--2---:R0:W-:Y:S04]  /*223f0*/  STL.64 [R1+0xcd8], R14 ;  /* 0x000cd80e01007387 */ /* 0x0041e80000100a00 */
[----:B0-----:R-:W2:Y:S01]  /*22400*/  LDL.LU.64 R14, [R1+0x38] ;  /* 0x00003800010e7983 */ /* 0x001ea20000300a00 */
[----:B------:R-:W-:Y:S03]  /*22410*/  HMMA.16816.F32.BF16 R24, R16, R6, R24 ;  /* 0x000000061018723c */ /* 0x000fe60000041818 */
[----:B--2---:R0:W-:Y:S04]  /*22420*/  STL.64 [R1+0xcf0], R14 ;  /* 0x000cf00e01007387 */ /* 0x0041e80000100a00 */
[----:B0-----:R-:W2:Y:S01]  /*22430*/  LDL.LU.64 R14, [R1+0x48] ;  /* 0x00004800010e7983 */ /* 0x001ea20000300a00 */
[----:B------:R-:W3:Y:S02]  /*22440*/  LDL.LU R4, [R1+0x734] ;  /* 0x0007340001047983 */ /* 0x000ee40000300800 */
[----:B------:R-:W3:Y:S05]  /*22450*/  LDL.LU R5, [R1+0x88c] ;  /* 0x00088c0001057983 */ /* 0x000eea0000300800 */
[----:B------:R-:W-:Y:S01]  /*22460*/  STL.64 [R1+0x370], R20 ;  /* 0x0003701401007387 */ /* 0x000fe20000100a00 */
[----:B------:R0:W-:Y:S04]  /*22470*/  STL.64 [R1+0x378], R22 ;  /* 0x0003781601007387 */ /* 0x0001e80000100a00 */
[----:B0-----:R-:W2:Y:S01]  /*22480*/  LDL.LU.64 R22, [R1+0xd00] ;  /* 0x000d000001167983 */ /* 0x001ea20000300a00 */
[----:B------:R-:W2:Y:S02]  /*22490*/  LDL.LU.64 R20, [R1+0xcf8] ;  /* 0x000cf80001147983 */ /* 0x000ea40000300a00 */
[----:B------:R0:W-:Y:S02]  /*224a0*/  STL.64 [R1+0xcd0], R10 ;  /* 0x000cd00a01007387 */ /* 0x0001e40000100a00 */
[----:B------:R-:W4:Y:S01]  /*224b0*/  LDL.LU R8, [R1+0x2c0] ;  /* 0x0002c00001087983 */ /* 0x000f220000300800 */
[----:B------:R-:W4:Y:S04]  /*224c0*/  LDL.LU R9, [R1+0x2c4] ;  /* 0x0002c40001097983 */ /* 0x000f280000300800 */
[----:B0-----:R-:W2:Y:S01]  /*224d0*/  LDL.LU R10, [R1+0x2c8] ;  /* 0x0002c800010a7983 */ /* 0x001ea20000300800 */
[----:B------:R-:W2:Y:S03]  /*224e0*/  LDL.LU R11, [R1+0x2cc] ;  /* 0x0002cc00010b7983 */ /* 0x000ea60000300800 */
[----:B--2---:R-:W-:Y:S01]  /*224f0*/  STL.64 [R1+0xce8], R10 ;  /* 0x000ce80a01007387 */ /* 0x004fe20000100a00 */
[----:B----4-:R0:W-:Y:S03]  /*22500*/  STL.64 [R1+0xce0], R8 ;  /* 0x000ce00801007387 */ /* 0x0101e60000100a00 */
[----:B0-----:R-:W2:Y:S01]  /*22510*/  LDL.LU R8, [R1+0x2d0] ;  /* 0x0002d00001087983 */ /* 0x001ea20000300800 */
[----:B------:R-:W2:Y:S02]  /*22520*/  LDL.LU R9, [R1+0x2d4] ;  /* 0x0002d40001097983 */ /* 0x000ea40000300800 */
[----:B------:R-:W2:Y:S02]  /*22530*/  LDL.LU R10, [R1+0x2d8] ;  /* 0x0002d800010a7983 */ /* 0x000ea40000300800 */
[----:B------:R-:W2:Y:S01]  /*22540*/  LDL.LU R11, [R1+0x2dc] ;  /* 0x0002dc00010b7983 */ /* 0x000ea20000300800 */
[----:B------:R-:W4:Y:S01]  /*22550*/  LDL.LU.64 R18, [R1+0x18] ;  /* 0x0000180001127983 */ /* 0x000f220000300a00 */
[----:B------:R0:W-:Y:S02]  /*22560*/  STL.64 [R1+0x200], R24 ;  /* 0x0002001801007387 */ /* 0x0001e40000100a00 */
[----:B------:R1:W-:Y:S01]  /*22570*/  STL.64 [R1+0x208], R26 ;  /* 0x0002081a01007387 */ /* 0x0003e20000100a00 */
        /* <DEDUP_REMOVED lines=12> */
[----:B0-----:R-:W3:Y:S01]  /*22640*/  LDL.LU R4, [R1+0x2e0] ;  /* 0x0002e00001047983 */ /* 0x001ee20000300800 */
[----:B------:R-:W3:Y:S02]  /*22650*/  LDL.LU R5, [R1+0x2e4] ;  /* 0x0002e40001057983 */ /* 0x000ee40000300800 */
[----:B------:R-:W3:Y:S02]  /*22660*/  LDL.LU R6, [R1+0x2e8] ;  /* 0x0002e80001067983 */ /* 0x000ee40000300800 */
[----:B------:R-:W3:Y:S02]  /*22670*/  LDL.LU R7, [R1+0x2ec] ;  /* 0x0002ec0001077983 */ /* 0x000ee40000300800 */
[C---:B---3--:R-:W-:Y:S11]  /*22680*/  HMMA.16816.F32.BF16 R4, R20.reuse, R14, R4 ;  /* 0x0000000e1404723c */ /* 0x048ff60000041804 */
[----:B------:R-:W-:Y:S11]  /*22690*/  @!UPT UIADD3 URZ, URZ, URZ, URZ ;  /* 0x0000003f3f3ff290 */ /* 0x000ff6000fffe03f */
[----:B------:R-:W-:Y:S01]  /*226a0*/  @!UPT UIADD3 URZ, URZ, URZ, URZ ;  /* 0x0000003f3f3ff290 */ /* 0x000fe2000fffe03f */
[----:B------:R0:W-:Y:S01]  /*226b0*/  STL.64 [R1+0x2e0], R4 ;  /* 0x0002e00401007387 */ /* 0x0001e20000100a00 */
        /* <DEDUP_REMOVED lines=29> */
[----:B------:R-:W-:Y:S02]  /*22890*/  IMAD.MOV.U32 R28, RZ, RZ, R18 ;  /* 0x000000ffff1c7224 */ /* 0x000fe400078e0012 */
[----:B------:R-:W4:Y:S02]  /*228a0*/  LDL.LU R18, [R1+0x5e4] ;  /* 0x0005e40001127983 */ /* 0x000f240000300800 */
[----:B------:R-:W-:Y:S01]  /*228b0*/  IMAD.MOV.U32 R0, RZ, RZ, R19 ;  /* 0x000000ffff007224 */ /* 0x000fe200078e0013 */
        /* <DEDUP_REMOVED lines=9> */
[----:B------:R-:W2:Y:S01]  /*22950*/  LDL.LU.64 R12, [R1+0xc98] ;  /* 0x000c9800010c7983 */ /* 0x000ea20000300a00 */
[----:B------:R-:W4:Y:S04]  /*22960*/  LDL.LU R19, [R1+0x5e8] ;  /* 0x0005e80001137983 */ /* 0x000f280000300800 */
[----:B----4-:R0:W-:Y:S01]  /*22970*/  STL.64 [R1+0xbd8], R18 ;  /* 0x000bd81201007387 */ /* 0x0101e20000100a00 */
[----:B------:R-:W4:Y:S02]  /*22980*/  LDL.LU R16, [R1+0x90] ;  /* 0x0000900001107983 */ /* 0x000f240000300800 */
[----:B------:R-:W4:Y:S01]  /*22990*/  LDL.LU R17, [R1+0x94] ;  /* 0x0000940001117983 */ /* 0x000f220000300800 */
[----:B0-----:R-:W3:Y:S01]  /*229a0*/  LDL.LU R18, [R1+0x98] ;  /* 0x0000980001127983 */ /* 0x001ee20000300800 */
[----:B------:R-:W3:Y:S01]  /*229b0*/  LDL.LU R19, [R1+0x9c] ;  /* 0x00009c0001137983 */ /* 0x000ee20000300800 */
[----:B--2---:R-:W-:Y:S02]  /*229c0*/  HMMA.16816.F32.BF16 R24, R20, R14, R24 ;  /* 0x0000000e1418723c */ /* 0x004fe40000041818 */
[----:B---3--:R0:W-:Y:S01]  /*229d0*/  STL.64 [R1+0xbe8], R18 ;  /* 0x000be81201007387 */ /* 0x0081e20000100a00 */
[----:B----4-:R-:W-:Y:S02]  /*229e0*/  STL.64 [R1+0xbe0], R16 ;  /* 0x000be01001007387 */ /* 0x010fe40000100a00 */
[----:B0-----:R-:W-:-:S02]  /*229f0*/  IMAD.MOV.U32 R18, RZ, RZ, R29 ;  /* 0x000000ffff127224 */ /* 0x001fc400078e001d */
[----:B------:R-:W-:Y:S01]  /*22a00*/  IMAD.MOV.U32 R19, RZ, RZ, R2 ;  /* 0x000000ffff137224 */ /* 0x000fe200078e0002 */
[----:B------:R-:W2:Y:S01]  /*22a10*/  LDL.LU R29, [R1+0xc94] ;  /* 0x000c9400011d7983 */ /* 0x000ea20000300800 */
[----:B------:R-:W3:Y:S03]  /*22a20*/  LDL.LU R2, [R1+0xc90] ;  /* 0x000c900001027983 */ /* 0x000ee60000300800 */
[----:B------:R0:W-:Y:S02]  /*22a30*/  STL.64 [R1+0xc00], R18 ;  /* 0x000c001201007387 */ /* 0x0001e40000100a00 */
[----:B0-----:R-:W-:Y:S02]  /*22a40*/  IMAD.MOV.U32 R18, RZ, RZ, R28 ;  /* 0x000000ffff127224 */ /* 0x001fe400078e001c */
[----:B------:R-:W-:Y:S01]  /*22a50*/  IMAD.MOV.U32 R19, RZ, RZ, R0 ;  /* 0x000000ffff137224 */ /* 0x000fe200078e0000 */
[----:B------:R-:W4:Y:S01]  /*22a60*/  LDL.LU R28, [R1+0xc8c] ;  /* 0x000c8c00011c7983 */ /* 0x000f220000300800 */
[----:B------:R-:W2:Y:S03]  /*22a70*/  LDL.LU R0, [R1+0xc88] ;  /* 0x000c880001007983 */ /* 0x000ea60000300800 */
[----:B------:R0:W-:Y:S02]  /*22a80*/  STL.64 [R1+0xc18], R18 ;  /* 0x000c181201007387 */ /* 0x0001e40000100a00 */
[----:B0-----:R-:W-:-:S02]  /*22a90*/  IMAD.MOV.U32 R18, RZ, RZ, R9 ;  /* 0x000000ffff127224 */ /* 0x001fc400078e0009 */
[----:B------:R-:W-:-:S05]  /*22aa0*/  IMAD.MOV.U32 R19, RZ, RZ, R8 ;  /* 0x000000ffff137224 */ /* 0x000fca00078e0008 */
[----:B------:R0:W-:Y:S02]  /*22ab0*/  STL.64 [R1+0xc30], R18 ;  /* 0x000c301201007387 */ /* 0x0001e40000100a00 */
[----:B0-----:R-:W-:Y:S02]  /*22ac0*/  IMAD.MOV.U32 R18, RZ, RZ, R7 ;  /* 0x000000ffff127224 */ /* 0x001fe400078e0007 */
[----:B------:R-:W-:-:S05]  /*22ad0*/  IMAD.MOV.U32 R19, RZ, RZ, R6 ;  /* 0x000000ffff137224 */ /* 0x000fca00078e0006 */
[----:B------:R0:W-:Y:S01]  /*22ae0*/  STL.64 [R1+0xc48], R18 ;  /* 0x000c481201007387 */ /* 0x0001e20000100a00 */
[----:B------:R-:W2:Y:S02]  /*22af0*/  LDL.LU R8, [R1+0x73c] ;  /* 0x00073c0001087983 */ /* 0x000ea40000300800 */
[----:B------:R-:W2:Y:S02]  /*22b00*/  LDL.LU R9, [R1+0x890] ;  /* 0x0008900001097983 */ /* 0x000ea40000300800 */
[----:B------:R1:W-:Y:S01]  /*22b10*/  STL.64 [R1+0x290], R24 ;  /* 0x0002901801007387 */ /* 0x0003e20000100a00 */
[----:B------:R1:W-:Y:S01]  /*22b20*/  STL.64 [R1+0x298], R26 ;  /* 0x0002981a01007387 */ /* 0x0003e20000100a00 */
[----:B0-----:R-:W-:-:S03]  /*22b30*/  IMAD.MOV.U32 R19, RZ, RZ, R4 ;  /* 0x000000ffff137224 */ /* 0x001fc600078e0004 */
[----:B-1----:R-:W2:Y:S01]  /*22b40*/  LDL.LU R24, [R1+0x170] ;  /* 0x0001700001187983 */ /* 0x002ea20000300800 */
[----:B------:R-:W2:Y:S02]  /*22b50*/  LDL.LU R25, [R1+0x174] ;  /* 0x0001740001197983 */ /* 0x000ea40000300800 */
[----:B------:R-:W2:Y:S02]  /*22b60*/  LDL.LU R26, [R1+0x178] ;  /* 0x00017800011a7983 */ /* 0x000ea40000300800 */
[----:B------:R-:W2:Y:S02]  /*22b70*/  LDL.LU R27, [R1+0x17c] ;  /* 0x00017c00011b7983 */ /* 0x000ea40000300800 */
[----:B------:R-:W-:Y:S01]  /*22b80*/  IMAD.MOV.U32 R18, RZ, RZ, R5 ;  /* 0x000000ffff127224 */ /* 0x000fe200078e0005 */
[----:B------:R-:W2:Y:S01]  /*22b90*/  LDL.LU R4, [R1+0x280] ;  /* 0x0002800001047983 */ /* 0x000ea20000300800 */
[----:B------:R-:W2:Y:S02]  /*22ba0*/  LDL.LU R5, [R1+0x284] ;  /* 0x0002840001057983 */ /* 0x000ea40000300800 */
[----:B------:R-:W2:Y:S02]  /*22bb0*/  LDL.LU R6, [R1+0x288] ;  /* 0x0002880001067983 */ /* 0x000ea40000300800 */
[----:B------:R-:W2:Y:S01]  /*22bc0*/  LDL.LU R7, [R1+0x28c] ;  /* 0x00028c0001077983 */ /* 0x000ea20000300800 */
        /* <DEDUP_REMOVED lines=33> */
[----:B0-----:R-:W2:Y:S01]  /*22de0*/  LDL.LU.64 R6, [R1+0xc80] ;  /* 0x000c800001067983 */ /* 0x001ea20000300a00 */
[----:B------:R-:W3:Y:S01]  /*22df0*/  LDL.LU.64 R4, [R1+0xc78] ;  /* 0x000c780001047983 */ /* 0x000ee20000300a00 */
[----:B--2---:R-:W-:Y:S02]  /*22e00*/  HMMA.16816.F32.BF16 R20, R20, R6, R24 ;  /* 0x000000061414723c */ /* 0x004fe40000041818 */
[----:B------:R-:W2:Y:S01]  /*22e10*/  LDL.LU.64 R26, [R1+0xc70] ;  /* 0x000c7000011a7983 */ /* 0x000ea20000300a00 */
[----:B------:R-:W2:Y:S11]  /*22e20*/  LDL.LU.64 R24, [R1+0xc68] ;  /* 0x000c680001187983 */ /* 0x000eb60000300a00 */
[----:B------:R-:W-:Y:S09]  /*22e30*/  @!UPT UIADD3 URZ, URZ, URZ, URZ ;  /* 0x0000003f3f3ff290 */ /* 0x000ff2000fffe03f */
[----:B------:R0:W-:Y:S01]  /*22e40*/  STL.64 [R1+0x170], R20 ;  /* 0x0001701401007387 */ /* 0x0001e20000100a00 */
[----:B------:R1:W-:Y:S03]  /*22e50*/  STL.64 [R1+0x178], R22 ;  /* 0x0001781601007387 */ /* 0x0003e60000100a00 */
[----:B0-----:R-:W3:Y:S01]  /*22e60*/  LDL.LU R20, [R1+0x80] ;  /* 0x0000800001147983 */ /* 0x001ee20000300800 */
[----:B------:R-:W3:Y:S02]  /*22e70*/  LDL.LU R21, [R1+0x84] ;  /* 0x0000840001157983 */ /* 0x000ee40000300800 */
[----:B-1----:R-:W3:Y:S02]  /*22e80*/  LDL.LU R22, [R1+0x88] ;  /* 0x0000880001167983 */ /* 0x002ee40000300800 */
[----:B------:R-:W-:Y:S02]  /*22e90*/  IMAD.MOV.U32 R23, RZ, RZ, R0 ;  /* 0x000000ffff177224 */ /* 0x000fe400078e0000 */
[----:B------:R0:W5:Y:S01]  /*22ea0*/  LDL.LU R0, [R1+0xc60] ;  /* 0x000c600001007983 */ /* 0x0001620000300800 */
[C---:B--2---:R-:W-:Y:S03]  /*22eb0*/  HMMA.16816.F32.BF16 R16, R24.reuse, R18, R12 ;  /* 0x000000121810723c */ /* 0x044fe6000004180c */
[----:B------:R-:W2:Y:S01]  /*22ec0*/  LDL.LU.64 R14, [R1+0xc58] ;  /* 0x000c5800010e7983 */ /* 0x000ea20000300a00 */
[----:B------:R-:W2:Y:S11]  /*22ed0*/  LDL.LU.64 R12, [R1+0xc50] ;  /* 0x000c5000010c7983 */ /* 0x000eb60000300a00 */
[----:B------:R-:W-:Y:S08]  /*22ee0*/  @!UPT UIADD3 URZ, URZ, URZ, URZ ;  /* 0x0000003f3f3ff290 */ /* 0x000ff0000fffe03f */
[----:B------:R-:W-:Y:S01]  /*22ef0*/  STL.64 [R1+0xe0], R16 ;  /* 0x0000e01001007387 */ /* 0x000fe20000100a00 */
[----:B------:R1:W-:Y:S03]  /*22f00*/  STL.64 [R1+0xe8], R18 ;  /* 0x0000e81201007387 */ /* 0x0003e60000100a00 */
[----:B-1----:R-:W2:Y:S02]  /*22f10*/  LDL.LU.64 R18, [R1+0xc48] ;  /* 0x000c480001127983 */ /* 0x002ea40000300a00 */
[C---:B--2---:R-:W-:Y:S02]  /*22f20*/  HMMA.16816.F32.BF16 R16, R24.reuse, R18, R12 ;  /* 0x000000121810723c */ /* 0x044fe4000004180c */
[----:B------:R-:W2:Y:S01]  /*22f30*/  LDL.LU.64 R14, [R1+0xc40] ;  /* 0x000c4000010e7983 */ /* 0x000ea20000300a00 */
[----:B------:R-:W2:Y:S11]  /*22f40*/  LDL.LU.64 R12, [R1+0xc38] ;  /* 0x000c3800010c7983 */ /* 0x000eb60000300a00 */
[----:B------:R-:W-:Y:S09]  /*22f50*/  @!UPT UIADD3 URZ, URZ, URZ, URZ ;  /* 0x0000003f3f3ff290 */ /* 0x000ff2000fffe03f */
        /* <DEDUP_REMOVED lines=19> */
[----:B------:R0:W5:Y:S11]  /*23090*/  LDL.LU.64 R12, [R1+0xbf0] ;  /* 0x000bf000010c7983 */ /* 0x0001760000300a00 */
[----:B------:R-:W-:Y:S09]  /*230a0*/  @!UPT UIADD3 URZ, URZ, URZ, URZ ;  /* 0x0000003f3f3ff290 */ /* 0x000ff2000fffe03f */
[----:B------:R-:W-:Y:S01]  /*230b0*/  STL.64 [R1+0xa0], R16 ;  /* 0x0000a01001007387 */ /* 0x000fe20000100a00 */
[----:B------:R1:W-:Y:S03]  /*230c0*/  STL.64 [R1+0xa8], R18 ;  /* 0x0000a81201007387 */ /* 0x0003e60000100a00 */
[----:B-1----:R-:W2:Y:S01]  /*230d0*/  LDL.LU.64 R18, [R1+0xbe8] ;  /* 0x000be80001127983 */ /* 0x002ea20000300a00 */
[----:B------:R-:W2:Y:S01]  /*230e0*/  LDL.LU.64 R16, [R1+0xbe0] ;  /* 0x000be00001107983 */ /* 0x000ea20000300a00 */
[C---:B---3--:R-:W-:Y:S07]  /*230f0*/  HMMA.16816.F32.BF16 R20, R24.reuse, R10, R20 ;  /* 0x0000000a1814723c */ /* 0x048fee0000041814 */
[----:B------:R-:W-:Y:S11]  /*23100*/  IMAD.MOV.U32 R10, RZ, RZ, R29 ;  /* 0x000000ffff0a7224 */ /* 0x000ff600078e001d */
[----:B------:R-:W-:Y:S06]  /*23110*/  @!UPT UIADD3 URZ, URZ, URZ, URZ ;  /* 0x0000003f3f3ff290 */ /* 0x000fec000fffe03f */
[----:B------:R-:W-:Y:S01]  /*23120*/  IMAD.MOV.U32 R11, RZ, RZ, R23 ;  /* 0x000000ffff0b7224 */ /* 0x000fe200078e0017 */
[----:B--2---:R-:W-:Y:S11]  /*23130*/  HMMA.16816.F32.BF16 R16, R24, R14, R16 ;  /* 0x0000000e1810723c */ /* 0x004ff60000041810 */
[----:B------:R-:W-:Y:S11]  /*23140*/  @!UPT UIADD3 URZ, URZ, URZ, URZ ;  /* 0x0000003f3f3ff290 */ /* 0x000ff6000fffe03f */
[----:B------:R-:W-:Y:S01]  /*23150*/  @!UPT UIADD3 URZ, URZ, URZ, URZ ;  /* 0x0000003f3f3ff290 */ /* 0x000fe2000fffe03f */
[----:B------:R-:W-:Y:S01]  /*23160*/  STL.64 [R1+0x90], R16 ;  /* 0x0000901001007387 */ /* 0x000fe20000100a00 */
[----:B------:R1:W-:Y:S03]  /*23170*/  STL.64 [R1+0x98], R18 ;  /* 0x0000981201007387 */ /* 0x0003e60000100a00 */
[----:B-1----:R-:W2:Y:S01]  /*23180*/  LDL.LU.64 R18, [R1+0xbd8] ;  /* 0x000bd80001127983 */ /* 0x002ea20000300a00 */
[----:B------:R-:W3:Y:S02]  /*23190*/  LDL.LU R14, [R1+0x538] ;  /* 0x00053800010e7983 */ /* 0x000ee40000300800 */
[----:B------:R-:W-:Y:S02]  /*231a0*/  STL.64 [R1+0x470], R20 ;  /* 0x0004701401007387 */ /* 0x000fe40000100a00 */
[----:B------:R-:W-:Y:S01]  /*231b0*/  STL.64 [R1+0x478], R22 ;  /* 0x0004781601007387 */ /* 0x000fe20000100a00 */
[----:B------:R1:W-:Y:S01]  /*231c0*/  STL [R1+0xbc0], R11 ;  /* 0x000bc00b01007387 */ /* 0x0003e20000100800 */
[----:B------:R4:W-:Y:S02]  /*231d0*/  STL.64 [R1+0xbb8], R8 ;  /* 0x000bb80801007387 */ /* 0x0009e40000100a00 */
[----:B-1----:R-:W-:-:S02]  /*231e0*/  IMAD.MOV.U32 R11, RZ, RZ, R3 ;  /* 0x000000ffff0b7224 */ /* 0x002fc400078e0003 */
[----:B----4-:R-:W-:Y:S02]  /*231f0*/  IMAD.MOV.U32 R8, RZ, RZ, R28 ;  /* 0x000000ffff087224 */ /* 0x010fe400078e001c */
[----:B------:R-:W-:Y:S01]  /*23200*/  IMAD.MOV.U32 R9, RZ, RZ, R2 ;  /* 0x000000ffff097224 */ /* 0x000fe200078e0002 */
[----:B------:R-:W4:Y:S01]  /*23210*/  LDL.LU R28, [R1+0xbd0] ;  /* 0x000bd000011c7983 */ /* 0x000f220000300800 */
[----:B------:R0:W5:Y:S02]  /*23220*/  LDL.LU R2, [R1+0xbcc] ;  /* 0x000bcc0001027983 */ /* 0x0001640000300800 */
[----:B------:R-:W4:Y:S02]  /*23230*/  LDL.LU R29, [R1+0xbc8] ;  /* 0x000bc800011d7983 */ /* 0x000f240000300800 */
[----:B------:R-:W4:Y:S01]  /*23240*/  LDL.LU R3, [R1+0xbc4] ;  /* 0x000bc40001037983 */ /* 0x000f220000300800 */
[----:B------:R-:W4:Y:S01]  /*23250*/  LDL.LU R15, [R1+0x5f0] ;  /* 0x0005f000010f7983 */ /* 0x000f220000300800 */
[----:B------:R-:W4:Y:S02]  /*23260*/  LDL.LU R20, [R1+0x740] ;  /* 0x0007400001147983 */ /* 0x000f240000300800 */
[----:B------:R-:W4:Y:S01]  /*23270*/  LDL.LU R21, [R1+0x744] ;  /* 0x0007440001157983 */ /* 0x000f220000300800 */
[----:B------:R-:W-:Y:S01]  /*23280*/  HMMA.16816.F32.BF16 R24, R24, R6, R8 ;  /* 0x000000061818723c */ /* 0x000fe20000041808 */
[----:B------:R0:W5:Y:S01]  /*23290*/  LDL.LU R11, [R1+0xbc0] ;  /* 0x000bc000010b7983 */ /* 0x0001620000300800 */
[----:B------:R-:W4:Y:S01]  /*232a0*/  LDL.LU.64 R8, [R1+0xbb8] ;  /* 0x000bb80001087983 */ /* 0x000f220000300a00 */
[----:B------:R-:W-:Y:S01]  /*232b0*/  LOP3.LUT R5, R5, R4, RZ, 0x3c, !PT ;  /* 0x0000000405057212 */ /* 0x000fe200078e3cff */
[----:B------:R-:W-:-:S03]  /*232c0*/  IMAD.MOV.U32 R16, RZ, RZ, c[0x0][0x18c] ;  /* 0x00006300ff107624 */ /* 0x000fc600078e00ff */
[----:B------:R-:W-:Y:S01]  /*232d0*/  LOP3.LUT R4, R5, R4, RZ, 0x3c, !PT ;  /* 0x0000000405047212 */ /* 0x000fe200078e3cff */
[----:B------:R-:W-:-:S03]  /*232e0*/  IMAD.SHL.U32 R16, R16, 0x40, RZ ;  /* 0x0000004010107824 */ /* 0x000fc600078e00ff */
[----:B------:R-:W-:-:S05]  /*232f0*/  LOP3.LUT R5, R5, R4, RZ, 0x3c, !PT ;  /* 0x0000000405057212 */ /* 0x000fca00078e3cff */
[----:B------:R-:W-:-:S07]  /*23300*/  IMAD.WIDE R4, R16, 0x2, R4 ;  /* 0x0000000210047825 */ /* 0x000fce00078e0204 */
[----:B------:R-:W-:Y:S01]  /*23310*/  STL.64 [R1+0x460], R24 ;  /* 0x0004601801007387 */ /* 0x000fe20000100a00 */
[----:B------:R1:W-:Y:S02]  /*23320*/  STL.64 [R1+0x468], R26 ;  /* 0x0004681a01007387 */ /* 0x0003e40000100a00 */
[----:B------:R2:W-:Y:S02]  /*23330*/  STL [R1+0x88c], R4 ;  /* 0x00088c0401007387 */ /* 0x0005e40000100800 */
[----:B------:R3:W-:Y:S01]  /*23340*/  STL [R1+0x734], R5 ;  /* 0x0007340501007387 */ /* 0x0007e20000100800 */
[----:B-1----:R-:W4:Y:S01]  /*23350*/  LDL.LU R26, [R1+0x540] ;  /* 0x00054000011a7983 */ /* 0x002f220000300800 */
[----:B------:R-:W4:Y:S02]  /*23360*/  LDL.LU R22, [R1+0x5f4] ;  /* 0x0005f40001167983 */ /* 0x000f240000300800 */
[----:B------:R-:W4:Y:S02]  /*23370*/  LDL.LU R23, [R1+0x74c] ;  /* 0x00074c0001177983 */ /* 0x000f240000300800 */
[----:B------:R-:W4:Y:S02]  /*23380*/  LDL.LU R17, [R1+0x898] ;  /* 0x0008980001117983 */ /* 0x000f240000300800 */
[----:B--2---:R-:W-:-:S02]  /*23390*/  IMAD.MOV.U32 R4, RZ, RZ, R18 ;  /* 0x000000ffff047224 */ /* 0x004fc400078e0012 */
[----:B---3--:R-:W-:Y:S02]  /*233a0*/  IMAD.MOV.U32 R5, RZ, RZ, R14 ;  /* 0x000000ffff057224 */ /* 0x008fe400078e000e */
[----:B------:R-:W-:Y:S02]  /*233b0*/  IMAD.MOV.U32 R7, RZ, RZ, R19 ;  /* 0x000000ffff077224 */ /* 0x000fe400078e0013 */
[----:B------:R-:W-:-:S04]  /*233c0*/  IMAD.WIDE R4, R16, 0x2, R4 ;  /* 0x0000000210047825 */ /* 0x000fc800078e0204 */
[----:B----4-:R-:W-:Y:S02]  /*233d0*/  IMAD.MOV.U32 R6, RZ, RZ, R28 ;  /* 0x000000ffff067224 */ /* 0x010fe400078e001c */
[----:B------:R-:W2:Y:S01]  /*233e0*/  LDL.LU R28, [R1+0xbb4] ;  /* 0x000bb400011c7983 */ /* 0x000ea20000300800 */
[----:B------:R-:W-:-:S04]  /*233f0*/  LOP3.LUT R9, R9, R8, RZ, 0x3c, !PT ;  /* 0x0000000809097212 */ /* 0x000fc800078e3cff */
[----:B------:R-:W-:Y:S01]  /*23400*/  LOP3.LUT R8, R9, R8, RZ, 0x3c, !PT ;  /* 0x0000000809087212 */ /* 0x000fe200078e3cff */
[----:B------:R-:W-:-:S03]  /*23410*/  IMAD.WIDE R6, R16, 0x2, R6 ;  /* 0x0000000210067825 */ /* 0x000fc600078e0206 */
[----:B------:R-:W-:Y:S01]  /*23420*/  LOP3.LUT R9, R9, R8, RZ, 0x3c, !PT ;  /* 0x0000000809097212 */ /* 0x000fe200078e3cff */
[----:B------:R-:W-:Y:S01]  /*23430*/  STL [R1+0x5e4], R4 ;  /* 0x0005e40401007387 */ /* 0x000fe20000100800 */
[----:B------:R1:W-:Y:S03]  /*23440*/  STL [R1+0x538], R5 ;  /* 0x0005380501007387 */ /* 0x0003e60000100800 */
[----:B------:R-:W-:Y:S01]  /*23450*/  IMAD.WIDE R8, R16, 0x2, R8 ;  /* 0x0000000210087825 */ /* 0x000fe200078e0208 */
[----:B------:R3:W-:Y:S03]  /*23460*/  STL [R1+0x738], R6 ;  /* 0x0007380601007387 */ /* 0x0007e60000100800 */
[----:B------:R4:W-:Y:S01]  /*23470*/  STL [R1+0x5e8], R7 ;  /* 0x0005e80701007387 */ /* 0x0009e20000100800 */
[----:B------:R-:W-:Y:S01]  /*23480*/  STL [R1+0x890], R8 ;  /* 0x0008900801007387 */ /* 0x000fe20000100800 */
[----:B------:R0:W-:Y:S02]  /*23490*/  STL [R1+0x73c], R9 ;  /* 0x00073c0901007387 */ /* 0x0001e40000100800 */
[----:B------:R-:W2:Y:S02]  /*234a0*/  LDL.LU R14, [R1+0x544] ;  /* 0x00054400010e7983 */ /* 0x000ea40000300800 */
[----:B------:R-:W2:Y:S01]  /*234b0*/  LDL.LU R18, [R1+0x600] ;  /* 0x0006000001127983 */ /* 0x000ea20000300800 */
[----:B------:R-:W2:Y:S01]  /*234c0*/  LDL.LU R19, [R1+0x750] ;  /* 0x0007500001137983 */ /* 0x000ea20000300800 */
[----:B-1----:R-:W-:-:S02]  /*234d0*/  IMAD.MOV.U32 R5, RZ, RZ, R29 ;  /* 0x000000ffff057224 */ /* 0x002fc400078e001d */
[----:B------:R-:W2:Y:S02]  /*234e0*/  LDL.LU R29, [R1+0xbb0] ;  /* 0x000bb000011d7983 */ /* 0x000ea40000300800 */
[----:B------:R-:W-:Y:S02]  /*234f0*/  IMAD.MOV.U32 R4, RZ, RZ, R3 ;  /* 0x000000ffff047224 */ /* 0x000fe400078e0003 */
[----:B------:R-:W2:Y:S01]  /*23500*/  LDL.LU R3, [R1+0xbac] ;  /* 0x000bac0001037983 */ /* 0x000ea20000300800 */
[----:B---3--:R-:W-:Y:S02]  /*23510*/  IMAD.MOV.U32 R6, RZ, RZ, R20 ;  /* 0x000000ffff067224 */ /* 0x008fe400078e0014 */
[----:B----4-:R-:W-:Y:S02]  /*23520*/  IMAD.MOV.U32 R7, RZ, RZ, R15 ;  /* 0x000000ffff077224 */ /* 0x010fe400078e000f */
[----:B------:R-:W-:-:S04]  /*23530*/  IMAD.WIDE R4, R16, 0x2, R4 ;  /* 0x0000000210047825 */ /* 0x000fc800078e0204 */
[----:B0-----:R-:W-:Y:S02]  /*23540*/  IMAD.MOV.U32 R9, RZ, RZ, R21 ;  /* 0x000000ffff097224 */ /* 0x001fe400078e0015 */
[----:B------:R-:W-:-:S04]  /*23550*/  IMAD.WIDE R6, R16, 0x2, R6 ;  /* 0x0000000210067825 */ /* 0x000fc800078e0206 */
[----:B------:R-:W-:Y:S02]  /*23560*/  IMAD.MOV.U32 R10, RZ, RZ, R27 ;  /* 0x000000ffff0a7224 */ /* 0x000fe400078e001b */
[----:B--2---:R-:W-:Y:S02]  /*23570*/  IMAD.MOV.U32 R8, RZ, RZ, R28 ;  /* 0x000000ffff087224 */ /* 0x004fe400078e001c */
[----:B------:R-:W2:Y:S01]  /*23580*/  LDL.LU R28, [R1+0xba8] ;  /* 0x000ba800011c7983 */ /* 0x000ea20000300800 */
[----:B------:R-:W-:Y:S02]  /*23590*/  STL [R1+0x5ec], R4 ;  /* 0x0005ec0401007387 */ /* 0x000fe40000100800 */
[----:B------:R-:W-:-:S04]  /*235a0*/  IMAD.WIDE R8, R16, 0x2, R8 ;  /* 0x0000000210087825 */ /* 0x000fc800078e0208 */
[----:B------:R-:W-:Y:S01]  /*235b0*/  STL [R1+0x53c], R5 ;  /* 0x00053c0501007387 */ /* 0x000fe20000100800 */
[----:B------:R-:W-:Y:S01]  /*235c0*/  STL [R1+0x740], R6 ;  /* 0x0007400601007387 */ /* 0x000fe20000100800 */
[----:B------:R0:W-:Y:S02]  /*235d0*/  STL [R1+0x5f0], R7 ;  /* 0x0005f00701007387 */ /* 0x0001e40000100800 */
[----:B------:R1:W-:Y:S02]  /*235e0*/  STL [R1+0x894], R8 ;  /* 0x0008940801007387 */ /* 0x0003e40000100800 */
[----:B------:R3:W-:Y:S01]  /*235f0*/  STL [R1+0x744], R9 ;  /* 0x0007440901007387 */ /* 0x0007e20000100800 */
[----:B------:R-:W4:Y:S01]  /*23600*/  LDL.LU R25, [R1+0x548] ;  /* 0x0005480001197983 */ /* 0x000f220000300800 */
[----:B------:R-:W4:Y:S02]  /*23610*/  LDL.LU R27, [R1+0x604] ;  /* 0x00060400011b7983 */ /* 0x000f240000300800 */
[----:B------:R-:W4:Y:S02]  /*23620*/  LDL.LU R15, [R1+0x608] ;  /* 0x00060800010f7983 */ /* 0x000f240000300800 */
[----:B------:R-:W4:Y:S01]  /*23630*/  LDL.LU R20, [R1+0x75c] ;  /* 0x00075c0001147983 */ /* 0x000f220000300800 */
[----:B------:R-:W4:Y:S01]  /*23640*/  LDL.LU R21, [R1+0x8a0] ;  /* 0x0008a00001157983 */ /* 0x000f220000300800 */
[----:B0-----:R-:W-:-:S03]  /*23650*/  IMAD.MOV.U32 R7, RZ, RZ, R29 ;  /* 0x000000ffff077224 */ /* 0x001fc600078e001d */
[----:B------:R-:W4:Y:S01]  /*23660*/  LDL.LU R29, [R1+0xba4] ;  /* 0x000ba400011d7983 */ /* 0x000f220000300800 */
[----:B------:R-:W-:Y:S02]  /*23670*/  IMAD.MOV.U32 R4, RZ, RZ, R22 ;  /* 0x000000ffff047224 */ /* 0x000fe400078e0016 */
[----:B------:R-:W-:Y:S02]  /*23680*/  IMAD.MOV.U32 R5, RZ, RZ, R26 ;  /* 0x000000ffff057224 */ /* 0x000fe400078e001a */
[----:B------:R-:W-:Y:S02]  /*23690*/  IMAD.MOV.U32 R6, RZ, RZ, R3 ;  /* 0x000000ffff067224 */ /* 0x000fe400078e0003 */
[----:B-1----:R-:W-:Y:S01]  /*236a0*/  IMAD.MOV.U32 R8, RZ, RZ, R17 ;  /* 0x000000ffff087224 */ /* 0x002fe200078e0011 */
[----:B------:R-:W4:Y:S01]  /*236b0*/  LDL.LU R3, [R1+0xba0] ;  /* 0x000ba00001037983 */ /* 0x000f220000300800 */
[----:B------:R-:W-:-:S04]  /*236c0*/  IMAD.WIDE R4, R16, 0x2, R4 ;  /* 0x0000000210047825 */ /* 0x000fc800078e0204 */
[----:B---3--:R-:W-:Y:S02]  /*236d0*/  IMAD.MOV.U32 R9, RZ, RZ, R23 ;  /* 0x000000ffff097224 */ /* 0x008fe400078e0017 */
[----:B------:R-:W-:-:S04]  /*236e0*/  IMAD.WIDE R6, R16, 0x2, R6 ;  /* 0x0000000210067825 */ /* 0x000fc800078e0206 */
[----:B------:R-:W-:Y:S01]  /*236f0*/  IMAD.WIDE R8, R16, 0x2, R8 ;  /* 0x0000000210087825 */ /* 0x000fe200078e0208 */
[----:B------:R2:W-:Y:S03]  /*23700*/  STL [R1+0x5f4], R4 ;  /* 0x0005f40401007387 */ /* 0x0005e60000100800 */
[----:B------:R-:W-:Y:S02]  /*23710*/  STL [R1+0x540], R5 ;  /* 0x0005400501007387 */ /* 0x000fe40000100800 */
[----:B------:R-:W-:Y:S02]  /*23720*/  STL [R1+0x748], R6 ;  /* 0x0007480601007387 */ /* 0x000fe40000100800 */
[----:B------:R-:W-:Y:S01]  /*23730*/  STL [R1+0x5f8], R7 ;  /* 0x0005f80701007387 */ /* 0x000fe20000100800 */
[----:B------:R-:W-:Y:S01]  /*23740*/  STL [R1+0x898], R8 ;  /* 0x0008980801007387 */ /* 0x000fe20000100800 */
[----:B------:R4:W-:Y:S02]  /*23750*/  STL [R1+0x74c], R9 ;  /* 0x00074c0901007387 */ /* 0x0009e40000100800 */
[----:B------:R-:W3:Y:S02]  /*23760*/  LDL.LU R22, [R1+0x610] ;  /* 0x0006100001167983 */ /* 0x000ee40000300800 */
[----:B------:R-:W3:Y:S01]  /*23770*/  LDL.LU R23, [R1+0x760] ;  /* 0x0007600001177983 */ /* 0x000ee20000300800 */
[----:B------:R-:W3:Y:S01]  /*23780*/  LDL.LU R17, [R1+0x764] ;  /* 0x0007640001117983 */ /* 0x000ee20000300800 */
[----:B--2---:R-:W-:-:S03]  /*23790*/  IMAD.MOV.U32 R4, RZ, RZ, R28 ;  /* 0x000000ffff047224 */ /* 0x004fc600078e001c */
[----:B------:R-:W2:Y:S01]  /*237a0*/  LDL.LU R28, [R1+0xb9c] ;  /* 0x000b9c00011c7983 */ /* 0x000ea20000300800 */
[----:B----4-:R-:W-:-:S03]  /*237b0*/  IMAD.MOV.U32 R9, RZ, RZ, R29 ;  /* 0x000000ffff097224 */ /* 0x010fc600078e001d */
[----:B------:R-:W4:Y:S01]  /*237c0*/  LDL.LU R29, [R1+0xb98] ;  /* 0x000b9800011d7983 */ /* 0x000f220000300800 */
[----:B------:R-:W-:Y:S02]  /*237d0*/  IMAD.MOV.U32 R5, RZ, RZ, R14 ;  /* 0x000000ffff057224 */ /* 0x000fe400078e000e */
[----:B------:R-:W-:Y:S02]  /*237e0*/  IMAD.MOV.U32 R6, RZ, RZ, R19 ;  /* 0x000000ffff067224 */ /* 0x000fe400078e0013 */
[----:B------:R-:W-:Y:S02]  /*237f0*/  IMAD.MOV.U32 R7, RZ, RZ, R18 ;  /* 0x000000ffff077224 */ /* 0x000fe400078e0012 */
[----:B------:R-:W-:Y:S02]  /*23800*/  IMAD.MOV.U32 R8, RZ, RZ, R3 ;  /* 0x000000ffff087224 */ /* 0x000fe400078e0003 */
[C---:B------:R-:W-:Y:S01]  /*23810*/  IMAD.WIDE R4, R16.reuse, 0x2, R4 ;  /* 0x0000000210047825 */ /* 0x040fe200078e0204 */
[----:B------:R-:W3:Y:S03]  /*23820*/  LDL.LU R3, [R1+0xb94] ;  /* 0x000b940001037983 */ /* 0x000ee60000300800 */
[----:B------:R-:W-:-:S04]  /*23830*/  IMAD.WIDE R6, R16, 0x2, R6 ;  /* 0x0000000210067825 */ /* 0x000fc800078e0206 */
[----:B------:R-:W-:Y:S01]  /*23840*/  IMAD.WIDE R8, R16, 0x2, R8 ;  /* 0x0000000210087825 */ /* 0x000fe200078e0208 */
[----:B------:R0:W-:Y:S03]  /*23850*/  STL [R1+0x5fc], R4 ;  /* 0x0005fc0401007387 */ /* 0x0001e60000100800 */
[----:B------:R1:W-:Y:S02]  /*23860*/  STL [R1+0x544], R5 ;  /* 0x0005440501007387 */ /* 0x0003e40000100800 */
[----:B------:R-:W-:Y:S02]  /*23870*/  STL [R1+0x750], R6 ;  /* 0x0007500601007387 */ /* 0x000fe40000100800 */
[----:B------:R1:W-:Y:S01]  /*23880*/  STL [R1+0x600], R7 ;  /* 0x0006000701007387 */ /* 0x0003e20000100800 */
[----:B------:R1:W-:Y:S01]  /*23890*/  STL [R1+0x89c], R8 ;  /* 0x00089c0801007387 */ /* 0x0003e20000100800 */
[----:B------:R1:W-:Y:S02]  /*238a0*/  STL [R1+0x754], R9 ;  /* 0x0007540901007387 */ /* 0x0003e40000100800 */
[----:B------:R-:W3:Y:S02]  /*238b0*/  LDL.LU R26, [R1+0x554] ;  /* 0x00055400011a7983 */ /* 0x000ee40000300800 */
[----:B------:R-:W3:Y:S01]  /*238c0*/  LDL.LU R14, [R1+0x614] ;  /* 0x00061400010e7983 */ /* 0x000ee20000300800 */
[----:B------:R-:W3:Y:S01]  /*238d0*/  LDL.LU R18, [R1+0x76c] ;  /* 0x00076c0001127983 */ /* 0x000ee20000300800 */
[----:B------:R-:W3:Y:S02]  /*238e0*/  LDL.LU R19, [R1+0x8a8] ;  /* 0x0008a80001137983 */ /* 0x000ee40000300800 */
[----:B0-----:R-:W-:-:S02]  /*238f0*/  IMAD.MOV.U32 R4, RZ, RZ, R27 ;  /* 0x000000ffff047224 */ /* 0x001fc400078e001b */
[----:B-1----:R-:W-:Y:S02]  /*23900*/  IMAD.MOV.U32 R5, RZ, RZ, R25 ;  /* 0x000000ffff057224 */ /* 0x002fe400078e0019 */
[----:B------:R-:W-:Y:S02]  /*23910*/  IMAD.MOV.U32 R7, RZ, RZ, R15 ;  /* 0x000000ffff077224 */ /* 0x000fe400078e000f */
[----:B------:R-:W-:Y:S02]  /*23920*/  IMAD.MOV.U32 R8, RZ, RZ, R21 ;  /* 0x000000ffff087224 */ /* 0x000fe400078e0015 */
[----:B------:R-:W-:-:S04]  /*23930*/  IMAD.WIDE R4, R16, 0x2, R4 ;  /* 0x0000000210047825 */ /* 0x000fc800078e0204 */
[----:B------:R-:W-:-:S04]  /*23940*/  IMAD.MOV.U32 R9, RZ, RZ, R20 ;  /* 0x000000ffff097224 */ /* 0x000fc800078e0014 */
[----:B------:R-:W-:-:S04]  /*23950*/  IMAD.WIDE R8, R16, 0x2, R8 ;  /* 0x0000000210087825 */ /* 0x000fc800078e0208 */
[----:B--2---:R-:W-:Y:S02]  /*23960*/  IMAD.MOV.U32 R6, RZ, RZ, R28 ;  /* 0x000000ffff067224 */ /* 0x004fe400078e001c */
[----:B------:R-:W2:Y:S02]  /*23970*/  LDL.LU R28, [R1+0xb90] ;  /* 0x000b9000011c7983 */ /* 0x000ea40000300800 */
[----:B------:R-:W-:-:S04]  /*23980*/  IMAD.WIDE R6, R16, 0x2, R6 ;  /* 0x0000000210067825 */ /* 0x000fc800078e0206 */
[----:B------:R-:W-:Y:S01]  /*23990*/  STL [R1+0x604], R4 ;  /* 0x0006040401007387 */ /* 0x000fe20000100800 */
[----:B------:R4:W-:Y:S01]  /*239a0*/  STL [R1+0x548], R5 ;  /* 0x0005480501007387 */ /* 0x0009e20000100800 */
[----:B------:R0:W-:Y:S02]  /*239b0*/  STL [R1+0x758], R6 ;  /* 0x0007580601007387 */ /* 0x0001e40000100800 */
[----:B------:R1:W-:Y:S02]  /*239c0*/  STL [R1+0x608], R7 ;  /* 0x0006080701007387 */ /* 0x0003e40000100800 */
[----:B------:R-:W-:Y:S01]  /*239d0*/  STL [R1+0x8a0], R8 ;  /* 0x0008a00801007387 */ /* 0x000fe20000100800 */
[----:B------:R0:W-:Y:S01]  /*239e0*/  STL [R1+0x75c], R9 ;  /* 0x00075c0901007387 */ /* 0x0001e20000100800 */
[----:B------:R-:W2:Y:S02]  /*239f0*/  LDL.LU R15, [R1+0x558] ;  /* 0x00055800010f7983 */ /* 0x000ea40000300800 */
[----:B------:R-:W2:Y:S02]  /*23a00*/  LDL.LU R20, [R1+0x620] ;  /* 0x0006200001147983 */ /* 0x000ea40000300800 */
[----:B------:R-:W2:Y:S02]  /*23a10*/  LDL.LU R21, [R1+0x770] ;  /* 0x0007700001157983 */ /* 0x000ea40000300800 */
[----:B----4-:R-:W-:-:S02]  /*23a20*/  IMAD.MOV.U32 R5, RZ, RZ, R29 ;  /* 0x000000ffff057224 */ /* 0x010fc400078e001d */
[----:B------:R-:W4:Y:S01]  /*23a30*/  LDL.LU R29, [R1+0xb8c] ;  /* 0x000b8c00011d7983 */ /* 0x000f220000300800 */
[----:B---3--:R-:W-:-:S03]  /*23a40*/  IMAD.MOV.U32 R4, RZ, RZ, R3 ;  /* 0x000000ffff047224 */ /* 0x008fc600078e0003 */
[----:B------:R-:W3:Y:S01]  /*23a50*/  LDL.LU R3, [R1+0xb88] ;  /* 0x000b880001037983 */ /* 0x000ee20000300800 */
[----:B0-----:R-:W-:Y:S02]  /*23a60*/  IMAD.MOV.U32 R6, RZ, RZ, R23 ;  /* 0x000000ffff067224 */ /* 0x001fe400078e0017 */
[----:B-1----:R-:W-:Y:S02]  /*23a70*/  IMAD.MOV.U32 R7, RZ, RZ, R22 ;  /* 0x000000ffff077224 */ /* 0x002fe400078e0016 */
[----:B------:R-:W-:-:S04]  /*23a80*/  IMAD.WIDE R4, R16, 0x2, R4 ;  /* 0x0000000210047825 */ /* 0x000fc800078e0204 */
[----:B------:R-:W-:Y:S02]  /*23a90*/  IMAD.MOV.U32 R9, RZ, RZ, R17 ;  /* 0x000000ffff097224 */ /* 0x000fe400078e0011 */
[----:B------:R-:W-:-:S04]  /*23aa0*/  IMAD.WIDE R6, R16, 0x2, R6 ;  /* 0x0000000210067825 */ /* 0x000fc800078e0206 */
        /* <DEDUP_REMOVED lines=9> */
[----:B------:R-:W2:Y:S01]  /*23b40*/  LDL.LU R25, [R1+0x55c] ;  /* 0x00055c0001197983 */ /* 0x000ea20000300800 */
[----:B------:R-:W2:Y:S02]  /*23b50*/  LDL.LU R27, [R1+0x624] ;  /* 0x00062400011b7983 */ /* 0x000ea40000300800 */
[----:B------:R-:W2:Y:S02]  /*23b60*/  LDL.LU R22, [R1+0x628] ;  /* 0x0006280001167983 */ /* 0x000ea40000300800 */
[----:B------:R-:W2:Y:S01]  /*23b70*/  LDL.LU R23, [R1+0x77c] ;  /* 0x00077c0001177983 */ /* 0x000ea20000300800 */
[----:B------:R-:W2:Y:S01]  /*23b80*/  LDL.LU R17, [R1+0x8b0] ;  /* 0x0008b00001117983 */ /* 0x000ea20000300800 */
[----:B----4-:R-:W-:-:S03]  /*23b90*/  IMAD.MOV.U32 R7, RZ, RZ, R29 ;  /* 0x000000ffff077224 */ /* 0x010fc600078e001d */
[----:B------:R-:W4:Y:S01]  /*23ba0*/  LDL.LU R29, [R1+0xb80] ;  /* 0x000b8000011d7983 */ /* 0x000f220000300800 */
[----:B------:R-:W-:Y:S02]  /*23bb0*/  IMAD.MOV.U32 R4, RZ, RZ, R14 ;  /* 0x000000ffff047224 */ /* 0x000fe400078e000e */
[----:B------:R-:W-:Y:S02]  /*23bc0*/  IMAD.MOV.U32 R5, RZ, RZ, R26 ;  /* 0x000000ffff057224 */ /* 0x000fe400078e001a */
[----:B---3--:R-:W-:Y:S02]  /*23bd0*/  IMAD.MOV.U32 R6, RZ, RZ, R3 ;  /* 0x000000ffff067224 */ /* 0x008fe400078e0003 */
[----:B0-----:R-:W-:Y:S01]  /*23be0*/  IMAD.MOV.U32 R8, RZ, RZ, R19 ;  /* 0x000000ffff087224 */ /* 0x001fe200078e0013 */
[----:B------:R-:W3:Y:S01]  /*23bf0*/  LDL.LU R3, [R1+0xb7c] ;  /* 0x000b7c0001037983 */ /* 0x000ee20000300800 */
[----:B------:R-:W-:-:S04]  /*23c00*/  IMAD.WIDE R4, R16, 0x2, R4 ;  /* 0x0000000210047825 */ /* 0x000fc800078e0204 */
[----:B-1----:R-:W-:Y:S02]  /*23c10*/  IMAD.MOV.U32 R9, RZ, RZ, R18 ;  /* 0x000000ffff097224 */ /* 0x002fe400078e0012 */
        /* <DEDUP_REMOVED lines=18> */
[----:B---3--:R-:W-:Y:S02]  /*23d40*/  IMAD.MOV.U32 R8, RZ, RZ, R3 ;  /* 0x000000ffff087224 */ /* 0x008fe400078e0003 */
        /* <DEDUP_REMOVED lines=61> */
[----:B0-----:R-:W-:Y:S02]  /*24120*/  IMAD.MOV.U32 R8, RZ, RZ, R21 ;  /* 0x000000ffff087224 */ /* 0x001fe400078e0015 */
[----:B------:R-:W-:-:S04]  /*24130*/  IMAD.WIDE R4, R16, 0x2, R4 ;  /* 0x0000000210047825 */ /* 0x000fc800078e0204 */
[----:B-1----:R-:W-:Y:S01]  /*24140*/  IMAD.MOV.U32 R9, RZ, RZ, R20 ;  /* 0x000000ffff097224 */ /* 0x002fe200078e0014 */
[----:B------:R-:W3:Y:S01]  /*24150*/  LDL.LU R3, [R1+0xb58] ;  /* 0x000b580001037983 */ /* 0x000ee20000300800 */
[----:B------:R-:W-:-:S04]  /*24160*/  IMAD.WIDE R6, R16, 0x2, R6 ;  /* 0x0000000210067825 */ /* 0x000fc800078e0206 */
[----:B------:R-:W-:-:S04]  /*24170*/  IMAD.WIDE R8, R16, 0x2, R8 ;  /* 0x0000000210087825 */ /* 0x000fc800078e0208 */
[----:B------:R2:W-:Y:S01]  /*24180*/  STL [R1+0x634], R4 ;  /* 0x0006340401007387 */ /* 0x0005e20000100800 */
[----:B------:R-:W-:Y:S01]  /*24190*/  STL [R1+0x564], R5 ;  /* 0x0005640501007387 */ /* 0x000fe20000100800 */
[----:B------:R-:W-:Y:S02]  /*241a0*/  STL [R1+0x788], R6 ;  /* 0x0007880601007387 */ /* 0x000fe40000100800 */
[----:B------:R-:W-:Y:S02]  /*241b0*/  STL [R1+0x638], R7 ;  /* 0x0006380701007387 */ /* 0x000fe40000100800 */
[----:B------:R-:W-:Y:S01]  /*241c0*/  STL [R1+0x8b8], R8 ;  /* 0x0008b80801007387 */ /* 0x000fe20000100800 */
[----:B------:R4:W-:Y:S01]  /*241d0*/  STL [R1+0x78c], R9 ;  /* 0x00078c0901007387 */ /* 0x0009e20000100800 */
[----:B------:R-:W3:Y:S02]  /*241e0*/  LDL.LU R15, [R1+0x650] ;  /* 0x00065000010f7983 */ /* 0x000ee40000300800 */
[----:B------:R-:W3:Y:S02]  /*241f0*/  LDL.LU R20, [R1+0x7a0] ;  /* 0x0007a00001147983 */ /* 0x000ee40000300800 */
[----:B------:R-:W3:Y:S02]  /*24200*/  LDL.LU R21, [R1+0x7a4] ;  /* 0x0007a40001157983 */ /* 0x000ee40000300800 */
[----:B--2---:R-:W-:-:S02]  /*24210*/  IMAD.MOV.U32 R4, RZ, RZ, R28 ;  /* 0x000000ffff047224 */ /* 0x004fc400078e001c */
[----:B------:R-:W2:Y:S01]  /*24220*/  LDL.LU R28, [R1+0xb54] ;  /* 0x000b5400011c7983 */ /* 0x000ea20000300800 */
[----:B----4-:R-:W-:-:S03]  /*24230*/  IMAD.MOV.U32 R9, RZ, RZ, R29 ;  /* 0x000000ffff097224 */ /* 0x010fc600078e001d */
[----:B------:R-:W4:Y:S01]  /*24240*/  LDL.LU R29, [R1+0xb50] ;  /* 0x000b5000011d7983 */ /* 0x000f220000300800 */
[----:B------:R-:W-:Y:S02]  /*24250*/  IMAD.MOV.U32 R5, RZ, RZ, R22 ;  /* 0x000000ffff057224 */ /* 0x000fe400078e0016 */
[----:B------:R-:W-:Y:S02]  /*24260*/  IMAD.MOV.U32 R6, RZ, RZ, R17 ;  /* 0x000000ffff067224 */ /* 0x000fe400078e0011 */
[----:B------:R-:W-:Y:S02]  /*24270*/  IMAD.MOV.U32 R7, RZ, RZ, R23 ;  /* 0x000000ffff077224 */ /* 0x000fe400078e0017 */
[----:B------:R-:W-:-:S04]  /*24280*/  IMAD.WIDE R4, R16, 0x2, R4 ;  /* 0x0000000210047825 */ /* 0x000fc800078e0204 */
[----:B---3--:R-:W-:Y:S02]  /*24290*/  IMAD.MOV.U32 R8, RZ, RZ, R3 ;  /* 0x000000ffff087224 */ /* 0x008fe400078e0003 */
[C---:B------:R-:W-:Y:S01]  /*242a0*/  IMAD.WIDE R6, R16.reuse, 0x2, R6 ;  /* 0x0000000210067825 */ /* 0x040fe200078e0206 */
[----:B------:R-:W3:Y:S03]  /*242b0*/  LDL.LU R3, [R1+0xb4c] ;  /* 0x000b4c0001037983 */ /* 0x000ee60000300800 */
[----:B------:R-:W-:-:S04]  /*242c0*/  IMAD.WIDE R8, R16, 0x2, R8 ;  /* 0x0000000210087825 */ /* 0x000fc800078e0208 */
[----:B------:R0:W-:Y:S02]  /*242d0*/  STL [R1+0x63c], R4 ;  /* 0x00063c0401007387 */ /* 0x0001e40000100800 */
[----:B------:R1:W-:Y:S01]  /*242e0*/  STL [R1+0x568], R5 ;  /* 0x0005680501007387 */ /* 0x0003e20000100800 */
[----:B------:R-:W-:Y:S01]  /*242f0*/  STL [R1+0x790], R6 ;  /* 0x0007900601007387 */ /* 0x000fe20000100800 */
[----:B------:R1:W-:Y:S02]  /*24300*/  STL [R1+0x640], R7 ;  /* 0x0006400701007387 */ /* 0x0003e40000100800 */
[----:B------:R1:W-:Y:S02]  /*24310*/  STL [R1+0x8bc], R8 ;  /* 0x0008bc0801007387 */ /* 0x0003e40000100800 */
[----:B------:R1:W-:Y:S01]  /*24320*/  STL [R1+0x794], R9 ;  /* 0x0007940901007387 */ /* 0x0003e20000100800 */
[----:B------:R-:W3:Y:S01]  /*24330*/  LDL.LU R26, [R1+0x574] ;  /* 0x00057400011a7983 */ /* 0x000ee20000300800 */
[----:B------:R-:W3:Y:S02]  /*24340*/  LDL.LU R22, [R1+0x654] ;  /* 0x0006540001167983 */ /* 0x000ee40000300800 */
[----:B------:R-:W3:Y:S02]  /*24350*/  LDL.LU R23, [R1+0x7ac] ;  /* 0x0007ac0001177983 */ /* 0x000ee40000300800 */
        /* <DEDUP_REMOVED lines=22> */
[----:B0-----:R-:W-:Y:S02]  /*244c0*/  IMAD.MOV.U32 R6, RZ, RZ, R20 ;  /* 0x000000ffff067224 */ /* 0x001fe400078e0014 */
[----:B-1----:R-:W-:Y:S02]  /*244d0*/  IMAD.MOV.U32 R7, RZ, RZ, R15 ;  /* 0x000000ffff077224 */ /* 0x002fe400078e000f */
[----:B---3--:R-:W-:Y:S02]  /*244e0*/  IMAD.MOV.U32 R4, RZ, RZ, R3 ;  /* 0x000000ffff047224 */ /* 0x008fe400078e0003 */
[----:B------:R-:W-:Y:S01]  /*244f0*/  IMAD.MOV.U32 R9, RZ, RZ, R21 ;  /* 0x000000ffff097224 */ /* 0x000fe200078e0015 */
[----:B------:R-:W3:Y:S01]  /*24500*/  LDL.LU R3, [R1+0xb40] ;  /* 0x000b400001037983 */ /* 0x000ee20000300800 */
[----:B------:R-:W-:-:S04]  /*24510*/  IMAD.WIDE R4, R16, 0x2, R4 ;  /* 0x0000000210047825 */ /* 0x000fc800078e0204 */
        /* <DEDUP_REMOVED lines=13> */
[----:B------:R-:W2:Y:S02]  /*245f0*/  LDL.LU R21, [R1+0x8d0] ;  /* 0x0008d00001157983 */ /* 0x000ea40000300800 */
[----:B----4-:R-:W-:-:S02]  /*24600*/  IMAD.MOV.U32 R7, RZ, RZ, R29 ;  /* 0x000000ffff077224 */ /* 0x010fc400078e001d */
[----:B------:R-:W4:Y:S01]  /*24610*/  LDL.LU R29, [R1+0xb38] ;  /* 0x000b3800011d7983 */ /* 0x000f220000300800 */
[----:B------:R-:W-:Y:S02]  /*24620*/  IMAD.MOV.U32 R4, RZ, RZ, R22 ;  /* 0x000000ffff047224 */ /* 0x000fe400078e0016 */
[----:B------:R-:W-:Y:S02]  /*24630*/  IMAD.MOV.U32 R5, RZ, RZ, R26 ;  /* 0x000000ffff057224 */ /* 0x000fe400078e001a */
[----:B0-----:R-:W-:Y:S02]  /*24640*/  IMAD.MOV.U32 R8, RZ, RZ, R17 ;  /* 0x000000ffff087224 */ /* 0x001fe400078e0011 */
[----:B-1----:R-:W-:Y:S02]  /*24650*/  IMAD.MOV.U32 R9, RZ, RZ, R23 ;  /* 0x000000ffff097224 */ /* 0x002fe400078e0017 */
[----:B---3--:R-:W-:Y:S02]  /*24660*/  IMAD.MOV.U32 R6, RZ, RZ, R3 ;  /* 0x000000ffff067224 */ /* 0x008fe400078e0003 */
[C---:B------:R-:W-:Y:S01]  /*24670*/  IMAD.WIDE R4, R16.reuse, 0x2, R4 ;  /* 0x0000000210047825 */ /* 0x040fe200078e0204 */
[----:B------:R-:W3:Y:S03]  /*24680*/  LDL.LU R3, [R1+0xb34] ;  /* 0x000b340001037983 */ /* 0x000ee60000300800 */
        /* <DEDUP_REMOVED lines=23> */
[----:B------:R-:W-:Y:S02]  /*24800*/  STL [R1+0x65c], R4 ;  /* 0x00065c0401007387 */ /* 0x000fe40000100800 */
[----:B------:R-:W-:Y:S01]  /*24810*/  STL [R1+0x578], R5 ;  /* 0x0005780501007387 */ /* 0x000fe20000100800 */
        /* <DEDUP_REMOVED lines=14> */
[----:B0-----:R-:W-:Y:S02]  /*24900*/  IMAD.MOV.U32 R8, RZ, RZ, R21 ;  /* 0x000000ffff087224 */ /* 0x001fe400078e0015 */
[----:B-1----:R-:W-:Y:S02]  /*24910*/  IMAD.MOV.U32 R9, RZ, RZ, R20 ;  /* 0x000000ffff097224 */ /* 0x002fe400078e0014 */
[----:B------:R-:W-:-:S04]  /*24920*/  IMAD.WIDE R4, R16, 0x2, R4 ;  /* 0x0000000210047825 */ /* 0x000fc800078e0204 */
[----:B------:R-:W-:-:S04]  /*24930*/  IMAD.WIDE R6, R16, 0x2, R6 ;  /* 0x0000000210067825 */ /* 0x000fc800078e0206 */
[----:B------:R-:W-:Y:S01]  /*24940*/  IMAD.WIDE R8, R16, 0x2, R8 ;  /* 0x0000000210087825 */ /* 0x000fe200078e0208 */
[----:B------:R-:W-:Y:S03]  /*24950*/  STL [R1+0x664], R4 ;  /* 0x0006640401007387 */ /* 0x000fe60000100800 */
[----:B------:R3:W-:Y:S02]  /*24960*/  STL [R1+0x57c], R5 ;  /* 0x00057c0501007387 */ /* 0x0007e40000100800 */
[----:B------:R-:W-:Y:S02]  /*24970*/  STL [R1+0x7b8], R6 ;  /* 0x0007b80601007387 */ /* 0x000fe40000100800 */
[----:B------:R-:W-:Y:S01]  /*24980*/  STL [R1+0x668], R7 ;  /* 0x0006680701007387 */ /* 0x000fe20000100800 */
[----:B------:R-:W-:Y:S01]  /*24990*/  STL [R1+0x8d0], R8 ;  /* 0x0008d00801007387 */ /* 0x000fe20000100800 */
[----:B------:R2:W-:Y:S02]  /*249a0*/  STL [R1+0x7bc], R9 ;  /* 0x0007bc0901007387 */ /* 0x0005e40000100800 */
[----:B------:R-:W4:Y:S02]  /*249b0*/  LDL.LU R27, [R1+0x588] ;  /* 0x00058800011b7983 */ /* 0x000f240000300800 */
[----:B------:R-:W4:Y:S01]  /*249c0*/  LDL.LU R14, [R1+0x67c] ;  /* 0x00067c00010e7983 */ /* 0x000f220000300800 */
[----:B------:R-:W4:Y:S01]  /*249d0*/  LDL.LU R15, [R1+0x680] ;  /* 0x00068000010f7983 */ /* 0x000f220000300800 */
[----:B------:R-:W4:Y:S02]  /*249e0*/  LDL.LU R20, [R1+0x7d0] ;  /* 0x0007d00001147983 */ /* 0x000f240000300800 */
[----:B---3--:R-:W-:-:S02]  /*249f0*/  IMAD.MOV.U32 R5, RZ, RZ, R3 ;  /* 0x000000ffff057224 */ /* 0x008fc400078e0003 */
[----:B------:R0:W5:Y:S01]  /*24a00*/  LDL.LU R3, [R1+0xb1c] ;  /* 0x000b1c0001037983 */ /* 0x0001620000300800 */
[----:B--2---:R-:W-:-:S03]  /*24a10*/  IMAD.MOV.U32 R9, RZ, RZ, R28 ;  /* 0x000000ffff097224 */ /* 0x004fc600078e001c */
[----:B------:R-:W2:Y:S01]  /*24a20*/  LDL.LU R28, [R1+0xb18] ;  /* 0x000b1800011c7983 */ /* 0x000ea20000300800 */
[----:B----4-:R-:W-:-:S03]  /*24a30*/  IMAD.MOV.U32 R8, RZ, RZ, R29 ;  /* 0x000000ffff087224 */ /* 0x010fc600078e001d */
[----:B------:R-:W3:Y:S01]  /*24a40*/  LDL.LU R29, [R1+0xb14] ;  /* 0x000b1400011d7983 */ /* 0x000ee20000300800 */
[----:B------:R-:W-:Y:S02]  /*24a50*/  IMAD.MOV.U32 R4, RZ, RZ, R22 ;  /* 0x000000ffff047224 */ /* 0x000fe400078e0016 */
[----:B------:R-:W-:Y:S02]  /*24a60*/  IMAD.MOV.U32 R6, RZ, RZ, R17 ;  /* 0x000000ffff067224 */ /* 0x000fe400078e0011 */
[----:B------:R-:W-:Y:S02]  /*24a70*/  IMAD.MOV.U32 R7, RZ, RZ, R23 ;  /* 0x000000ffff077224 */ /* 0x000fe400078e0017 */
[----:B------:R-:W-:-:S04]  /*24a80*/  IMAD.WIDE R4, R16, 0x2, R4 ;  /* 0x0000000210047825 */ /* 0x000fc800078e0204 */
[----:B------:R-:W-:-:S04]  /*24a90*/  IMAD.WIDE R6, R16, 0x2, R6 ;  /* 0x0000000210067825 */ /* 0x000fc800078e0206 */
[----:B------:R-:W-:Y:S01]  /*24aa0*/  IMAD.WIDE R8, R16, 0x2, R8 ;  /* 0x0000000210087825 */ /* 0x000fe200078e0208 */
[----:B------:R-:W-:Y:S03]  /*24ab0*/  STL [R1+0x66c], R4 ;  /* 0x00066c0401007387 */ /* 0x000fe60000100800 */
[----:B------:R-:W-:Y:S02]  /*24ac0*/  STL [R1+0x580], R5 ;  /* 0x0005800501007387 */ /* 0x000fe40000100800 */
[----:B------:R-:W-:Y:S02]  /*24ad0*/  STL [R1+0x7c0], R6 ;  /* 0x0007c00601007387 */ /* 0x000fe40000100800 */
[----:B------:R2:W-:Y:S01]  /*24ae0*/  STL [R1+0x670], R7 ;  /* 0x0006700701007387 */ /* 0x0005e20000100800 */
[----:B------:R1:W-:Y:S01]  /*24af0*/  STL [R1+0x8d4], R8 ;  /* 0x0008d40801007387 */ /* 0x0003e20000100800 */
[----:B------:R4:W-:Y:S02]  /*24b00*/  STL [R1+0x7c4], R9 ;  /* 0x0007c40901007387 */ /* 0x0009e40000100800 */
[----:B------:R-:W4:Y:S02]  /*24b10*/  LDL.LU R21, [R1+0x58c] ;  /* 0x00058c0001157983 */ /* 0x000f240000300800 */
[----:B------:R-:W4:Y:S01]  /*24b20*/  LDL.LU R22, [R1+0x684] ;  /* 0x0006840001167983 */ /* 0x000f220000300800 */
[----:B------:R-:W4:Y:S01]  /*24b30*/  LDL.LU R23, [R1+0x7dc] ;  /* 0x0007dc0001177983 */ /* 0x000f220000300800 */
[----:B------:R-:W4:Y:S02]  /*24b40*/  LDL.LU R17, [R1+0x8e0] ;  /* 0x0008e00001117983 */ /* 0x000f240000300800 */
[----:B--2---:R-:W-:-:S02]  /*24b50*/  IMAD.MOV.U32 R7, RZ, RZ, R28 ;  /* 0x000000ffff077224 */ /* 0x004fc400078e001c */
[----:B------:R-:W2:Y:S01]  /*24b60*/  LDL.LU R28, [R1+0xb10] ;  /* 0x000b1000011c7983 */ /* 0x000ea20000300800 */
[----:B---3--:R-:W-:-:S03]  /*24b70*/  IMAD.MOV.U32 R6, RZ, RZ, R29 ;  /* 0x000000ffff067224 */ /* 0x008fc600078e001d */
[----:B------:R-:W3:Y:S01]  /*24b80*/  LDL.LU R29, [R1+0xb0c] ;  /* 0x000b0c00011d7983 */ /* 0x000ee20000300800 */
[----:B------:R-:W-:Y:S02]  /*24b90*/  IMAD.MOV.U32 R4, RZ, RZ, R26 ;  /* 0x000000ffff047224 */ /* 0x000fe400078e001a */
[----:B------:R-:W-:Y:S02]  /*24ba0*/  IMAD.MOV.U32 R5, RZ, RZ, R25 ;  /* 0x000000ffff057224 */ /* 0x000fe400078e0019 */
[----:B-1----:R-:W-:Y:S02]  /*24bb0*/  IMAD.MOV.U32 R8, RZ, RZ, R19 ;  /* 0x000000ffff087224 */ /* 0x002fe400078e0013 */
[----:B----4-:R-:W-:Y:S02]  /*24bc0*/  IMAD.MOV.U32 R9, RZ, RZ, R18 ;  /* 0x000000ffff097224 */ /* 0x010fe400078e0012 */
[----:B------:R-:W-:-:S04]  /*24bd0*/  IMAD.WIDE R4, R16, 0x2, R4 ;  /* 0x0000000210047825 */ /* 0x000fc800078e0204 */
[----:B------:R-:W-:-:S04]  /*24be0*/  IMAD.WIDE R6, R16, 0x2, R6 ;  /* 0x0000000210067825 */ /* 0x000fc800078e0206 */
[----:B------:R-:W-:Y:S01]  /*24bf0*/  IMAD.WIDE R8, R16, 0x2, R8 ;  /* 0x0000000210087825 */ /* 0x000fe200078e0208 */
[----:B------:R-:W-:Y:S03]  /*24c00*/  STL [R1+0x674], R4 ;  /* 0x0006740401007387 */ /* 0x000fe60000100800 */
[----:B------:R-:W-:Y:S02]  /*24c10*/  STL [R1+0x584], R5 ;  /* 0x0005840501007387 */ /* 0x000fe40000100800 */
        /* <DEDUP_REMOVED lines=36> */
[----:B0-----:R-:W-:Y:S02]  /*24e60*/  IMAD.MOV.U32 R9, RZ, RZ, R23 ;  /* 0x000000ffff097224 */ /* 0x001fe400078e0017 */
        /* <DEDUP_REMOVED lines=17> */
[----:B----4-:R-:W-:Y:S02]  /*24f80*/  IMAD.MOV.U32 R4, RZ, RZ, R26 ;  /* 0x000000ffff047224 */ /* 0x010fe400078e001a */
        /* <DEDUP_REMOVED lines=368> */
[----:B------:R-:W4:Y:S02]  /*26690*/  LDL.LU R21, [R1+0x5e0] ;  /* 0x0005e00001157983 */ /* 0x000f240000300800 */
[----:B------:R-:W4:Y:S02]  /*266a0*/  LDL.LU R22, [R1+0x72c] ;  /* 0x00072c0001167983 */ /* 0x000f240000300800 */
[----:B------:R-:W4:Y:S01]  /*266b0*/  LDL.LU R23, [R1+0x730] ;  /* 0x0007300001177983 */ /* 0x000f220000300800 */
[----:B------:R-:W4:Y:S01]  /*266c0*/  LDL.LU R17, [R1+0x880] ;  /* 0x0008800001117983 */ /* 0x000f220000300800 */
[----:B------:R2:W-:Y:S02]  /*266d0*/  STL [R1+0x86c], R9 ;  /* 0x00086c0901007387 */ /* 0x0005e40000100800 */
        /* <DEDUP_REMOVED lines=15> */
[----:B------:R-:W4:Y:S01]  /*267d0*/  LDL.LU R18, [R1+0x888] ;  /* 0x0008880001127983 */ /* 0x000f220000300800 */
[----:B------:R-:W4:Y:S02]  /*267e0*/  LDL.LU R19, [R1+0x938] ;  /* 0x0009380001137983 */ /* 0x000f240000300800 */
[----:B------:R0:W-:Y:S02]  /*267f0*/  STL [R1+0x92c], R8 ;  /* 0x00092c0801007387 */ /* 0x0001e40000100800 */
[----:B------:R1:W-:Y:S02]  /*26800*/  STL [R1+0x874], R9 ;  /* 0x0008740901007387 */ /* 0x0003e40000100800 */
[----:B--2---:R-:W-:-:S02]  /*26810*/  IMAD.MOV.U32 R7, RZ, RZ, R28 ;  /* 0x000000ffff077224 */ /* 0x004fc400078e001c */
[----:B------:R-:W2:Y:S01]  /*26820*/  LDL.LU R28, [R1+0xa60] ;  /* 0x000a6000011c7983 */ /* 0x000ea20000300800 */
[----:B---3--:R-:W-:-:S03]  /*26830*/  IMAD.MOV.U32 R6, RZ, RZ, R29 ;  /* 0x000000ffff067224 */ /* 0x008fc600078e001d */
[----:B------:R-:W3:Y:S01]  /*26840*/  LDL.LU R29, [R1+0xa5c] ;  /* 0x000a5c00011d7983 */ /* 0x000ee20000300800 */
[----:B------:R-:W-:Y:S02]  /*26850*/  IMAD.MOV.U32 R4, RZ, RZ, R14 ;  /* 0x000000ffff047224 */ /* 0x000fe400078e000e */
[----:B------:R-:W-:Y:S02]  /*26860*/  IMAD.MOV.U32 R5, RZ, RZ, R27 ;  /* 0x000000ffff057224 */ /* 0x000fe400078e001b */
[----:B------:R-:W-:-:S04]  /*26870*/  IMAD.WIDE R6, R16, 0x2, R6 ;  /* 0x0000000210067825 */ /* 0x000fc800078e0206 */
[----:B------:R-:W-:-:S05]  /*26880*/  IMAD.WIDE R4, R16, 0x2, R4 ;  /* 0x0000000210047825 */ /* 0x000fca00078e0204 */
[----:B------:R-:W-:Y:S01]  /*26890*/  STL [R1+0x724], R4 ;  /* 0x0007240401007387 */ /* 0x000fe20000100800 */
[----:B------:R-:W-:Y:S02]  /*268a0*/  STL [R1+0x5dc], R5 ;  /* 0x0005dc0501007387 */ /* 0x000fe40000100800 */
[----:B------:R-:W-:Y:S02]  /*268b0*/  STL [R1+0x878], R6 ;  /* 0x0008780601007387 */ /* 0x000fe40000100800 */
[----:B------:R-:W4:Y:S02]  /*268c0*/  LDL.LU R14, [R1+0x534] ;  /* 0x00053400010e7983 */ /* 0x000f240000300800 */
[----:B0-----:R-:W-:Y:S02]  /*268d0*/  IMAD.MOV.U32 R8, RZ, RZ, R20 ;  /* 0x000000ffff087224 */ /* 0x001fe400078e0014 */
[----:B-1----:R-:W-:-:S04]  /*268e0*/  IMAD.MOV.U32 R9, RZ, RZ, R15 ;  /* 0x000000ffff097224 */ /* 0x002fc800078e000f */
[----:B------:R-:W-:Y:S01]  /*268f0*/  IMAD.WIDE R8, R16, 0x2, R8 ;  /* 0x0000000210087825 */ /* 0x000fe200078e0208 */
[----:B------:R-:W-:Y:S04]  /*26900*/  STL [R1+0x728], R7 ;  /* 0x0007280701007387 */ /* 0x000fe80000100800 */
[----:B------:R-:W-:Y:S01]  /*26910*/  STL [R1+0x930], R8 ;  /* 0x0009300801007387 */ /* 0x000fe20000100800 */
[----:B------:R2:W-:Y:S02]  /*26920*/  STL [R1+0x87c], R9 ;  /* 0x00087c0901007387 */ /* 0x0005e40000100800 */
[----:B--2---:R-:W-:Y:S02]  /*26930*/  IMAD.MOV.U32 R9, RZ, RZ, R28 ;  /* 0x000000ffff097224 */ /* 0x004fe400078e001c */
[----:B------:R-:W2:Y:S01]  /*26940*/  LDL.LU R28, [R1+0xa58] ;  /* 0x000a5800011c7983 */ /* 0x000ea20000300800 */
[----:B---3--:R-:W-:-:S03]  /*26950*/  IMAD.MOV.U32 R8, RZ, RZ, R29 ;  /* 0x000000ffff087224 */ /* 0x008fc600078e001d */
[----:B------:R-:W2:Y:S01]  /*26960*/  LDL.LU R29, [R1+0xa54] ;  /* 0x000a5400011d7983 */ /* 0x000ea20000300800 */
[----:B------:R-:W-:Y:S02]  /*26970*/  IMAD.MOV.U32 R4, RZ, RZ, R22 ;  /* 0x000000ffff047224 */ /* 0x000fe400078e0016 */
[----:B------:R-:W-:Y:S02]  /*26980*/  IMAD.MOV.U32 R5, RZ, RZ, R21 ;  /* 0x000000ffff057224 */ /* 0x000fe400078e0015 */
[----:B------:R-:W-:Y:S02]  /*26990*/  IMAD.MOV.U32 R6, RZ, RZ, R17 ;  /* 0x000000ffff067224 */ /* 0x000fe400078e0011 */
[----:B------:R-:W-:Y:S02]  /*269a0*/  IMAD.MOV.U32 R7, RZ, RZ, R23 ;  /* 0x000000ffff077224 */ /* 0x000fe400078e0017 */
[----:B------:R-:W-:Y:S01]  /*269b0*/  IMAD.WIDE R4, R16, 0x2, R4 ;  /* 0x0000000210047825 */ /* 0x000fe200078e0204 */
[----:B----4-:R-:W-:-:S04]  /*269c0*/  IADD3 R14, R14, -0x1, RZ ;  /* 0xffffffff0e0e7810 */ /* 0x010fc80007ffe0ff */
[----:B------:R0:W-:Y:S01]  /*269d0*/  STL [R1+0x72c], R4 ;  /* 0x00072c0401007387 */ /* 0x0001e20000100800 */
[----:B------:R-:W-:Y:S01]  /*269e0*/  ISETP.NE.U32.AND P0, PT, R14, RZ, PT ;  /* 0x000000ff0e00720c */ /* 0x000fe20003f05070 */
[C---:B------:R-:W-:Y:S02]  /*269f0*/  IMAD.WIDE R6, R16.reuse, 0x2, R6 ;  /* 0x0000000210067825 */ /* 0x040fe400078e0206 */
[----:B------:R1:W-:Y:S02]  /*26a00*/  STL [R1+0x5e0], R5 ;  /* 0x0005e00501007387 */ /* 0x0003e40000100800 */
[----:B------:R-:W-:Y:S02]  /*26a10*/  IMAD.MOV.U32 R15, RZ, RZ, c[0x0][0x188] ;  /* 0x00006200ff0f7624 */ /* 0x000fe400078e00ff */
[----:B------:R-:W-:-:S04]  /*26a20*/  IMAD.WIDE R8, R16, 0x2, R8 ;  /* 0x0000000210087825 */ /* 0x000fc800078e0208 */
[----:B------:R-:W-:Y:S02]  /*26a30*/  IMAD.SHL.U32 R15, R15, 0x40, RZ ;  /* 0x000000400f0f7824 */ /* 0x000fe400078e00ff */
[----:B0-----:R-:W-:Y:S02]  /*26a40*/  IMAD.MOV.U32 R4, RZ, RZ, R19 ;  /* 0x000000ffff047224 */ /* 0x001fe400078e0013 */
[----:B-1----:R-:W-:Y:S01]  /*26a50*/  IMAD.MOV.U32 R5, RZ, RZ, R18 ;  /* 0x000000ffff057224 */ /* 0x002fe200078e0012 */
[----:B------:R-:W-:Y:S01]  /*26a60*/  STL [R1+0x880], R6 ;  /* 0x0008800601007387 */ /* 0x000fe20000100800 */
[----:B------:R2:W-:Y:S02]  /*26a70*/  STL [R1+0x730], R7 ;  /* 0x0007300701007387 */ /* 0x0005e40000100800 */
[----:B------:R-:W-:Y:S01]  /*26a80*/  IMAD.WIDE R4, R16, 0x2, R4 ;  /* 0x0000000210047825 */ /* 0x000fe200078e0204 */
[----:B------:R-:W-:Y:S03]  /*26a90*/  STL [R1+0x934], R8 ;  /* 0x0009340801007387 */ /* 0x000fe60000100800 */
[----:B------:R-:W-:Y:S02]  /*26aa0*/  STL [R1+0x884], R9 ;  /* 0x0008840901007387 */ /* 0x000fe40000100800 */
[----:B------:R-:W-:Y:S01]  /*26ab0*/  STL [R1+0x534], R14 ;  /* 0x0005340e01007387 */ /* 0x000fe20000100800 */
[----:B------:R-:W-:Y:S01]  /*26ac0*/  UIADD3 UR4, UR4, -0x40, URZ ;  /* 0xffffffc004047890 */ /* 0x000fe2000fffe03f */
[----:B------:R0:W-:Y:S01]  /*26ad0*/  STL [R1+0x938], R4 ;  /* 0x0009380401007387 */ /* 0x0001e20000100800 */
[----:B------:R1:W-:Y:S02]  /*26ae0*/  STL [R1+0x888], R5 ;  /* 0x0008880501007387 */ /* 0x0003e40000100800 */
[----:B--2---:R-:W-:-:S04]  /*26af0*/  IMAD.WIDE R6, R15, 0x2, R28 ;  /* 0x000000020f067825 */ /* 0x004fc800078e021c */
[----:B0-----:R-:W-:Y:S02]  /*26b00*/  IMAD.MOV.U32 R4, RZ, RZ, R6 ;  /* 0x000000ffff047224 */ /* 0x001fe400078e0006 */
[----:B-1----:R-:W-:Y:S01]  /*26b10*/  IMAD.MOV.U32 R5, RZ, RZ, R7 ;  /* 0x000000ffff057224 */ /* 0x002fe200078e0007 */
[----:B------:R-:W-:Y:S01]  /*26b20*/  @!P0 CALL.REL.NOINC `(.L_x_2) ;  /* 0x0000001000008944 */ /* 0x000fe20003c00000 */
[----:B------:R-:W-:Y:S05]  /*26b30*/  BRA `(.L_x_3) ;  /* 0xfffe7fc000007947 */ /* 0x000fea000383ffff */
.L_x_2:
[----:B------:R-:W2:Y:S04]  /*26b40*/  LDL.LU R18, [R1+0x21c] ;  /* 0x00021c0001127983 */ /* 0x000ea80000300800 */
[----:B--2---:R-:W-:Y:S04]  /*26b50*/  STL [R1+0xbf8], R18 ;  /* 0x000bf81201007387 */ /* 0x004fe80000100800 */
[----:B------:R-:W2:Y:S04]  /*26b60*/  LDL.LU R19, [R1+0x48c] ;  /* 0x00048c0001137983 */ /* 0x000ea80000300800 */
[----:B--2---:R0:W-:Y:S04]  /*26b70*/  STL [R1+0xbfc], R19 ;  /* 0x000bfc1301007387 */ /* 0x0041e80000100800 */
[----:B0-----:R-:W2:Y:S04]  /*26b80*/  LDL.LU R19, [R1+0x39c] ;  /* 0x00039c0001137983 */ /* 0x001ea80000300800 */
        /* <DEDUP_REMOVED lines=33> */
[----:B------:R-:W2:Y:S01]  /*26da0*/  LDL.LU R18, [R1+0x3ac] ;  /* 0x0003ac0001127983 */ /* 0x000ea20000300800 */
[----:B0----5:R-:W-:-:S03]  /*26db0*/  IMAD.MOV.U32 R19, RZ, RZ, R11 ;  /* 0x000000ffff137224 */ /* 0x021fc600078e000b */
        /* <DEDUP_REMOVED lines=35> */
[----:B------:R-:W2:Y:S04]  /*26ff0*/  LDL.LU R3, [R1+0x3dc] ;  /* 0x0003dc0001037983 */ /* 0x000ea80000300800 */
[----:B------:R-:W3:Y:S04]  /*27000*/  LDL.LU R0, [R1+0x208] ;  /* 0x0002080001007983 */ /* 0x000ee80000300800 */
[----:B------:R-:W3:Y:S04]  /*27010*/  LDL.LU R2, [R1+0x378] ;  /* 0x0003780001027983 */ /* 0x000ee80000300800 */
[----:B------:R-:W4:Y:S04]  /*27020*/  LDL.LU R4, [R1+0x388] ;  /* 0x0003880001047983 */ /* 0x000f280000300800 */
[----:B------:R-:W4:Y:S04]  /*27030*/  LDL.LU R5, [R1+0x398] ;  /* 0x0003980001057983 */ /* 0x000f280000300800 */
[----:B------:R-:W2:Y:S04]  /*27040*/  LDL.LU R6, [R1+0x3a8] ;  /* 0x0003a80001067983 */ /* 0x000ea80000300800 */
[----:B------:R-:W2:Y:S04]  /*27050*/  LDL.LU R7, [R1+0x3b8] ;  /* 0x0003b80001077983 */ /* 0x000ea80000300800 */
[----:B------:R-:W2:Y:S04]  /*27060*/  LDL.LU R28, [R1+0x3c8] ;  /* 0x0003c800011c7983 */ /* 0x000ea80000300800 */
[----:B------:R-:W2:Y:S04]  /*27070*/  LDL.LU R29, [R1+0x3d8] ;  /* 0x0003d800011d7983 */ /* 0x000ea80000300800 */
[----:B------:R-:W2:Y:S04]  /*27080*/  LDL.LU R8, [R1+0x204] ;  /* 0x0002040001087983 */ /* 0x000ea80000300800 */
[----:B------:R-:W2:Y:S01]  /*27090*/  LDL.LU R9, [R1+0x374] ;  /* 0x0003740001097983 */ /* 0x000ea20000300800 */
[----:B0-----:R-:W-:-:S03]  /*270a0*/  IMAD.MOV.U32 R18, RZ, RZ, R10 ;  /* 0x000000ffff127224 */ /* 0x001fc600078e000a */
        /* <DEDUP_REMOVED lines=10> */
[----:B------:R-:W2:Y:S01]  /*27150*/  LDL.LU R22, [R1+0x3a0] ;  /* 0x0003a00001167983 */ /* 0x000ea20000300800 */
[----:B------:R-:W-:-:S03]  /*27160*/  F2FP.BF16.PACK_AB R19, R18, R19 ;  /* 0x000000131213723e */ /* 0x000fc600000010ff */
[----:B------:R-:W2:Y:S04]  /*27170*/  LDL.LU R23, [R1+0x3b0] ;  /* 0x0003b00001177983 */ /* 0x000ea80000300800 */
[----:B------:R-:W2:Y:S04]  /*27180*/  LDL.LU R16, [R1+0x3c0] ;  /* 0x0003c00001107983 */ /* 0x000ea80000300800 */
[----:B------:R-:W2:Y:S04]  /*27190*/  LDL.LU R17, [R1+0x3d0] ;  /* 0x0003d00001117983 */ /* 0x000ea80000300800 */
[----:B------:R0:W-:Y:S04]  /*271a0*/  STL [R1+0xa78], R13 ;  /* 0x000a780d01007387 */ /* 0x0001e80000100800 */
[----:B0-----:R-:W2:Y:S04]  /*271b0*/  LDL.LU R13, [R1+0x3cc] ;  /* 0x0003cc00010d7983 */ /* 0x001ea80000300800 */
[----:B------:R0:W-:Y:S04]  /*271c0*/  STL [R1+0xa74], R12 ;  /* 0x000a740c01007387 */ /* 0x0001e80000100800 */
[----:B0-----:R-:W2:Y:S04]  /*271d0*/  LDL.LU R12, [R1+0x3bc] ;  /* 0x0003bc00010c7983 */ /* 0x001ea80000300800 */
[----:B------:R-:W2:Y:S04]  /*271e0*/  LDL.LU R18, [R1+0xc88] ;  /* 0x000c880001127983 */ /* 0x000ea80000300800 */
[----:B------:R0:W-:Y:S04]  /*271f0*/  STL [R1+0x54c], R19 ;  /* 0x00054c1301007387 */ /* 0x0001e80000100800 */
[----:B0-----:R-:W2:Y:S02]  /*27200*/  LDL.LU R19, [R1+0xc84] ;  /* 0x000c840001137983 */ /* 0x001ea40000300800 */
[----:B--2---:R-:W-:-:S02]  /*27210*/  F2FP.BF16.PACK_AB R19, R18, R19 ;  /* 0x000000131213723e */ /* 0x004fc400000010ff */
        /* <DEDUP_REMOVED lines=66> */
[----:B0-----:R-:W3:Y:S01]  /*27640*/  LDL.LU R19, [R1+0xbfc] ;  /* 0x000bfc0001137983 */ /* 0x001ee20000300800 */
[----:B--2---:R-:W-:-:S03]  /*27650*/  F2FP.BF16.PACK_AB R12, R18, R12 ;  /* 0x0000000c120c723e */ /* 0x004fc600000010ff */
[----:B------:R-:W2:Y:S04]  /*27660*/  LDL.LU R18, [R1+0xbf8] ;  /* 0x000bf80001127983 */ /* 0x000ea80000300800 */
[----:B------:R0:W-:Y:S02]  /*27670*/  STL [R1+0x154], R12 ;  /* 0x0001540c01007387 */ /* 0x0001e40000100800 */
[----:B0-----:R-:W-:Y:S02]  /*27680*/  F2FP.BF16.PACK_AB R12, R13, R3 ;  /* 0x000000030d0c723e */ /* 0x001fe400000010ff */
[----:B---3--:R-:W-:Y:S02]  /*27690*/  F2FP.BF16.PACK_AB R3, R0, R2 ;  /* 0x000000020003723e */ /* 0x008fe400000010ff */
[----:B----4-:R-:W-:-:S02]  /*276a0*/  F2FP.BF16.PACK_AB R2, R4, R5 ;  /* 0x000000050402723e */ /* 0x010fc400000010ff */
[----:B------:R-:W-:Y:S01]  /*276b0*/  F2FP.BF16.PACK_AB R0, R6, R7 ;  /* 0x000000070600723e */ /* 0x000fe200000010ff */
[----:B------:R-:W-:Y:S04]  /*276c0*/  STL [R1+0x150], R12 ;  /* 0x0001500c01007387 */ /* 0x000fe80000100800 */
[----:B------:R0:W-:Y:S04]  /*276d0*/  STL [R1+0x14c], R3 ;  /* 0x00014c0301007387 */ /* 0x0001e80000100800 */
[----:B------:R1:W-:Y:S04]  /*276e0*/  STL [R1+0x148], R2 ;  /* 0x0001480201007387 */ /* 0x0003e80000100800 */
[----:B------:R3:W-:Y:S01]  /*276f0*/  STL [R1+0x144], R0 ;  /* 0x0001440001007387 */ /* 0x0007e20000100800 */
[----:B0-----:R-:W-:-:S02]  /*27700*/  F2FP.BF16.PACK_AB R3, R28, R29 ;  /* 0x0000001d1c03723e */ /* 0x001fc400000010ff */
[----:B-1----:R-:W-:-:S03]  /*27710*/  F2FP.BF16.PACK_AB R2, R8, R9 ;  /* 0x000000090802723e */ /* 0x002fc600000010ff */
[----:B------:R0:W-:Y:S01]  /*27720*/  STL [R1+0x140], R3 ;  /* 0x0001400301007387 */ /* 0x0001e20000100800 */
[----:B---3--:R-:W-:-:S03]  /*27730*/  F2FP.BF16.PACK_AB R0, R24, R25 ;  /* 0x000000191800723e */ /* 0x008fc600000010ff */
[----:B------:R1:W-:Y:S04]  /*27740*/  STL [R1+0x13c], R2 ;  /* 0x00013c0201007387 */ /* 0x0003e80000100800 */
[----:B------:R3:W-:Y:S01]  /*27750*/  STL [R1+0x138], R0 ;  /* 0x0001380001007387 */ /* 0x0007e20000100800 */
[----:B0-----:R-:W-:Y:S02]  /*27760*/  F2FP.BF16.PACK_AB R3, R26, R27 ;  /* 0x0000001b1a03723e */ /* 0x001fe400000010ff */
[----:B-1----:R-:W-:-:S03]  /*27770*/  F2FP.BF16.PACK_AB R2, R10, R11 ;  /* 0x0000000b0a02723e */ /* 0x002fc600000010ff */
[----:B------:R0:W-:Y:S01]  /*27780*/  STL [R1+0x134], R3 ;  /* 0x0001340301007387 */ /* 0x0001e20000100800 */
[----:B---3--:R-:W-:-:S03]  /*27790*/  F2FP.BF16.PACK_AB R0, R14, R15 ;  /* 0x0000000f0e00723e */ /* 0x008fc600000010ff */
[----:B------:R1:W-:Y:S04]  /*277a0*/  STL [R1+0x130], R2 ;  /* 0x0001300201007387 */ /* 0x0003e80000100800 */
[----:B------:R3:W-:Y:S01]  /*277b0*/  STL [R1+0x12c], R0 ;  /* 0x00012c0001007387 */ /* 0x0007e20000100800 */
[----:B0-----:R-:W-:Y:S02]  /*277c0*/  F2FP.BF16.PACK_AB R3, R20, R21 ;  /* 0x000000151403723e */ /* 0x001fe400000010ff */
[----:B-1----:R-:W-:-:S03]  /*277d0*/  F2FP.BF16.PACK_AB R2, R22, R23 ;  /* 0x000000171602723e */ /* 0x002fc600000010ff */
[----:B------:R-:W-:Y:S01]  /*277e0*/  STL [R1+0x128], R3 ;  /* 0x0001280301007387 */ /* 0x000fe20000100800 */
[----:B---3--:R-:W-:-:S03]  /*277f0*/  F2FP.BF16.PACK_AB R0, R16, R17 ;  /* 0x000000111000723e */ /* 0x008fc600000010ff */
[----:B------:R-:W-:Y:S04]  /*27800*/  STL [R1+0x124], R2 ;  /* 0x0001240201007387 */ /* 0x000fe80000100800 */
[----:B------:R-:W-:Y:S04]  /*27810*/  STL [R1+0x120], R0 ;  /* 0x0001200001007387 */ /* 0x000fe80000100800 */
[----:B------:R-:W3:Y:S04]  /*27820*/  LDL.LU R12, [R1+0x4cc] ;  /* 0x0004cc00010c7983 */ /* 0x000ee80000300800 */
[----:B---3--:R0:W-:Y:S04]  /*27830*/  STL [R1+0xb70], R12 ;  /* 0x000b700c01007387 */ /* 0x0081e80000100800 */
[----:B0-----:R-:W3:Y:S04]  /*27840*/  LDL.LU R12, [R1+0x4ac] ;  /* 0x0004ac00010c7983 */ /* 0x001ee80000300800 */
        /* <DEDUP_REMOVED lines=30> */
[----:B---3--:R-:W-:Y:S04]  /*27a30*/  STL [R1+0xbf0], R12 ;  /* 0x000bf00c01007387 */ /* 0x008fe80000100800 */
        /* <DEDUP_REMOVED lines=34> */
[----:B0-----:R-:W3:Y:S01]  /*27c60*/  LDL.LU R13, [R1+0x22c] ;  /* 0x00022c00010d7983 */ /* 0x001ee20000300800 */
[----:B--2---:R-:W-:-:S03]  /*27c70*/  IMAD.MOV.U32 R12, RZ, RZ, R18 ;  /* 0x000000ffff0c7224 */ /* 0x004fc600078e0012 */
[----:B---3--:R0:W-:Y:S04]  /*27c80*/  STL [R1+0xbf4], R13 ;  /* 0x000bf40d01007387 */ /* 0x0081e80000100800 */
        /* <DEDUP_REMOVED lines=97> */
[----:B------:R-:W2:Y:S01]  /*282a0*/  LDL.LU R13, [R1+0xb6c] ;  /* 0x000b6c00010d7983 */ /* 0x000ea20000300800 */
[----:B---3--:R-:W-:-:S03]  /*282b0*/  F2FP.BF16.PACK_AB R0, R0, R2 ;  /* 0x000000020000723e */ /* 0x008fc600000010ff */
[----:B------:R2:W-:Y:S01]  /*282c0*/  STL [R1+0xd8], R12 ;  /* 0x0000d80c01007387 */ /* 0x0005e20000100800 */
[----:B------:R-:W-:Y:S02]  /*282d0*/  F2FP.BF16.PACK_AB R2, R6, R7 ;  /* 0x000000070602723e */ /* 0x000fe400000010ff */
[----:B--2---:R-:W-:Y:S02]  /*282e0*/  F2FP.BF16.PACK_AB R12, R13, R3 ;  /* 0x000000030d0c723e */ /* 0x004fe400000010ff */
[----:B----4-:R-:W-:-:S03]  /*282f0*/  F2FP.BF16.PACK_AB R3, R4, R5 ;  /* 0x000000050403723e */ /* 0x010fc600000010ff */
[----:B------:R-:W-:Y:S04]  /*28300*/  STL [R1+0xd4], R12 ;  /* 0x0000d40c01007387 */ /* 0x000fe80000100800 */
[----:B------:R0:W-:Y:S04]  /*28310*/  STL [R1+0xd0], R0 ;  /* 0x0000d00001007387 */ /* 0x0001e80000100800 */
[----:B------:R1:W-:Y:S01]  /*28320*/  STL [R1+0xcc], R3 ;  /* 0x0000cc0301007387 */ /* 0x0003e20000100800 */
[----:B0-----:R-:W-:-:S03]  /*28330*/  F2FP.BF16.PACK_AB R0, R28, R29 ;  /* 0x0000001d1c00723e */ /* 0x001fc600000010ff */
[----:B------:R0:W-:Y:S01]  /*28340*/  STL [R1+0xc8], R2 ;  /* 0x0000c80201007387 */ /* 0x0001e20000100800 */
[----:B-1----:R-:W-:-:S03]  /*28350*/  F2FP.BF16.PACK_AB R3, R8, R9 ;  /* 0x000000090803723e */ /* 0x002fc600000010ff */
[----:B------:R1:W-:Y:S04]  /*28360*/  STL [R1+0xc4], R0 ;  /* 0x0000c40001007387 */ /* 0x0003e80000100800 */
[----:B------:R2:W-:Y:S01]  /*28370*/  STL [R1+0xc0], R3 ;  /* 0x0000c00301007387 */ /* 0x0005e20000100800 */
[----:B0-----:R-:W-:Y:S02]  /*28380*/  F2FP.BF16.PACK_AB R2, R24, R25 ;  /* 0x000000191802723e */ /* 0x001fe400000010ff */
[----:B-1----:R-:W-:-:S03]  /*28390*/  F2FP.BF16.PACK_AB R0, R26, R27 ;  /* 0x0000001b1a00723e */ /* 0x002fc600000010ff */
[----:B------:R0:W-:Y:S01]  /*283a0*/  STL [R1+0xbc], R2 ;  /* 0x0000bc0201007387 */ /* 0x0001e20000100800 */
[----:B--2---:R-:W-:-:S03]  /*283b0*/  F2FP.BF16.PACK_AB R3, R10, R11 ;  /* 0x0000000b0a03723e */ /* 0x004fc600000010ff */
[----:B------:R1:W-:Y:S04]  /*283c0*/  STL [R1+0xb8], R0 ;  /* 0x0000b80001007387 */ /* 0x0003e80000100800 */
[----:B------:R2:W-:Y:S01]  /*283d0*/  STL [R1+0xb4], R3 ;  /* 0x0000b40301007387 */ /* 0x0005e20000100800 */
[----:B0-----:R-:W-:Y:S02]  /*283e0*/  F2FP.BF16.PACK_AB R2, R14, R15 ;  /* 0x0000000f0e02723e */ /* 0x001fe400000010ff */
[----:B-1----:R-:W-:-:S03]  /*283f0*/  F2FP.BF16.PACK_AB R0, R20, R21 ;  /* 0x000000151400723e */ /* 0x002fc600000010ff */
[----:B------:R0:W-:Y:S01]  /*28400*/  STL [R1+0xb0], R2 ;  /* 0x0000b00201007387 */ /* 0x0001e20000100800 */
[----:B--2---:R-:W-:-:S03]  /*28410*/  F2FP.BF16.PACK_AB R3, R22, R23 ;  /* 0x000000171603723e */ /* 0x004fc600000010ff */
[----:B------:R1:W-:Y:S04]  /*28420*/  STL [R1+0xac], R0 ;  /* 0x0000ac0001007387 */ /* 0x0003e80000100800 */
[----:B------:R-:W-:Y:S04]  /*28430*/  STL [R1+0xa8], R3 ;  /* 0x0000a80301007387 */ /* 0x000fe80000100800 */
[----:B------:R-:W2:Y:S01]  /*28440*/  LDL.LU R12, [R1+0x1ac] ;  /* 0x0001ac00010c7983 */ /* 0x000ea20000300800 */
[----:B0-----:R-:W-:Y:S02]  /*28450*/  F2FP.BF16.PACK_AB R2, R16, R17 ;  /* 0x000000111002723e */ /* 0x001fe400000010ff */
[----:B-1----:R-:W-:-:S03]  /*28460*/  F2FP.BF16.PACK_AB R0, R18, R19 ;  /* 0x000000131200723e */ /* 0x002fc600000010ff */
        /* <DEDUP_REMOVED lines=72> */
[----:B0-----:R-:W2:Y:S04]  /*288f0*/  LDL.LU R13, [R1+0x17c] ;  /* 0x00017c00010d7983 */ /* 0x001ea80000300800 */
[----:B------:R-:W3:Y:S04]  /*28900*/  LDL.LU R3, [R1+0x1cc] ;  /* 0x0001cc0001037983 */ /* 0x000ee80000300800 */
[----:B------:R-:W4:Y:S04]  /*28910*/  LDL.LU R0, [R1+0x1dc] ;  /* 0x0001dc0001007983 */ /* 0x000f280000300800 */
        /* <DEDUP_REMOVED lines=25> */
[----:B--2---:R-:W-:-:S03]  /*28ab0*/  F2FP.BF16.PACK_AB R12, R13, R12 ;  /* 0x0000000c0d0c723e */ /* 0x004fc600000010ff */
        /* <DEDUP_REMOVED lines=69> */
[----:B----4-:R-:W-:-:S03]  /*28f10*/  F2FP.BF16.PACK_AB R0, R0, R2 ;  /* 0x000000020000723e */ /* 0x010fc600000010ff */
[----:B------:R2:W-:Y:S01]  /*28f20*/  STL [R1+0x58], R12 ;  /* 0x0000580c01007387 */ /* 0x0005e20000100800 */
[----:B---3--:R-:W-:Y:S02]  /*28f30*/  F2FP.BF16.PACK_AB R2, R6, R7 ;  /* 0x000000070602723e */ /* 0x008fe400000010ff */
[----:B--2---:R-:W-:Y:S02]  /*28f40*/  F2FP.BF16.PACK_AB R12, R13, R3 ;  /* 0x000000030d0c723e */ /* 0x004fe400000010ff */
[----:B------:R-:W-:-:S03]  /*28f50*/  F2FP.BF16.PACK_AB R3, R4, R5 ;  /* 0x000000050403723e */ /* 0x000fc600000010ff */
        /* <DEDUP_REMOVED lines=61> */
[----:B---3--:R0:W-:Y:S04]  /*29330*/  STL [R1+0xa98], R5 ;  /* 0x000a980501007387 */ /* 0x0081e80000100800 */
[----:B0-----:R-:W3:Y:S04]  /*29340*/  LDL.LU R5, [R1+0x3f4] ;  /* 0x0003f40001057983 */ /* 0x001ee80000300800 */
[----:B------:R-:W4:Y:S04]  /*29350*/  LDL.LU R4, [R1+0x444] ;  /* 0x0004440001047983 */ /* 0x000f280000300800 */
[----:B----4-:R0:W-:Y:S04]  /*29360*/  STL [R1+0xa94], R4 ;  /* 0x000a940401007387 */ /* 0x0101e80000100800 */
[----:B0-----:R-:W4:Y:S04]  /*29370*/  LDL.LU R4, [R1+0x414] ;  /* 0x0004140001047983 */ /* 0x001f280000300800 */
[----:B------:R-:W2:Y:S04]  /*29380*/  LDL.LU R11, [R1+0x3e0] ;  /* 0x0003e000010b7983 */ /* 0x000ea80000300800 */
[----:B--2---:R0:W-:Y:S04]  /*29390*/  STL [R1+0xa90], R11 ;  /* 0x000a900b01007387 */ /* 0x0041e80000100800 */
[----:B0-----:R-:W2:Y:S04]  /*293a0*/  LDL.LU R11, [R1+0x434] ;  /* 0x00043400010b7983 */ /* 0x001ea80000300800 */
        /* <DEDUP_REMOVED lines=16> */
[----:B------:R-:W2:Y:S04]  /*294b0*/  LDL.LU R12, [R1+0x33c] ;  /* 0x00033c00010c7983 */ /* 0x000ea80000300800 */
        /* <DEDUP_REMOVED lines=21> */
[----:B------:R-:W2:Y:S01]  /*29610*/  LDL.LU R3, [R1+0x354] ;  /* 0x0003540001037983 */ /* 0x000ea20000300800 */
[----:B------:R-:W-:-:S03]  /*29620*/  F2FP.BF16.PACK_AB R7, R6, R7 ;  /* 0x000000070607723e */ /* 0x000fc600000010ff */
[----:B--2---:R0:W-:Y:S04]  /*29630*/  STL [R1+0xa54], R3 ;  /* 0x000a540301007387 */ /* 0x0041e80000100800 */
[----:B0-----:R-:W2:Y:S04]  /*29640*/  LDL.LU R3, [R1+0x334] ;  /* 0x0003340001037983 */ /* 0x001ea80000300800 */
        /* <DEDUP_REMOVED lines=38> */
[----:B------:R0:W-:Y:S04]  /*298b0*/  STL [R1], R7 ;  /* 0x0000000701007387 */ /* 0x0001e80000100800 */
[----:B0-----:R-:W2:Y:S02]  /*298c0*/  LDL.LU R7, [R1+0xaa0] ;  /* 0x000aa00001077983 */ /* 0x001ea40000300800 */
[----:B--2---:R-:W-:-:S02]  /*298d0*/  F2FP.BF16.PACK_AB R7, R6, R7 ;  /* 0x000000070607723e */ /* 0x004fc400000010ff */
[----:B------:R-:W3:Y:S02]  /*298e0*/  LDL.LU R6, [R1+0xa9c] ;  /* 0x000a9c0001067983 */ /* 0x000ee40000300800 */
[----:B---3--:R-:W-:Y:S02]  /*298f0*/  F2FP.BF16.PACK_AB R6, R5, R6 ;  /* 0x000000060506723e */ /* 0x008fe400000010ff */
[----:B------:R-:W4:Y:S02]  /*29900*/  LDL.LU R5, [R1+0xa98] ;  /* 0x000a980001057983 */ /* 0x000f240000300800 */
[----:B----4-:R-:W-:Y:S02]  /*29910*/  F2FP.BF16.PACK_AB R5, R4, R5 ;  /* 0x000000050405723e */ /* 0x010fe400000010ff */
[----:B------:R-:W2:Y:S02]  /*29920*/  LDL.LU R4, [R1+0xa94] ;  /* 0x000a940001047983 */ /* 0x000ea40000300800 */
[----:B--2---:R-:W-:-:S02]  /*29930*/  F2FP.BF16.PACK_AB R4, R11, R4 ;  /* 0x000000040b04723e */ /* 0x004fc400000010ff */
[----:B------:R-:W2:Y:S02]  /*29940*/  LDL.LU R11, [R1+0xa90] ;  /* 0x000a9000010b7983 */ /* 0x000ea40000300800 */
[----:B--2---:R-:W-:Y:S02]  /*29950*/  F2FP.BF16.PACK_AB R11, R10, R11 ;  /* 0x0000000b0a0b723e */ /* 0x004fe400000010ff */
[----:B------:R-:W2:Y:S02]  /*29960*/  LDL.LU R10, [R1+0xa8c] ;  /* 0x000a8c00010a7983 */ /* 0x000ea40000300800 */
[----:B--2---:R-:W-:Y:S02]  /*29970*/  F2FP.BF16.PACK_AB R10, R9, R10 ;  /* 0x0000000a090a723e */ /* 0x004fe400000010ff */
        /* <DEDUP_REMOVED lines=26> */
[----:B------:R-:W2:Y:S01]  /*29b20*/  LDL.LU R3, [R1+0xa54] ;  /* 0x000a540001037983 */ /* 0x000ea20000300800 */
[----:B------:R-:W-:Y:S02]  /*29b30*/  F2FP.BF16.PACK_AB R27, R0, R27 ;  /* 0x0000001b001b723e */ /* 0x000fe400000010ff */
[----:B------:R-:W-:Y:S02]  /*29b40*/  F2FP.BF16.PACK_AB R26, R2, R26 ;  /* 0x0000001a021a723e */ /* 0x000fe400000010ff */
[----:B------:R-:W-:Y:S02]  /*29b50*/  F2FP.BF16.PACK_AB R25, R28, R25 ;  /* 0x000000191c19723e */ /* 0x000fe400000010ff */
[----:B------:R-:W-:Y:S02]  /*29b60*/  F2FP.BF16.PACK_AB R24, R29, R24 ;  /* 0x000000181d18723e */ /* 0x000fe400000010ff */
[----:B--2---:R-:W-:Y:S02]  /*29b70*/  F2FP.BF16.PACK_AB R20, R3, R20 ;  /* 0x000000140314723e */ /* 0x004fe400000010ff */
.L_x_1:
[----:B0-----:R-:W2:Y:S04]  /*29b80*/  LDL.LU R0, [R1+0x94c] ;  /* 0x00094c0001007983 */ /* 0x001ea80000300800 */
[----:B------:R-:W3:Y:S04]  /*29b90*/  LDL.LU R2, [R1+0x9d0] ;  /* 0x0009d00001027983 */ /* 0x000ee80000300800 */
[----:B------:R-:W0:Y:S02]  /*29ba0*/  S2R R29, SR_TID.X ;  /* 0x00000000001d7919 */ /* 0x000e240000002100 */
[----:B0-----:R-:W-:-:S02]  /*29bb0*/  IMAD.SHL.U32 R28, R29, 0x4, RZ ;  /* 0x000000041d1c7824 */ /* 0x001fc400078e00ff */
[----:B------:R-:W-:-:S05]  /*29bc0*/  IMAD.SHL.U32 R3, R29, 0x1000, RZ ;  /* 0x000010001d037824 */ /* 0x000fca00078e00ff */
[----:B------:R-:W-:Y:S01]  /*29bd0*/  LOP3.LUT R3, R3, 0x18000, RZ, 0xc0, !PT ;  /* 0x0001800003037812 */ /* 0x000fe200078ec0ff */
[----:B------:R-:W-:Y:S01]  /*29be0*/  BAR.SYNC.DEFER_BLOCKING 0x0 ;  /* 0x0000000000007b1d */ /* 0x000fe20000010000 */
[----:B--2---:R-:W-:-:S04]  /*29bf0*/  LOP3.LUT R0, R0, 0x7000, RZ, 0xc0, !PT ;  /* 0x0000700000007812 */ /* 0x004fc800078ec0ff */
[----:B---3--:R-:W-:Y:S01]  /*29c00*/  LOP3.LUT R0, R0, 0x60, R2, 0xf8, !PT ;  /* 0x0000006000007812 */ /* 0x008fe200078ef802 */
[----:B------:R-:W-:-:S03]  /*29c10*/  IMAD.SHL.U32 R2, R29, 0x4000, RZ ;  /* 0x000040001d027824 */ /* 0x000fc600078e00ff */
[----:B------:R-:W-:Y:S02]  /*29c20*/  LOP3.LUT R0, R0, 0x70, R28, 0x78, !PT ;  /* 0x0000007000007812 */ /* 0x000fe400078e781c */
[----:B------:R-:W0:Y:S01]  /*29c30*/  S2R R28, SR_TID.X ;  /* 0x00000000001c7919 */ /* 0x000e220000002100 */
[----:B------:R-:W-:Y:S02]  /*29c40*/  LOP3.LUT R2, R2, 0x18000, RZ, 0xc0, !PT ;  /* 0x0001800002027812 */ /* 0x000fe400078ec0ff */
[----:B------:R-:W-:-:S05]  /*29c50*/  IMAD.IADD R0, R3, 0x1, R0 ;  /* 0x0000000103007824 */ /* 0x000fca00078e0200 */
[----:B------:R1:W-:Y:S04]  /*29c60*/  STS.128 [R0+0x800], R20 ;  /* 0x0008001400007388 */ /* 0x0003e80000000c00 */
[----:B------:R2:W-:Y:S04]  /*29c70*/  STS.128 [R0+0x80], R16 ;  /* 0x0000801000007388 */ /* 0x0005e80000000c00 */
[----:B------:R3:W-:Y:S04]  /*29c80*/  STS.128 [R0+0x880], R12 ;  /* 0x0008800c00007388 */ /* 0x0007e80000000c00 */
[----:B------:R4:W-:Y:S04]  /*29c90*/  STS.128 [R0], R24 ;  /* 0x0000001800007388 */ /* 0x0009e80000000c00 */
[----:B-1----:R-:W5:Y:S01]  /*29ca0*/  LDL.LU R20, [R1+0x540] ;  /* 0x0005400001147983 */ /* 0x002f620000300800 */
[----:B0-----:R-:W-:-:S03]  /*29cb0*/  LOP3.LUT R28, R28, 0xff, RZ, 0xc0, !PT ;  /* 0x000000ff1c1c7812 */ /* 0x001fc600078ec0ff */
[----:B------:R-:W5:Y:S02]  /*29cc0*/  LDL.LU R21, [R1+0x544] ;  /* 0x0005440001157983 */ /* 0x000f640000300800 */
[----:B------:R-:W-:Y:S02]  /*29cd0*/  IMAD R2, R28, 0x10, R2 ;  /* 0x000000101c027824 */ /* 0x000fe400078e0202 */
[----:B------:R-:W2:Y:S04]  /*29ce0*/  LDL.LU R22, [R1+0x548] ;  /* 0x0005480001167983 */ /* 0x000ea80000300800 */
[----:B------:R-:W2:Y:S04]  /*29cf0*/  LDL.LU R23, [R1+0x54c] ;  /* 0x00054c0001177983 */ /* 0x000ea80000300800 */
[----:B--2---:R-:W-:Y:S04]  /*29d00*/  STL.64 [R1+0xad0], R22 ;  /* 0x000ad01601007387 */ /* 0x004fe80000100a00 */
[----:B-----5:R-:W-:Y:S04]  /*29d10*/  STL.64 [R1+0xac8], R20 ;  /* 0x000ac81401007387 */ /* 0x020fe80000100a00 */
[----:B------:R-:W2:Y:S04]  /*29d20*/  LDL.LU R16, [R1+0x530] ;  /* 0x0005300001107983 */ /* 0x000ea80000300800 */
[----:B------:R-:W2:Y:S04]  /*29d30*/  LDL.LU R17, [R1+0x534] ;  /* 0x0005340001117983 */ /* 0x000ea80000300800 */
[----:B------:R-:W5:Y:S04]  /*29d40*/  LDL.LU R18, [R1+0x538] ;  /* 0x0005380001127983 */ /* 0x000f680000300800 */
[----:B------:R-:W5:Y:S04]  /*29d50*/  LDL.LU R19, [R1+0x53c] ;  /* 0x00053c0001137983 */ /* 0x000f680000300800 */
[----:B-----5:R-:W-:Y:S04]  /*29d60*/  STL.64 [R1+0xae0], R18 ;  /* 0x000ae01201007387 */ /* 0x020fe80000100a00 */
[----:B--2---:R0:W-:Y:S04]  /*29d70*/  STL.64 [R1+0xad8], R16 ;  /* 0x000ad81001007387 */ /* 0x0041e80000100a00 */
[----:B---3--:R-:W2:Y:S04]  /*29d80*/  LDL.LU R12, [R1+0x520] ;  /* 0x00052000010c7983 */ /* 0x008ea80000300800 */
[----:B------:R-:W2:Y:S04]  /*29d90*/  LDL.LU R13, [R1+0x524] ;  /* 0x00052400010d7983 */ /* 0x000ea80000300800 */
[----:B------:R-:W3:Y:S04]  /*29da0*/  LDL.LU R14, [R1+0x528] ;  /* 0x00052800010e7983 */ /* 0x000ee80000300800 */
[----:B------:R-:W3:Y:S04]  /*29db0*/  LDL.LU R15, [R1+0x52c] ;  /* 0x00052c00010f7983 */ /* 0x000ee80000300800 */
[----:B---3--:R-:W-:Y:S04]  /*29dc0*/  STL.64 [R1+0xaf0], R14 ;  /* 0x000af00e01007387 */ /* 0x008fe80000100a00 */
[----:B--2---:R1:W-:Y:S04]  /*29dd0*/  STL.64 [R1+0xae8], R12 ;  /* 0x000ae80c01007387 */ /* 0x0043e80000100a00 */
[----:B----4-:R-:W2:Y:S04]  /*29de0*/  LDL.LU R24, [R1+0x130] ;  /* 0x0001300001187983 */ /* 0x010ea80000300800 */
[----:B------:R-:W2:Y:S04]  /*29df0*/  LDL.LU R25, [R1+0x134] ;  /* 0x0001340001197983 */ /* 0x000ea80000300800 */
[----:B------:R-:W3:Y:S04]  /*29e00*/  LDL.LU R26, [R1+0x138] ;  /* 0x00013800011a7983 */ /* 0x000ee80000300800 */
[----:B------:R-:W3:Y:S04]  /*29e10*/  LDL.LU R27, [R1+0x13c] ;  /* 0x00013c00011b7983 */ /* 0x000ee80000300800 */
[----:B---3--:R-:W-:Y:S04]  /*29e20*/  STL.64 [R1+0xb00], R26 ;  /* 0x000b001a01007387 */ /* 0x008fe80000100a00 */
[----:B--2---:R-:W-:Y:S04]  /*29e30*/  STL.64 [R1+0xaf8], R24 ;  /* 0x000af81801007387 */ /* 0x004fe80000100a00 */
[----:B0-----:R-:W2:Y:S04]  /*29e40*/  LDL.LU R16, [R1+0x120] ;  /* 0x0001200001107983 */ /* 0x001ea80000300800 */
[----:B------:R-:W2:Y:S04]  /*29e50*/  LDL.LU R17, [R1+0x124] ;  /* 0x0001240001117983 */ /* 0x000ea80000300800 */
[----:B------:R-:W3:Y:S04]  /*29e60*/  LDL.LU R18, [R1+0x128] ;  /* 0x0001280001127983 */ /* 0x000ee80000300800 */
[----:B------:R-:W3:Y:S04]  /*29e70*/  LDL.LU R19, [R1+0x12c] ;  /* 0x00012c0001137983 */ /* 0x000ee80000300800 */
[----:B---3--:R-:W-:Y:S04]  /*29e80*/  STL.64 [R1+0xb10], R18 ;  /* 0x000b101201007387 */ /* 0x008fe80000100a00 */
[----:B--2---:R0:W-:Y:S04]  /*29e90*/  STL.64 [R1+0xb08], R16 ;  /* 0x000b081001007387 */ /* 0x0041e80000100a00 */
[----:B-1----:R-:W2:Y:S04]  /*29ea0*/  LDL.LU R12, [R1+0x110] ;  /* 0x00011000010c7983 */ /* 0x002ea80000300800 */
[----:B------:R-:W2:Y:S04]  /*29eb0*/  LDL.LU R13, [R1+0x114] ;  /* 0x00011400010d7983 */ /* 0x000ea80000300800 */
[----:B------:R-:W3:Y:S04]  /*29ec0*/  LDL.LU R14, [R1+0x118] ;  /* 0x00011800010e7983 */ /* 0x000ee80000300800 */
[----:B------:R-:W3:Y:S04]  /*29ed0*/  LDL.LU R15, [R1+0x11c] ;  /* 0x00011c00010f7983 */ /* 0x000ee80000300800 */
[----:B---3--:R-:W-:Y:S04]  /*29ee0*/  STL.64 [R1+0xb20], R14 ;  /* 0x000b200e01007387 */ /* 0x008fe80000100a00 */
[----:B--2---:R1:W-:Y:S04]  /*29ef0*/  STL.64 [R1+0xb18], R12 ;  /* 0x000b180c01007387 */ /* 0x0043e80000100a00 */
        /* <DEDUP_REMOVED lines=84> */
[----:B0-----:R-:W2:Y:S04]  /*2a440*/  LDL.LU R16, [R1] ;  /* 0x0000000001107983 */ /* 0x001ea80000300800 */
[----:B------:R-:W2:Y:S04]  /*2a450*/  LDL.LU R17, [R1+0x4] ;  /* 0x0000040001117983 */ /* 0x000ea80000300800 */
[----:B------:R-:W2:Y:S04]  /*2a460*/  LDL.LU R18, [R1+0x8] ;  /* 0x0000080001127983 */ /* 0x000ea80000300800 */
[----:B------:R-:W2:Y:S04]  /*2a470*/  LDL.LU R19, [R1+0xc] ;  /* 0x00000c0001137983 */ /* 0x000ea80000300800 */
[----:B------:R-:W3:Y:S04]  /*2a480*/  LDL.LU R12, [R1+0xc0] ;  /* 0x0000c000010c7983 */ /* 0x000ee80000300800 */
[----:B------:R-:W3:Y:S04]  /*2a490*/  LDL.LU R13, [R1+0xc4] ;  /* 0x0000c400010d7983 */ /* 0x000ee80000300800 */
[----:B------:R-:W3:Y:S04]  /*2a4a0*/  LDL.LU R14, [R1+0xc8] ;  /* 0x0000c800010e7983 */ /* 0x000ee80000300800 */
[----:B------:R-:W3:Y:S04]  /*2a4b0*/  LDL.LU R15, [R1+0xcc] ;  /* 0x0000cc00010f7983 */ /* 0x000ee80000300800 */
[----:B------:R-:W4:Y:S04]  /*2a4c0*/  LDL.LU R24, [R1+0x100] ;  /* 0x0001000001187983 */ /* 0x000f280000300800 */
[----:B------:R-:W4:Y:S04]  /*2a4d0*/  LDL.LU R25, [R1+0x104] ;  /* 0x0001040001197983 */ /* 0x000f280000300800 */
[----:B------:R-:W4:Y:S04]  /*2a4e0*/  LDL.LU R26, [R1+0x108] ;  /* 0x00010800011a7983 */ /* 0x000f280000300800 */
[----:B------:R-:W4:Y:S04]  /*2a4f0*/  LDL.LU R27, [R1+0x10c] ;  /* 0x00010c00011b7983 */ /* 0x000f280000300800 */
[----:B------:R-:W5:Y:S04]  /*2a500*/  LDL.LU R20, [R1+0x140] ;  /* 0x0001400001147983 */ /* 0x000f680000300800 */
[----:B------:R-:W5:Y:S04]  /*2a510*/  LDL.LU R21, [R1+0x144] ;  /* 0x0001440001157983 */ /* 0x000f680000300800 */
[----:B------:R-:W5:Y:S04]  /*2a520*/  LDL.LU R22, [R1+0x148] ;  /* 0x0001480001167983 */ /* 0x000f680000300800 */
[----:B------:R-:W5:Y:S04]  /*2a530*/  LDL.LU R23, [R1+0x14c] ;  /* 0x00014c0001177983 */ /* 0x000f680000300800 */
[----:B------:R0:W-:Y:S04]  /*2a540*/  STS.128 [R0+0x100], R8 ;  /* 0x0001000800007388 */ /* 0x0001e80000000c00 */
[----:B------:R1:W-:Y:S04]  /*2a550*/  STS.128 [R0+0x900], R4 ;  /* 0x0009000400007388 */ /* 0x0003e80000000c00 */
[----:B0-----:R-:W3:Y:S04]  /*2a560*/  LDL.LU R8, [R1+0x160] ;  /* 0x0001600001087983 */ /* 0x001ee80000300800 */
[----:B------:R-:W3:Y:S04]  /*2a570*/  LDL.LU R9, [R1+0x164] ;  /* 0x0001640001097983 */ /* 0x000ee80000300800 */
[----:B------:R-:W3:Y:S04]  /*2a580*/  LDL.LU R10, [R1+0x168] ;  /* 0x00016800010a7983 */ /* 0x000ee80000300800 */
[----:B------:R-:W3:Y:S04]  /*2a590*/  LDL.LU R11, [R1+0x16c] ;  /* 0x00016c00010b7983 */ /* 0x000ee80000300800 */
[----:B-1----:R-:W3:Y:S04]  /*2a5a0*/  LDL.LU R4, [R1+0x150] ;  /* 0x0001500001047983 */ /* 0x002ee80000300800 */
[----:B------:R-:W3:Y:S04]  /*2a5b0*/  LDL.LU R5, [R1+0x154] ;  /* 0x0001540001057983 */ /* 0x000ee80000300800 */
[----:B------:R-:W3:Y:S04]  /*2a5c0*/  LDL.LU R6, [R1+0x158] ;  /* 0x0001580001067983 */ /* 0x000ee80000300800 */
[----:B------:R-:W3:Y:S04]  /*2a5d0*/  LDL.LU R7, [R1+0x15c] ;  /* 0x00015c0001077983 */ /* 0x000ee80000300800 */
[----:B--2---:R0:W-:Y:S04]  /*2a5e0*/  STS.128 [R0+0x180], R16 ;  /* 0x0001801000007388 */ /* 0x0041e80000000c00 */
[----:B0-----:R-:W2:Y:S04]  /*2a5f0*/  LDL.LU.64 R18, [R1+0xc00] ;  /* 0x000c000001127983 */ /* 0x001ea80000300a00 */
[----:B------:R-:W2:Y:S04]  /*2a600*/  LDL.LU.64 R16, [R1+0xbf8] ;  /* 0x000bf80001107983 */ /* 0x000ea80000300a00 */
        /* <DEDUP_REMOVED lines=33> */
[----:B---3--:R0:W-:Y:S04]  /*2a820*/  STS.128 [R0+0x480], R12 ;  /* 0x0004800c00007388 */ /* 0x0081e80000000c00 */
[----:B0-----:R-:W3:Y:S04]  /*2a830*/  LDL.LU.64 R14, [R1+0xb40] ;  /* 0x000b4000010e7983 */ /* 0x001ee80000300a00 */
[----:B------:R-:W3:Y:S04]  /*2a840*/  LDL.LU.64 R12, [R1+0xb38] ;  /* 0x000b3800010c7983 */ /* 0x000ee80000300a00 */
[----:B--2---:R0:W-:Y:S04]  /*2a850*/  STS.128 [R0+0xc80], R16 ;  /* 0x000c801000007388 */ /* 0x0041e80000000c00 */
[----:B0-----:R-:W2:Y:S04]  /*2a860*/  LDL.LU.64 R18, [R1+0xb30] ;  /* 0x000b300001127983 */ /* 0x001ea80000300a00 */
[----:B------:R-:W2:Y:S04]  /*2a870*/  LDL.LU.64 R16, [R1+0xb28] ;  /* 0x000b280001107983 */ /* 0x000ea80000300a00 */
[----:B---3--:R0:W-:Y:S04]  /*2a880*/  STS.128 [R0+0x500], R12 ;  /* 0x0005000c00007388 */ /* 0x0081e80000000c00 */
[----:B----4-:R-:W-:Y:S04]  /*2a890*/  STS.128 [R0+0x580], R24 ;  /* 0x0005801800007388 */ /* 0x010fe80000000c00 */
[----:B0-----:R-:W3:Y:S04]  /*2a8a0*/  LDL.LU.64 R14, [R1+0xb20] ;  /* 0x000b2000010e7983 */ /* 0x001ee80000300a00 */
[----:B------:R-:W3:Y:S04]  /*2a8b0*/  LDL.LU.64 R12, [R1+0xb18] ;  /* 0x000b1800010c7983 */ /* 0x000ee80000300a00 */
[----:B--2---:R0:W-:Y:S04]  /*2a8c0*/  STS.128 [R0+0xd00], R16 ;  /* 0x000d001000007388 */ /* 0x0041e80000000c00 */
[----:B0-----:R-:W2:Y:S04]  /*2a8d0*/  LDL.LU.64 R18, [R1+0xb10] ;  /* 0x000b100001127983 */ /* 0x001ea80000300a00 */
[----:B------:R-:W2:Y:S04]  /*2a8e0*/  LDL.LU.64 R16, [R1+0xb08] ;  /* 0x000b080001107983 */ /* 0x000ea80000300a00 */
[----:B------:R-:W4:Y:S04]  /*2a8f0*/  LDL.LU.64 R26, [R1+0xb00] ;  /* 0x000b0000011a7983 */ /* 0x000f280000300a00 */
[----:B------:R-:W4:Y:S04]  /*2a900*/  LDL.LU.64 R24, [R1+0xaf8] ;  /* 0x000af80001187983 */ /* 0x000f280000300a00 */
[----:B---3--:R0:W-:Y:S04]  /*2a910*/  STS.128 [R0+0xd80], R12 ;  /* 0x000d800c00007388 */ /* 0x0081e80000000c00 */
[----:B-----5:R-:W-:Y:S04]  /*2a920*/  STS.128 [R0+0x680], R20 ;  /* 0x0006801400007388 */ /* 0x020fe80000000c00 */
[----:B0-----:R-:W3:Y:S04]  /*2a930*/  LDL.LU.64 R14, [R1+0xaf0] ;  /* 0x000af000010e7983 */ /* 0x001ee80000300a00 */
[----:B------:R-:W3:Y:S04]  /*2a940*/  LDL.LU.64 R12, [R1+0xae8] ;  /* 0x000ae800010c7983 */ /* 0x000ee80000300a00 */
[----:B--2---:R0:W-:Y:S04]  /*2a950*/  STS.128 [R0+0x600], R16 ;  /* 0x0006001000007388 */ /* 0x0041e80000000c00 */
[----:B----4-:R1:W-:Y:S04]  /*2a960*/  STS.128 [R0+0xe00], R24 ;  /* 0x000e001800007388 */ /* 0x0103e80000000c00 */
[----:B0-----:R-:W2:Y:S04]  /*2a970*/  LDL.LU.64 R18, [R1+0xae0] ;  /* 0x000ae00001127983 */ /* 0x001ea80000300a00 */
[----:B------:R-:W2:Y:S04]  /*2a980*/  LDL.LU.64 R16, [R1+0xad8] ;  /* 0x000ad80001107983 */ /* 0x000ea80000300a00 */
[----:B-1----:R-:W4:Y:S04]  /*2a990*/  LDL.LU R27, [R1+0x450] ;  /* 0x00045000011b7983 */ /* 0x002f280000300800 */
[----:B------:R-:W5:Y:S04]  /*2a9a0*/  LDL.LU.64 R22, [R1+0xad0] ;  /* 0x000ad00001167983 */ /* 0x000f680000300a00 */
[----:B------:R-:W5:Y:S04]  /*2a9b0*/  LDL.LU.64 R20, [R1+0xac8] ;  /* 0x000ac80001147983 */ /* 0x000f680000300a00 */
[----:B------:R-:W-:Y:S04]  /*2a9c0*/  STS.128 [R0+0xe80], R4 ;  /* 0x000e800400007388 */ /* 0x000fe80000000c00 */
[----:B------:R0:W-:Y:S04]  /*2a9d0*/  STS.128 [R0+0x700], R8 ;  /* 0x0007000800007388 */ /* 0x0001e80000000c00 */
[----:B---3--:R1:W-:Y:S04]  /*2a9e0*/  STS.128 [R0+0xf00], R12 ;  /* 0x000f000c00007388 */ /* 0x0083e80000000c00 */
[----:B------:R-:W3:Y:S01]  /*2a9f0*/  LDL.LU R3, [R1+0x950] ;  /* 0x0009500001037983 */ /* 0x000ee20000300800 */
[----:B0-----:R-:W-:-:S02]  /*2aa00*/  LOP3.LUT R10, R2, 0x20, RZ, 0x3c, !PT ;  /* 0x00000020020a7812 */ /* 0x001fc400078e3cff */
[----:B-1----:R-:W-:Y:S01]  /*2aa10*/  LOP3.LUT R14, R2, 0x40, RZ, 0x3c, !PT ;  /* 0x00000040020e7812 */ /* 0x002fe200078e3cff */
[----:B--2---:R-:W-:Y:S04]  /*2aa20*/  STS.128 [R0+0x780], R16 ;  /* 0x0007801000007388 */ /* 0x004fe80000000c00 */
[----:B-----5:R-:W-:Y:S04]  /*2aa30*/  STS.128 [R0+0xf80], R20 ;  /* 0x000f801400007388 */ /* 0x020fe80000000c00 */
[----:B------:R-:W-:Y:S06]  /*2aa40*/  BAR.SYNC.DEFER_BLOCKING 0x0 ;  /* 0x0000000000007b1d */ /* 0x000fec0000010000 */
[----:B------:R-:W0:Y:S04]  /*2aa50*/  LDS.128 R4, [R2] ;  /* 0x0000000002047984 */ /* 0x000e280000000c00 */
[----:B0-----:R-:W-:Y:S01]  /*2aa60*/  STL.64 [R1+0xa0], R4 ;  /* 0x0000a00401007387 */ /* 0x001fe20000100a00 */
[----:B------:R-:W-:-:S03]  /*2aa70*/  IMAD.MOV.U32 R8, RZ, RZ, R4 ;  /* 0x000000ffff087224 */ /* 0x000fc600078e0004 */
[----:B------:R-:W-:Y:S04]  /*2aa80*/  STL.64 [R1+0xa8], R6 ;  /* 0x0000a80601007387 */ /* 0x000fe80000100a00 */
[----:B------:R-:W0:Y:S01]  /*2aa90*/  LDS.128 R4, [R10] ;  /* 0x000000000a047984 */ /* 0x000e220000000c00 */
[----:B------:R-:W-:-:S03]  /*2aaa0*/  LOP3.LUT R18, R2, 0x60, RZ, 0x3c, !PT ;  /* 0x0000006002127812 */ /* 0x000fc600078e3cff */
[----:B0-----:R-:W-:Y:S01]  /*2aab0*/  STL.64 [R1+0x90], R4 ;  /* 0x0000900401007387 */ /* 0x001fe20000100a00 */
[----:B------:R-:W-:-:S03]  /*2aac0*/  IMAD.MOV.U32 R20, RZ, RZ, R4 ;  /* 0x000000ffff147224 */ /* 0x000fc600078e0004 */
[----:B------:R-:W-:Y:S04]  /*2aad0*/  STL.64 [R1+0x98], R6 ;  /* 0x0000980601007387 */ /* 0x000fe80000100a00 */
[----:B------:R-:W0:Y:S04]  /*2aae0*/  LDS.128 R4, [R14] ;  /* 0x000000000e047984 */ /* 0x000e280000000c00 */
[----:B------:R-:W-:Y:S04]  /*2aaf0*/  STL [R1+0xac4], R20 ;  /* 0x000ac41401007387 */ /* 0x000fe80000100800 */
[----:B------:R-:W1:Y:S04]  /*2ab00*/  LDS.128 R20, [R2+0x1000] ;  /* 0x0010000002147984 */ /* 0x000e680000000c00 */
[----:B0-----:R-:W-:Y:S01]  /*2ab10*/  STL.64 [R1+0x140], R4 ;  /* 0x0001400401007387 */ /* 0x001fe20000100a00 */
[----:B------:R-:W-:-:S03]  /*2ab20*/  IMAD.MOV.U32 R19, RZ, RZ, R4 ;  /* 0x000000ffff137224 */ /* 0x000fc600078e0004 */
[----:B------:R-:W-:Y:S04]  /*2ab30*/  STL.64 [R1+0x148], R6 ;  /* 0x0001480601007387 */ /* 0x000fe80000100a00 */
[----:B------:R-:W0:Y:S01]  /*2ab40*/  LDS.128 R4, [R18] ;  /* 0x0000000012047984 */ /* 0x000e220000000c00 */
[----:B-1----:R-:W-:-:S03]  /*2ab50*/  IMAD.MOV.U32 R17, RZ, RZ, R20 ;  /* 0x000000ffff117224 */ /* 0x002fc600078e0014 */
[----:B0-----:R-:W-:Y:S04]  /*2ab60*/  STL.64 [R1+0x1c0], R4 ;  /* 0x0001c00401007387 */ /* 0x001fe80000100a00 */
[----:B------:R-:W-:Y:S04]  /*2ab70*/  STL.64 [R1+0x1c8], R6 ;  /* 0x0001c80601007387 */ /* 0x000fe80000100a00 */
[----:B------:R-:W-:Y:S04]  /*2ab80*/  STL.64 [R1+0x1e0], R20 ;  /* 0x0001e01401007387 */ /* 0x000fe80000100a00 */
[----:B------:R-:W-:Y:S04]  /*2ab90*/  STL.64 [R1+0x1e8], R22 ;  /* 0x0001e81601007387 */ /* 0x000fe80000100a00 */
[----:B------:R-:W0:Y:S04]  /*2aba0*/  LDS.128 R20, [R10+0x1000] ;  /* 0x001000000a147984 */ /* 0x000e280000000c00 */
[----:B0-----:R-:W-:Y:S01]  /*2abb0*/  STL.64 [R1+0x190], R20 ;  /* 0x0001901401007387 */ /* 0x001fe20000100a00 */
[----:B------:R-:W-:-:S03]  /*2abc0*/  IMAD.MOV.U32 R16, RZ, RZ, R20 ;  /* 0x000000ffff107224 */ /* 0x000fc600078e0014 */
[----:B------:R-:W-:Y:S04]  /*2abd0*/  STL.64 [R1+0x198], R22 ;  /* 0x0001981601007387 */ /* 0x000fe80000100a00 */
[----:B------:R-:W0:Y:S04]  /*2abe0*/  LDS.128 R20, [R14+0x1000] ;  /* 0x001000000e147984 */ /* 0x000e280000000c00 */
[----:B0-----:R-:W-:Y:S01]  /*2abf0*/  STL.64 [R1+0x1d0], R20 ;  /* 0x0001d01401007387 */ /* 0x001fe20000100a00 */
[----:B------:R-:W-:-:S03]  /*2ac00*/  IMAD.MOV.U32 R15, RZ, RZ, R20 ;  /* 0x000000ffff0f7224 */ /* 0x000fc600078e0014 */
[----:B------:R-:W-:Y:S04]  /*2ac10*/  STL.64 [R1+0x1d8], R22 ;  /* 0x0001d81601007387 */ /* 0x000fe80000100a00 */
[----:B------:R-:W0:Y:S04]  /*2ac20*/  LDS.128 R20, [R18+0x1000] ;  /* 0x0010000012147984 */ /* 0x000e280000000c00 */
[----:B0-----:R0:W-:Y:S01]  /*2ac30*/  STL.64 [R1+0x1b0], R20 ;  /* 0x0001b01401007387 */ /* 0x0011e20000100a00 */
[----:B------:R-:W-:-:S03]  /*2ac40*/  IMAD.MOV.U32 R13, RZ, RZ, R20 ;  /* 0x000000ffff0d7224 */ /* 0x000fc600078e0014 */
[----:B------:R-:W-:Y:S04]  /*2ac50*/  STL.64 [R1+0x1b8], R22 ;  /* 0x0001b81601007387 */ /* 0x000fe80000100a00 */
[----:B0-----:R-:W2:Y:S01]  /*2ac60*/  LDL.LU R20, [R1+0xac4] ;  /* 0x000ac40001147983 */ /* 0x001ea20000300800 */
[----:B------:R-:W-:-:S04]  /*2ac70*/  SHF.R.U32.HI R25, RZ, 0x7, R29 ;  /* 0x00000007ff197819 */ /* 0x000fc8000001161d */
[----:B------:R-:W-:Y:S01]  /*2ac80*/  SGXT.U32 R25, R25, 0x1 ;  /* 0x000000011919781a */ /* 0x000fe20000000000 */
[C---:B---3--:R-:W-:Y:S01]  /*2ac90*/  IMAD R0, R3.reuse, c[0x0][0x194], RZ ;  /* 0x0000650003007a24 */ /* 0x048fe200078e02ff */
[----:B------:R-:W-:Y:S02]  /*2aca0*/  ISETP.GE.AND P0, PT, R3, c[0x0][0x178], PT ;  /* 0x00005e0003007a0c */ /* 0x000fe40003f06270 */
[----:B----4-:R-:W-:Y:S02]  /*2acb0*/  LOP3.LUT R7, R27, R25, RZ, 0xfc, !PT ;  /* 0x000000191b077212 */ /* 0x010fe400078efcff */
[----:B------:R-:W-:Y:S02]  /*2acc0*/  LEA R3, P1, R0, c[0x0][0x170], 0x1 ;  /* 0x00005c0000037a11 */ /* 0x000fe400078208ff */
[C---:B------:R-:W-:Y:S01]  /*2acd0*/  ISETP.LT.AND P4, PT, R7.reuse, c[0x0][0x17c], !P0 ;  /* 0x00005f0007007a0c */ /* 0x040fe20004781270 */
[----:B------:R-:W-:Y:S01]  /*2ace0*/  IMAD R7, R7, c[0x0][0x198], RZ ;  /* 0x0000660007077a24 */ /* 0x000fe200078e02ff */
[----:B------:R-:W-:-:S02]  /*2acf0*/  LOP3.LUT R5, R27, 0x2, R25, 0xfe, !PT ;  /* 0x000000021b057812 */ /* 0x000fc400078efe19 */
[----:B------:R-:W-:Y:S02]  /*2ad00*/  LEA.HI.X.SX32 R0, R0, c[0x0][0x174], 0x1, P1 ;  /* 0x00005d0000007a11 */ /* 0x000fe400008f0eff */
[----:B------:R-:W-:Y:S02]  /*2ad10*/  LEA R6, P3, R7, R3, 0x1 ;  /* 0x0000000307067211 */ /* 0x000fe400078608ff */
[C-C-:B------:R-:W-:Y:S01]  /*2ad20*/  LOP3.LUT R9, R27.reuse, 0x4, R25.reuse, 0xfe, !PT ;  /* 0x000000041b097812 */ /* 0x140fe200078efe19 */
[----:B------:R-:W-:Y:S01]  /*2ad30*/  IMAD.MOV.U32 R12, RZ, RZ, R4 ;  /* 0x000000ffff0c7224 */ /* 0x000fe200078e0004 */
[----:B------:R-:W-:Y:S02]  /*2ad40*/  LOP3.LUT R4, R27, 0x6, R25, 0xfe, !PT ;  /* 0x000000061b047812 */ /* 0x000fe400078efe19 */
[C---:B------:R-:W-:Y:S01]  /*2ad50*/  ISETP.LT.AND P2, PT, R5.reuse, c[0x0][0x17c], !P0 ;  /* 0x00005f0005007a0c */ /* 0x040fe20004741270 */
[----:B------:R-:W-:Y:S01]  /*2ad60*/  IMAD R5, R5, c[0x0][0x198], RZ ;  /* 0x0000660005057a24 */ /* 0x000fe200078e02ff */
[----:B------:R-:W-:-:S02]  /*2ad70*/  LEA.HI.X.SX32 R7, R7, R0, 0x1, P3 ;  /* 0x0000000007077211 */ /* 0x000fc400018f0eff */
[C---:B------:R-:W-:Y:S01]  /*2ad80*/  ISETP.LT.AND P1, PT, R9.reuse, c[0x0][0x17c], !P0 ;  /* 0x00005f0009007a0c */ /* 0x040fe20004721270 */
[----:B------:R-:W-:Y:S01]  /*2ad90*/  IMAD R9, R9, c[0x0][0x198], RZ ;  /* 0x0000660009097a24 */ /* 0x000fe200078e02ff */
[C---:B------:R-:W-:Y:S01]  /*2ada0*/  ISETP.LT.AND P3, PT, R4.reuse, c[0x0][0x17c], !P0 ;  /* 0x00005f0004007a0c */ /* 0x040fe20004761270 */
[----:B------:R-:W-:Y:S01]  /*2adb0*/  IMAD R11, R4, c[0x0][0x198], RZ ;  /* 0x00006600040b7a24 */ /* 0x000fe200078e02ff */
[----:B------:R0:W-:Y:S01]  /*2adc0*/  @P4 STG.E.U16 [R6.64], R8 ;  /* 0x0000000806004986 */ /* 0x0001e2000c101506 */
[----:B------:R-:W-:-:S04]  /*2add0*/  LEA R4, P4, R5, R3, 0x1 ;  /* 0x0000000305047211 */ /* 0x000fc800078808ff */
[----:B------:R-:W-:Y:S02]  /*2ade0*/  LEA.HI.X.SX32 R5, R5, R0, 0x1, P4 ;  /* 0x0000000005057211 */ /* 0x000fe400020f0eff */
[----:B0-----:R-:W-:-:S04]  /*2adf0*/  LEA R6, P5, R9, R3, 0x1 ;  /* 0x0000000309067211 */ /* 0x001fc800078a08ff */
[----:B------:R-:W-:Y:S01]  /*2ae00*/  LEA.HI.X.SX32 R7, R9, R0, 0x1, P5 ;  /* 0x0000000009077211 */ /* 0x000fe200028f0eff */
[----:B------:R-:W-:Y:S04]  /*2ae10*/  STL [R1+0xac0], R18 ;  /* 0x000ac01201007387 */ /* 0x000fe80000100800 */
[----:B------:R-:W-:Y:S01]  /*2ae20*/  STL.64 [R1+0xab8], R16 ;  /* 0x000ab81001007387 */ /* 0x000fe20000100a00 */
[----:B------:R-:W-:-:S04]  /*2ae30*/  LEA R8, P6, R11, R3, 0x1 ;  /* 0x000000030b087211 */ /* 0x000fc800078c08ff */
[----:B------:R-:W-:Y:S01]  /*2ae40*/  LEA.HI.X.SX32 R9, R11, R0, 0x1, P6 ;  /* 0x000000000b097211 */ /* 0x000fe200030f0eff */
[----:B--2---:R-:W-:Y:S04]  /*2ae50*/  @P2 STG.E.U16 [R4.64], R20 ;  /* 0x0000001404002986 */ /* 0x004fe8000c101506 */
[----:B------:R-:W-:Y:S04]  /*2ae60*/  @P1 STG.E.U16 [R6.64], R19 ;  /* 0x0000001306001986 */ /* 0x000fe8000c101506 */
[----:B------:R-:W0:Y:S04]  /*2ae70*/  LDS.128 R16, [R2+0x2000] ;  /* 0x0020000002107984 */ /* 0x000e280000000c00 */
[----:B------:R1:W-:Y:S04]  /*2ae80*/  @P3 STG.E.U16 [R8.64], R12 ;  /* 0x0000000c08003986 */ /* 0x0003e8000c101506 */
[----:B0-----:R-:W-:Y:S01]  /*2ae90*/  STL.64 [R1+0x1a0], R16 ;  /* 0x0001a01001007387 */ /* 0x001fe20000100a00 */
[----:B-1----:R-:W-:-:S03]  /*2aea0*/  IMAD.MOV.U32 R12, RZ, RZ, R16 ;  /* 0x000000ffff0c7224 */ /* 0x002fc600078e0010 */
[----:B------:R-:W-:Y:S04]  /*2aeb0*/  STL.64 [R1+0x1a8], R18 ;  /* 0x0001a81201007387 */ /* 0x000fe80000100a00 */
[----:B------:R-:W0:Y:S04]  /*2aec0*/  LDS.128 R16, [R10+0x2000] ;  /* 0x002000000a107984 */ /* 0x000e280000000c00 */
[----:B0-----:R-:W-:Y:S04]  /*2aed0*/  STL [R1+0x160], R16 ;  /* 0x0001601001007387 */ /* 0x001fe80000100800 */
[----:B------:R0:W-:Y:S04]  /*2aee0*/  STL.64 [R1+0x168], R18 ;  /* 0x0001681201007387 */ /* 0x0001e80000100a00 */
[----:B0-----:R-:W2:Y:S01]  /*2aef0*/  LDL.LU R18, [R1+0xac0] ;  /* 0x000ac00001127983 */ /* 0x001ea20000300800 */
[----:B------:R-:W-:-:S02]  /*2af00*/  IMAD.MOV.U32 R20, RZ, RZ, R16 ;  /* 0x000000ffff147224 */ /* 0x000fc400078e0010 */
[----:B------:R-:W-:Y:S02]  /*2af10*/  IMAD.MOV.U32 R26, RZ, RZ, R17 ;  /* 0x000000ffff1a7224 */ /* 0x000fe400078e0011 */
[----:B------:R-:W3:Y:S04]  /*2af20*/  LDL.LU.64 R16, [R1+0xab8] ;  /* 0x000ab80001107983 */ /* 0x000ee80000300a00 */
[----:B------:R-:W-:Y:S04]  /*2af30*/  STL [R1+0xab0], R20 ;  /* 0x000ab01401007387 */ /* 0x000fe80000100800 */
[----:B------:R-:W0:Y:S04]  /*2af40*/  LDS.128 R20, [R14+0x2000] ;  /* 0x002000000e147984 */ /* 0x000e280000000c00 */
[----:B------:R-:W-:Y:S01]  /*2af50*/  STL [R1+0xa90], R26 ;  /* 0x000a901a01007387 */ /* 0x000fe20000100800 */
[----:B------:R-:W-:-:S04]  /*2af60*/  LOP3.LUT R4, R27, 0x8, R25, 0xfe, !PT ;  /* 0x000000081b047812 */ /* 0x000fc800078efe19 */
[C---:B------:R-:W-:Y:S01]  /*2af70*/  ISETP.LT.AND P2, PT, R4.reuse, c[0x0][0x17c], !P0 ;  /* 0x00005f0004007a0c */ /* 0x040fe20004741270 */
[----:B------:R-:W-:Y:S01]  /*2af80*/  IMAD R9, R4, c[0x0][0x198], RZ ;  /* 0x0000660004097a24 */ /* 0x000fe200078e02ff */
[----:B0-----:R-:W-:Y:S01]  /*2af90*/  STL.64 [R1+0x180], R20 ;  /* 0x0001801401007387 */ /* 0x001fe20000100a00 */
[----:B------:R-:W-:-:S03]  /*2afa0*/  IMAD.MOV.U32 R19, RZ, RZ, R20 ;  /* 0x000000ffff137224 */ /* 0x000fc600078e0014 */
[----:B------:R-:W-:Y:S01]  /*2afb0*/  STL.64 [R1+0x188], R22 ;  /* 0x0001881601007387 */ /* 0x000fe20000100a00 */
[----:B------:R-:W-:-:S04]  /*2afc0*/  LEA R8, P6, R9, R3, 0x1 ;  /* 0x0000000309087211 */ /* 0x000fc800078c08ff */
[----:B------:R-:W-:Y:S02]  /*2afd0*/  LEA.HI.X.SX32 R9, R9, R0, 0x1, P6 ;  /* 0x0000000009097211 */ /* 0x000fe400030f0eff */
[----:B------:R-:W-:-:S04]  /*2afe0*/  LOP3.LUT R5, R27, 0xa, R25, 0xfe, !PT ;  /* 0x0000000a1b057812 */ /* 0x000fc800078efe19 */
[C---:B------:R-:W-:Y:S01]  /*2aff0*/  ISETP.LT.AND P4, PT, R5.reuse, c[0x0][0x17c], !P0 ;  /* 0x00005f0005007a0c */ /* 0x040fe20004781270 */
[----:B------:R-:W-:-:S05]  /*2b000*/  IMAD R5, R5, c[0x0][0x198], RZ ;  /* 0x0000660005057a24 */ /* 0x000fca00078e02ff */
[----:B------:R-:W-:-:S04]  /*2b010*/  LEA R4, P5, R5, R3, 0x1 ;  /* 0x0000000305047211 */ /* 0x000fc800078a08ff */
[----:B------:R-:W-:Y:S02]  /*2b020*/  LEA.HI.X.SX32 R5, R5, R0, 0x1, P5 ;  /* 0x0000000005057211 */ /* 0x000fe400028f0eff */
[C-C-:B------:R-:W-:Y:S02]  /*2b030*/  LOP3.LUT R7, R27.reuse, 0xc, R25.reuse, 0xfe, !PT ;  /* 0x0000000c1b077812 */ /* 0x140fe400078efe19 */
[----:B------:R-:W-:Y:S02]  /*2b040*/  LOP3.LUT R6, R27, 0xe, R25, 0xfe, !PT ;  /* 0x0000000e1b067812 */ /* 0x000fe400078efe19 */
[C---:B------:R-:W-:Y:S01]  /*2b050*/  ISETP.LT.AND P3, PT, R7.reuse, c[0x0][0x17c], !P0 ;  /* 0x00005f0007007a0c */ /* 0x040fe20004761270 */
[----:B------:R-:W-:Y:S01]  /*2b060*/  IMAD R7, R7, c[0x0][0x198], RZ ;  /* 0x0000660007077a24 */ /* 0x000fe200078e02ff */
[C---:B------:R-:W-:Y:S01]  /*2b070*/  ISETP.LT.AND P1, PT, R6.reuse, c[0x0][0x17c], !P0 ;  /* 0x00005f0006007a0c */ /* 0x040fe20004721270 */
[----:B------:R-:W-:-:S03]  /*2b080*/  IMAD R11, R6, c[0x0][0x198], RZ ;  /* 0x00006600060b7a24 */ /* 0x000fc600078e02ff */
[----:B------:R-:W-:-:S04]  /*2b090*/  LEA R6, P6, R7, R3, 0x1 ;  /* 0x0000000307067211 */ /* 0x000fc800078c08ff */
[----:B------:R-:W-:Y:S01]  /*2b0a0*/  LEA.HI.X.SX32 R7, R7, R0, 0x1, P6 ;  /* 0x0000000007077211 */ /* 0x000fe200030f0eff */
[----:B--2---:R-:W0:Y:S04]  /*2b0b0*/  LDS.128 R20, [R18+0x2000] ;  /* 0x0020000012147984 */ /* 0x004e280000000c00 */
[----:B---3--:R1:W-:Y:S04]  /*2b0c0*/  @P2 STG.E.U16 [R8.64], R17 ;  /* 0x0000001108002986 */ /* 0x0083e8000c101506 */
[----:B0-----:R-:W-:Y:S01]  /*2b0d0*/  STL [R1+0x150], R20 ;  /* 0x0001501401007387 */ /* 0x001fe20000100800 */
[----:B-1----:R-:W-:-:S02]  /*2b0e0*/  IMAD.MOV.U32 R17, RZ, RZ, R20 ;  /* 0x000000ffff117224 */ /* 0x002fc400078e0014 */
[----:B------:R-:W-:Y:S01]  /*2b0f0*/  IMAD.MOV.U32 R29, RZ, RZ, R21 ;  /* 0x000000ffff1d7224 */ /* 0x000fe200078e0015 */
[----:B------:R-:W-:Y:S04]  /*2b100*/  STL.64 [R1+0x158], R22 ;  /* 0x0001581601007387 */ /* 0x000fe80000100a00 */
[----:B------:R-:W0:Y:S04]  /*2b110*/  LDS.128 R20, [R2+0x3000] ;  /* 0x0030000002147984 */ /* 0x000e280000000c00 */
[----:B------:R-:W-:Y:S04]  /*2b120*/  STL [R1+0xa94], R29 ;  /* 0x000a941d01007387 */ /* 0x000fe80000100800 */
[----:B------:R1:W-:Y:S04]  /*2b130*/  @P4 STG.E.U16 [R4.64], R16 ;  /* 0x0000001004004986 */ /* 0x0003e8000c101506 */
[----:B0-----:R-:W-:Y:S01]  /*2b140*/  STL [R1+0x170], R20 ;  /* 0x0001701401007387 */ /* 0x001fe20000100800 */
[----:B-1----:R-:W-:-:S02]  /*2b150*/  IMAD.MOV.U32 R16, RZ, RZ, R20 ;  /* 0x000000ffff107224 */ /* 0x002fc400078e0014 */
[----:B------:R-:W-:Y:S01]  /*2b160*/  IMAD.MOV.U32 R28, RZ, RZ, R21 ;  /* 0x000000ffff1c7224 */ /* 0x000fe200078e0015 */
[----:B------:R-:W-:Y:S04]  /*2b170*/  STL.64 [R1+0x178], R22 ;  /* 0x0001781601007387 */ /* 0x000fe80000100a00 */
[----:B------:R-:W0:Y:S04]  /*2b180*/  LDS.128 R20, [R10+0x3000] ;  /* 0x003000000a147984 */ /* 0x000e280000000c00 */
[----:B------:R-:W-:Y:S04]  /*2b190*/  STL [R1+0xa98], R28 ;  /* 0x000a981c01007387 */ /* 0x000fe80000100800 */
[----:B------:R1:W-:Y:S04]  /*2b1a0*/  @P3 STG.E.U16 [R6.64], R15 ;  /* 0x0000000f06003986 */ /* 0x0003e8000c101506 */
[----:B0-----:R-:W-:Y:S01]  /*2b1b0*/  STL.64 [R1+0x110], R20 ;  /* 0x0001101401007387 */ /* 0x001fe20000100a00 */
[----:B-1----:R-:W-:-:S03]  /*2b1c0*/  IMAD.MOV.U32 R15, RZ, RZ, R20 ;  /* 0x000000ffff0f7224 */ /* 0x002fc600078e0014 */
[----:B------:R-:W-:Y:S04]  /*2b1d0*/  STL.64 [R1+0x118], R22 ;  /* 0x0001181601007387 */ /* 0x000fe80000100a00 */
[----:B------:R-:W0:Y:S01]  /*2b1e0*/  LDS.128 R20, [R14+0x3000] ;  /* 0x003000000e147984 */ /* 0x000e220000000c00 */
[----:B------:R-:W-:-:S04]  /*2b1f0*/  LEA R8, P2, R11, R3, 0x1 ;  /* 0x000000030b087211 */ /* 0x000fc800078408ff */
[----:B------:R-:W-:-:S05]  /*2b200*/  LEA.HI.X.SX32 R9, R11, R0, 0x1, P2 ;  /* 0x000000000b097211 */ /* 0x000fca00010f0eff */
[----:B------:R1:W-:Y:S01]  /*2b210*/  @P1 STG.E.U16 [R8.64], R13 ;  /* 0x0000000d08001986 */ /* 0x0003e2000c101506 */
[----:B------:R-:W-:-:S03]  /*2b220*/  LOP3.LUT R4, R27, 0x10, R25, 0xfe, !PT ;  /* 0x000000101b047812 */ /* 0x000fc600078efe19 */
[----:B0-----:R-:W-:Y:S01]  /*2b230*/  STL.64 [R1+0x130], R20 ;  /* 0x0001301401007387 */ /* 0x001fe20000100a00 */
[----:B-1----:R-:W-:-:S03]  /*2b240*/  IMAD.MOV.U32 R13, RZ, RZ, R20 ;  /* 0x000000ffff0d7224 */ /* 0x002fc600078e0014 */
[----:B------:R-:W-:Y:S04]  /*2b250*/  STL.64 [R1+0x138], R22 ;  /* 0x0001381601007387 */ /* 0x000fe80000100a00 */
[----:B------:R-:W0:Y:S01]  /*2b260*/  LDS.128 R20, [R18+0x3000] ;  /* 0x0030000012147984 */ /* 0x000e220000000c00 */
[C---:B------:R-:W-:Y:S01]  /*2b270*/  ISETP.LT.AND P2, PT, R4.reuse, c[0x0][0x17c], !P0 ;  /* 0x00005f0004007a0c */ /* 0x040fe20004741270 */
[----:B------:R-:W-:-:S05]  /*2b280*/  IMAD R4, R4, c[0x0][0x198], RZ ;  /* 0x0000660004047a24 */ /* 0x000fca00078e02ff */
[----:B------:R-:W-:-:S04]  /*2b290*/  LEA R6, P4, R4, R3, 0x1 ;  /* 0x0000000304067211 */ /* 0x000fc800078808ff */
[----:B------:R-:W-:-:S05]  /*2b2a0*/  LEA.HI.X.SX32 R7, R4, R0, 0x1, P4 ;  /* 0x0000000004077211 */ /* 0x000fca00020f0eff */
[----:B------:R1:W-:Y:S04]  /*2b2b0*/  @P2 STG.E.U16 [R6.64], R12 ;  /* 0x0000000c06002986 */ /* 0x0003e8000c101506 */
[----:B0-----:R0:W-:Y:S01]  /*2b2c0*/  STL.64 [R1+0x120], R20 ;  /* 0x0001201401007387 */ /* 0x0011e20000100a00 */
[----:B-1----:R-:W-:-:S03]  /*2b2d0*/  IMAD.MOV.U32 R12, RZ, RZ, R20 ;  /* 0x000000ffff0c7224 */ /* 0x002fc600078e0014 */
[----:B------:R-:W-:Y:S04]  /*2b2e0*/  STL.64 [R1+0x128], R22 ;  /* 0x0001281601007387 */ /* 0x000fe80000100a00 */
[----:B0-----:R-:W2:Y:S01]  /*2b2f0*/  LDL.LU R20, [R1+0xab0] ;  /* 0x000ab00001147983 */ /* 0x001ea20000300800 */
[----:B------:R-:W-:-:S04]  /*2b300*/  LOP3.LUT R5, R27, 0x12, R25, 0xfe, !PT ;  /* 0x000000121b057812 */ /* 0x000fc800078efe19 */
[C---:B------:R-:W-:Y:S01]  /*2b310*/  ISETP.LT.AND P3, PT, R5.reuse, c[0x0][0x17c], !P0 ;  /* 0x00005f0005007a0c */ /* 0x040fe20004761270 */
[----:B------:R-:W-:Y:S01]  /*2b320*/  IMAD R5, R5, c[0x0][0x198], RZ ;  /* 0x0000660005057a24 */ /* 0x000fe200078e02ff */
[----:B------:R-:W-:-:S04]  /*2b330*/  LOP3.LUT R9, R27, 0x16, R25, 0xfe, !PT ;  /* 0x000000161b097812 */ /* 0x000fc800078efe19 */
[-C--:B------:R-:W-:Y:S02]  /*2b340*/  LEA R4, P5, R5, R3.reuse, 0x1 ;  /* 0x0000000305047211 */ /* 0x080fe400078a08ff */
[C---:B------:R-:W-:Y:S01]  /*2b350*/  ISETP.LT.AND P4, PT, R9.reuse, c[0x0][0x17c], !P0 ;  /* 0x00005f0009007a0c */ /* 0x040fe20004781270 */
[----:B------:R-:W-:Y:S01]  /*2b360*/  IMAD R9, R9, c[0x0][0x198], RZ ;  /* 0x0000660009097a24 */ /* 0x000fe200078e02ff */
[-C--:B------:R-:W-:Y:S02]  /*2b370*/  LEA.HI.X.SX32 R5, R5, R0.reuse, 0x1, P5 ;  /* 0x0000000005057211 */ /* 0x080fe400028f0eff */
[----:B------:R-:W-:Y:S02]  /*2b380*/  LOP3.LUT R11, R27, 0x14, R25, 0xfe, !PT ;  /* 0x000000141b0b7812 */ /* 0x000fe400078efe19 */
[----:B------:R-:W-:Y:S02]  /*2b390*/  LEA R8, P5, R9, R3, 0x1 ;  /* 0x0000000309087211 */ /* 0x000fe400078a08ff */
[C---:B------:R-:W-:Y:S01]  /*2b3a0*/  ISETP.LT.AND P1, PT, R11.reuse, c[0x0][0x17c], !P0 ;  /* 0x00005f000b007a0c */ /* 0x040fe20004721270 */
[----:B------:R-:W-:Y:S01]  /*2b3b0*/  IMAD R11, R11, c[0x0][0x198], RZ ;  /* 0x000066000b0b7a24 */ /* 0x000fe200078e02ff */
[----:B------:R-:W-:-:S04]  /*2b3c0*/  LEA.HI.X.SX32 R9, R9, R0, 0x1, P5 ;  /* 0x0000000009097211 */ /* 0x000fc800028f0eff */
[----:B------:R-:W-:-:S04]  /*2b3d0*/  LEA R6, P2, R11, R3, 0x1 ;  /* 0x000000030b067211 */ /* 0x000fc800078408ff */
[----:B------:R-:W-:Y:S01]  /*2b3e0*/  LEA.HI.X.SX32 R7, R11, R0, 0x1, P2 ;  /* 0x000000000b077211 */ /* 0x000fe200010f0eff */
[----:B------:R-:W-:Y:S04]  /*2b3f0*/  STL [R1+0xaac], R18 ;  /* 0x000aac1201007387 */ /* 0x000fe80000100800 */
[----:B--2---:R0:W-:Y:S02]  /*2b400*/  @P3 STG.E.U16 [R4.64], R20 ;  /* 0x0000001404003986 */ /* 0x0041e4000c101506 */
[----:B0-----:R-:W-:-:S04]  /*2b410*/  LOP3.LUT R5, R27, 0x18, R25, 0xfe, !PT ;  /* 0x000000181b057812 */ /* 0x001fc800078efe19 */
[C---:B------:R-:W-:Y:S01]  /*2b420*/  ISETP.LT.AND P5, PT, R5.reuse, c[0x0][0x17c], !P0 ;  /* 0x00005f0005007a0c */ /* 0x040fe200047a1270 */
[----:B------:R-:W-:-:S05]  /*2b430*/  IMAD R5, R5, c[0x0][0x198], RZ ;  /* 0x0000660005057a24 */ /* 0x000fca00078e02ff */
[C---:B------:R-:W-:Y:S01]  /*2b440*/  LEA R4, P2, R5.reuse, R3, 0x1 ;  /* 0x0000000305047211 */ /* 0x040fe200078408ff */
[----:B------:R-:W-:Y:S03]  /*2b450*/  @P1 STG.E.U16 [R6.64], R19 ;  /* 0x0000001306001986 */ /* 0x000fe6000c101506 */
[----:B------:R-:W-:Y:S01]  /*2b460*/  LEA.HI.X.SX32 R5, R5, R0, 0x1, P2 ;  /* 0x0000000005057211 */ /* 0x000fe200010f0eff */
[----:B------:R-:W-:Y:S04]  /*2b470*/  @P4 STG.E.U16 [R8.64], R17 ;  /* 0x0000001108004986 */ /* 0x000fe8000c101506 */
[----:B------:R-:W-:Y:S04]  /*2b480*/  @P5 STG.E.U16 [R4.64], R16 ;  /* 0x0000001004005986 */ /* 0x000fe8000c101506 */
        /* <DEDUP_REMOVED lines=9> */
[----:B0-----:R-:W-:Y:S04]  /*2b520*/  STL.64 [R1+0xe0], R16 ;  /* 0x0000e01001007387 */ /* 0x001fe80000100a00 */
[----:B------:R0:W-:Y:S04]  /*2b530*/  STL.64 [R1+0xe8], R18 ;  /* 0x0000e81201007387 */ /* 0x0001e80000100a00 */
[----:B0-----:R-:W2:Y:S01]  /*2b540*/  LDL.LU R18, [R1+0xaac] ;  /* 0x000aac0001127983 */ /* 0x001ea20000300800 */
[----:B------:R-:W-:-:S03]  /*2b550*/  IMAD.MOV.U32 R20, RZ, RZ, R16 ;  /* 0x000000ffff147224 */ /* 0x000fc600078e0010 */
[----:B------:R-:W-:Y:S04]  /*2b560*/  STL [R1+0xaa8], R22 ;  /* 0x000aa81601007387 */ /* 0x000fe80000100800 */
[----:B------:R-:W-:Y:S01]  /*2b570*/  STL.64 [R1+0xaa0], R20 ;  /* 0x000aa01401007387 */ /* 0x000fe20000100a00 */
[----:B------:R-:W-:-:S04]  /*2b580*/  LOP3.LUT R11, R27, 0x1a, R25, 0xfe, !PT ;  /* 0x0000001a1b0b7812 */ /* 0x000fc800078efe19 */
[C---:B------:R-:W-:Y:S01]  /*2b590*/  ISETP.LT.AND P1, PT, R11.reuse, c[0x0][0x17c], !P0 ;  /* 0x00005f000b007a0c */ /* 0x040fe20004721270 */
[----:B------:R-:W-:-:S05]  /*2b5a0*/  IMAD R11, R11, c[0x0][0x198], RZ ;  /* 0x000066000b0b7a24 */ /* 0x000fca00078e02ff */
[----:B------:R-:W-:-:S04]  /*2b5b0*/  LEA R4, P4, R11, R3, 0x1 ;  /* 0x000000030b047211 */ /* 0x000fc800078808ff */
[----:B------:R-:W-:-:S05]  /*2b5c0*/  LEA.HI.X.SX32 R5, R11, R0, 0x1, P4 ;  /* 0x000000000b057211 */ /* 0x000fca00020f0eff */
[----:B------:R-:W-:Y:S04]  /*2b5d0*/  @P1 STG.E.U16 [R4.64], R15 ;  /* 0x0000000f04001986 */ /* 0x000fe8000c101506 */
[----:B--2---:R-:W0:Y:S04]  /*2b5e0*/  LDS.128 R20, [R18+0x4000] ;  /* 0x0040000012147984 */ /* 0x004e280000000c00 */
        /* <DEDUP_REMOVED lines=14> */
[----:B------:R0:W-:Y:S04]  /*2b6d0*/  STL.64 [R1+0x58], R22 ;  /* 0x0000581601007387 */ /* 0x0001e80000100a00 */
[----:B0-----:R-:W2:Y:S04]  /*2b6e0*/  LDL.LU R22, [R1+0xaa8] ;  /* 0x000aa80001167983 */ /* 0x001ea80000300800 */
[----:B------:R-:W3:Y:S01]  /*2b6f0*/  LDL.LU.64 R20, [R1+0xaa0] ;  /* 0x000aa00001147983 */ /* 0x000ee20000300a00 */
[C-C-:B------:R-:W-:Y:S02]  /*2b700*/  LOP3.LUT R7, R27.reuse, 0x1c, R25.reuse, 0xfe, !PT ;  /* 0x0000001c1b077812 */ /* 0x140fe400078efe19 */
[----:B------:R-:W-:-:S02]  /*2b710*/  LOP3.LUT R6, R27, 0x1e, R25, 0xfe, !PT ;  /* 0x0000001e1b067812 */ /* 0x000fc400078efe19 */
[C---:B------:R-:W-:Y:S01]  /*2b720*/  ISETP.LT.AND P2, PT, R7.reuse, c[0x0][0x17c], !P0 ;  /* 0x00005f0007007a0c */ /* 0x040fe20004741270 */
[----:B------:R-:W-:Y:S01]  /*2b730*/  IMAD R7, R7, c[0x0][0x198], RZ ;  /* 0x0000660007077a24 */ /* 0x000fe200078e02ff */
[C---:B------:R-:W-:Y:S01]  /*2b740*/  ISETP.LT.AND P3, PT, R6.reuse, c[0x0][0x17c], !P0 ;  /* 0x00005f0006007a0c */ /* 0x040fe20004761270 */
[----:B------:R-:W-:-:S03]  /*2b750*/  IMAD R9, R6, c[0x0][0x198], RZ ;  /* 0x0000660006097a24 */ /* 0x000fc600078e02ff */
[-C--:B------:R-:W-:Y:S02]  /*2b760*/  LEA R6, P5, R7, R3.reuse, 0x1 ;  /* 0x0000000307067211 */ /* 0x080fe400078a08ff */
[----:B------:R-:W-:Y:S02]  /*2b770*/  LEA R8, P6, R9, R3, 0x1 ;  /* 0x0000000309087211 */ /* 0x000fe400078c08ff */
[-C--:B------:R-:W-:Y:S02]  /*2b780*/  LEA.HI.X.SX32 R7, R7, R0.reuse, 0x1, P5 ;  /* 0x0000000007077211 */ /* 0x080fe400028f0eff */
[--C-:B------:R-:W-:Y:S02]  /*2b790*/  LOP3.LUT R5, R27, 0x20, R25.reuse, 0xfe, !PT ;  /* 0x000000201b057812 */ /* 0x100fe400078efe19 */
[----:B------:R-:W-:Y:S01]  /*2b7a0*/  LEA.HI.X.SX32 R9, R9, R0, 0x1, P6 ;  /* 0x0000000009097211 */ /* 0x000fe200030f0eff */
[----:B------:R0:W-:Y:S01]  /*2b7b0*/  @P2 STG.E.U16 [R6.64], R13 ;  /* 0x0000000d06002986 */ /* 0x0001e2000c101506 */
[----:B------:R-:W-:-:S02]  /*2b7c0*/  LOP3.LUT R4, R27, 0x26, R25, 0xfe, !PT ;  /* 0x000000261b047812 */ /* 0x000fc400078efe19 */
[C---:B------:R-:W-:Y:S01]  /*2b7d0*/  ISETP.LT.AND P4, PT, R5.reuse, c[0x0][0x17c], !P0 ;  /* 0x00005f0005007a0c */ /* 0x040fe20004781270 */
[----:B------:R-:W-:Y:S01]  /*2b7e0*/  IMAD R5, R5, c[0x0][0x198], RZ ;  /* 0x0000660005057a24 */ /* 0x000fe200078e02ff */
[----:B------:R1:W-:Y:S01]  /*2b7f0*/  @P3 STG.E.U16 [R8.64], R12 ;  /* 0x0000000c08003986 */ /* 0x0003e2000c101506 */
[C---:B------:R-:W-:Y:S01]  /*2b800*/  ISETP.LT.AND P1, PT, R4.reuse, c[0x0][0x17c], !P0 ;  /* 0x00005f0004007a0c */ /* 0x040fe20004721270 */
[----:B------:R-:W-:Y:S01]  /*2b810*/  IMAD R11, R4, c[0x0][0x198], RZ ;  /* 0x00006600040b7a24 */ /* 0x000fe200078e02ff */
[C-C-:B0-----:R-:W-:Y:S02]  /*2b820*/  LOP3.LUT R7, R27.reuse, 0x22, R25.reuse, 0xfe, !PT ;  /* 0x000000221b077812 */ /* 0x141fe400078efe19 */
[----:B------:R-:W-:Y:S02]  /*2b830*/  LOP3.LUT R6, R27, 0x24, R25, 0xfe, !PT ;  /* 0x000000241b067812 */ /* 0x000fe400078efe19 */
[C---:B------:R-:W-:Y:S01]  /*2b840*/  ISETP.LT.AND P3, PT, R7.reuse, c[0x0][0x17c], !P0 ;  /* 0x00005f0007007a0c */ /* 0x040fe20004761270 */
[----:B------:R-:W-:Y:S01]  /*2b850*/  IMAD R7, R7, c[0x0][0x198], RZ ;  /* 0x0000660007077a24 */ /* 0x000fe200078e02ff */
[----:B------:R-:W-:Y:S01]  /*2b860*/  LEA R4, P6, R5, R3, 0x1 ;  /* 0x0000000305047211 */ /* 0x000fe200078c08ff */
[C---:B-1----:R-:W-:Y:S01]  /*2b870*/  IMAD R9, R6.reuse, c[0x0][0x198], RZ ;  /* 0x0000660006097a24 */ /* 0x042fe200078e02ff */
[----:B------:R-:W-:-:S02]  /*2b880*/  ISETP.LT.AND P2, PT, R6, c[0x0][0x17c], !P0 ;  /* 0x00005f0006007a0c */ /* 0x000fc40004741270 */
[-C--:B------:R-:W-:Y:S02]  /*2b890*/  LEA R6, P5, R7, R3.reuse, 0x1 ;  /* 0x0000000307067211 */ /* 0x080fe400078a08ff */
[-C--:B------:R-:W-:Y:S02]  /*2b8a0*/  LEA.HI.X.SX32 R5, R5, R0.reuse, 0x1, P6 ;  /* 0x0000000005057211 */ /* 0x080fe400030f0eff */
[-C--:B------:R-:W-:Y:S02]  /*2b8b0*/  LEA R8, P6, R9, R3.reuse, 0x1 ;  /* 0x0000000309087211 */ /* 0x080fe400078c08ff */
[-C--:B------:R-:W-:Y:S02]  /*2b8c0*/  LEA.HI.X.SX32 R7, R7, R0.reuse, 0x1, P5 ;  /* 0x0000000007077211 */ /* 0x080fe400028f0eff */
[----:B------:R-:W-:Y:S02]  /*2b8d0*/  LEA.HI.X.SX32 R9, R9, R0, 0x1, P6 ;  /* 0x0000000009097211 */ /* 0x000fe400030f0eff */
[----:B------:R-:W-:-:S04]  /*2b8e0*/  LEA R12, P5, R11, R3, 0x1 ;  /* 0x000000030b0c7211 */ /* 0x000fc800078a08ff */
[----:B------:R-:W-:Y:S01]  /*2b8f0*/  LEA.HI.X.SX32 R13, R11, R0, 0x1, P5 ;  /* 0x000000000b0d7211 */ /* 0x000fe200028f0eff */
[----:B--2---:R-:W-:Y:S04]  /*2b900*/  @P4 STG.E.U16 [R4.64], R22 ;  /* 0x0000001604004986 */ /* 0x004fe8000c101506 */
[----:B---3--:R-:W-:Y:S04]  /*2b910*/  @P3 STG.E.U16 [R6.64], R21 ;  /* 0x0000001506003986 */ /* 0x008fe8000c101506 */
[----:B------:R-:W-:Y:S04]  /*2b920*/  @P2 STG.E.U16 [R8.64], R20 ;  /* 0x0000001408002986 */ /* 0x000fe8000c101506 */
[----:B------:R-:W0:Y:S04]  /*2b930*/  LDS.128 R20, [R18+0x5000] ;  /* 0x0050000012147984 */ /* 0x000e280000000c00 */
[----:B------:R1:W-:Y:S04]  /*2b940*/  @P1 STG.E.U16 [R12.64], R16 ;  /* 0x000000100c001986 */ /* 0x0003e8000c101506 */
[----:B0-----:R-:W-:Y:S01]  /*2b950*/  STL.64 [R1+0x20], R20 ;  /* 0x0000201401007387 */ /* 0x001fe20000100a00 */
[----:B-1----:R-:W-:-:S03]  /*2b960*/  IMAD.MOV.U32 R16, RZ, RZ, R20 ;  /* 0x000000ffff107224 */ /* 0x002fc600078e0014 */
[----:B------:R-:W-:Y:S04]  /*2b970*/  STL.64 [R1+0x28], R22 ;  /* 0x0000281601007387 */ /* 0x000fe80000100a00 */
[----:B------:R-:W0:Y:S04]  /*2b980*/  LDS.128 R20, [R2+0x6000] ;  /* 0x0060000002147984 */ /* 0x000e280000000c00 */
[----:B0-----:R-:W-:Y:S04]  /*2b990*/  STL.64 [R1+0x80], R20 ;  /* 0x0000801401007387 */ /* 0x001fe80000100a00 */
[----:B------:R-:W-:Y:S04]  /*2b9a0*/  STL.64 [R1+0x88], R22 ;  /* 0x0000881601007387 */ /* 0x000fe80000100a00 */
[----:B------:R-:W0:Y:S01]  /*2b9b0*/  LDS.128 R20, [R10+0x6000] ;  /* 0x006000000a147984 */ /* 0x000e220000000c00 */
[----:B------:R-:W-:-:S02]  /*2b9c0*/  LOP3.LUT R5, R27, 0x28, R25, 0xfe, !PT ;  /* 0x000000281b057812 */ /* 0x000fc400078efe19 */
[--C-:B------:R-:W-:Y:S02]  /*2b9d0*/  LOP3.LUT R4, R27, 0x2c, R25.reuse, 0xfe, !PT ;  /* 0x0000002c1b047812 */ /* 0x100fe400078efe19 */
[C---:B------:R-:W-:Y:S01]  /*2b9e0*/  ISETP.LT.AND P4, PT, R5.reuse, c[0x0][0x17c], !P0 ;  /* 0x00005f0005007a0c */ /* 0x040fe20004781270 */
[----:B------:R-:W-:Y:S01]  /*2b9f0*/  IMAD R5, R5, c[0x0][0x198], RZ ;  /* 0x0000660005057a24 */ /* 0x000fe200078e02ff */
[----:B------:R-:W-:Y:S01]  /*2ba00*/  LOP3.LUT R7, R27, 0x2a, R25, 0xfe, !PT ;  /* 0x0000002a1b077812 */ /* 0x000fe200078efe19 */
[C---:B------:R-:W-:Y:S01]  /*2ba10*/  IMAD R9, R4.reuse, c[0x0][0x198], RZ ;  /* 0x0000660004097a24 */ /* 0x040fe200078e02ff */
[----:B------:R-:W-:Y:S02]  /*2ba20*/  ISETP.LT.AND P1, PT, R4, c[0x0][0x17c], !P0 ;  /* 0x00005f0004007a0c */ /* 0x000fe40004721270 */
[----:B------:R-:W-:Y:S02]  /*2ba30*/  LEA R4, P3, R5, R3, 0x1 ;  /* 0x0000000305047211 */ /* 0x000fe400078608ff */
[C---:B------:R-:W-:Y:S01]  /*2ba40*/  ISETP.LT.AND P2, PT, R7.reuse, c[0x0][0x17c], !P0 ;  /* 0x00005f0007007a0c */ /* 0x040fe20004741270 */
[----:B------:R-:W-:Y:S01]  /*2ba50*/  IMAD R7, R7, c[0x0][0x198], RZ ;  /* 0x0000660007077a24 */ /* 0x000fe200078e02ff */
[----:B------:R-:W-:Y:S01]  /*2ba60*/  LEA.HI.X.SX32 R5, R5, R0, 0x1, P3 ;  /* 0x0000000005057211 */ /* 0x000fe200018f0eff */
[----:B0-----:R-:W-:Y:S01]  /*2ba70*/  STL [R1+0x64], R21 ;  /* 0x0000641501007387 */ /* 0x001fe20000100800 */
[----:B------:R-:W-:-:S03]  /*2ba80*/  IMAD.MOV.U32 R28, RZ, RZ, R20 ;  /* 0x000000ffff1c7224 */ /* 0x000fc600078e0014 */
[----:B------:R-:W-:Y:S04]  /*2ba90*/  STL.64 [R1+0x68], R22 ;  /* 0x0000681601007387 */ /* 0x000fe80000100a00 */
[----:B------:R-:W0:Y:S01]  /*2baa0*/  LDS.128 R20, [R14+0x6000] ;  /* 0x006000000e147984 */ /* 0x000e220000000c00 */
[-C--:B------:R-:W-:Y:S02]  /*2bab0*/  LEA R6, P5, R7, R3.reuse, 0x1 ;  /* 0x0000000307067211 */ /* 0x080fe400078a08ff */
[----:B------:R-:W-:Y:S01]  /*2bac0*/  LEA R8, P6, R9, R3, 0x1 ;  /* 0x0000000309087211 */ /* 0x000fe200078c08ff */
[----:B------:R1:W-:Y:S01]  /*2bad0*/  @P4 STG.E.U16 [R4.64], R19 ;  /* 0x0000001304004986 */ /* 0x0003e2000c101506 */
[-C--:B------:R-:W-:Y:S02]  /*2bae0*/  LEA.HI.X.SX32 R7, R7, R0.reuse, 0x1, P5 ;  /* 0x0000000007077211 */ /* 0x080fe400028f0eff */
[----:B------:R-:W-:-:S02]  /*2baf0*/  LEA.HI.X.SX32 R9, R9, R0, 0x1, P6 ;  /* 0x0000000009097211 */ /* 0x000fc400030f0eff */
[C-C-:B-1----:R-:W-:Y:S02]  /*2bb00*/  LOP3.LUT R5, R27.reuse, 0x2e, R25.reuse, 0xfe, !PT ;  /* 0x0000002e1b057812 */ /* 0x142fe400078efe19 */
[----:B------:R-:W-:Y:S02]  /*2bb10*/  LOP3.LUT R4, R27, 0x30, R25, 0xfe, !PT ;  /* 0x000000301b047812 */ /* 0x000fe400078efe19 */
[C---:B------:R-:W-:Y:S01]  /*2bb20*/  ISETP.LT.AND P4, PT, R5.reuse, c[0x0][0x17c], !P0 ;  /* 0x00005f0005007a0c */ /* 0x040fe20004781270 */
[----:B------:R-:W-:Y:S01]  /*2bb30*/  IMAD R5, R5, c[0x0][0x198], RZ ;  /* 0x0000660005057a24 */ /* 0x000fe200078e02ff */
[C---:B------:R-:W-:Y:S01]  /*2bb40*/  ISETP.LT.AND P5, PT, R4.reuse, c[0x0][0x17c], !P0 ;  /* 0x00005f0004007a0c */ /* 0x040fe200047a1270 */
[----:B------:R-:W-:Y:S01]  /*2bb50*/  IMAD R4, R4, c[0x0][0x198], RZ ;  /* 0x0000660004047a24 */ /* 0x000fe200078e02ff */
[----:B------:R1:W-:Y:S04]  /*2bb60*/  @P2 STG.E.U16 [R6.64], R17 ;  /* 0x0000001106002986 */ /* 0x0003e8000c101506 */
[----:B------:R2:W-:Y:S01]  /*2bb70*/  @P1 STG.E.U16 [R8.64], R15 ;  /* 0x0000000f08001986 */ /* 0x0005e2000c101506 */
[----:B------:R-:W-:-:S02]  /*2bb80*/  LEA R12, P6, R4, R3, 0x1 ;  /* 0x00000003040c7211 */ /* 0x000fc400078c08ff */
[C-C-:B-1----:R-:W-:Y:S02]  /*2bb90*/  LOP3.LUT R6, R27.reuse, 0x44, R25.reuse, 0xfe, !PT ;  /* 0x000000441b067812 */ /* 0x142fe400078efe19 */
[----:B------:R-:W-:Y:S02]  /*2bba0*/  LOP3.LUT R7, R27, 0x32, R25, 0xfe, !PT ;  /* 0x000000321b077812 */ /* 0x000fe400078efe19 */
[C---:B--2---:R-:W-:Y:S01]  /*2bbb0*/  LEA R8, P1, R5.reuse, R3, 0x1 ;  /* 0x0000000305087211 */ /* 0x044fe200078208ff */
[----:B0-----:R-:W-:Y:S01]  /*2bbc0*/  STL [R1+0x44], R21 ;  /* 0x0000441501007387 */ /* 0x001fe20000100800 */
[----:B------:R-:W-:Y:S01]  /*2bbd0*/  IMAD.MOV.U32 R29, RZ, RZ, R20 ;  /* 0x000000ffff1d7224 */ /* 0x000fe200078e0014 */
[----:B------:R-:W-:Y:S02]  /*2bbe0*/  ISETP.LT.AND P2, PT, R6, c[0x0][0x17c], !P0 ;  /* 0x00005f0006007a0c */ /* 0x000fe40004741270 */
[----:B------:R-:W-:Y:S01]  /*2bbf0*/  STL.64 [R1+0x48], R22 ;  /* 0x0000481601007387 */ /* 0x000fe20000100a00 */
[-C--:B------:R-:W-:Y:S01]  /*2bc00*/  LEA.HI.X.SX32 R9, R5, R0.reuse, 0x1, P1 ;  /* 0x0000000005097211 */ /* 0x080fe200008f0eff */
[C---:B------:R-:W-:Y:S01]  /*2bc10*/  IMAD R15, R7.reuse, c[0x0][0x198], RZ ;  /* 0x00006600070f7a24 */ /* 0x040fe200078e02ff */
[----:B------:R-:W-:Y:S01]  /*2bc20*/  ISETP.LT.AND P1, PT, R7, c[0x0][0x17c], !P0 ;  /* 0x00005f0007007a0c */ /* 0x000fe20004721270 */
[----:B------:R-:W0:Y:S01]  /*2bc30*/  LDS.128 R20, [R18+0x6000] ;  /* 0x0060000012147984 */ /* 0x000e220000000c00 */
[----:B------:R-:W-:-:S03]  /*2bc40*/  LEA.HI.X.SX32 R13, R4, R0, 0x1, P6 ;  /* 0x00000000040d7211 */ /* 0x000fc600030f0eff */
[----:B------:R-:W1:Y:S04]  /*2bc50*/  LDS.128 R4, [R2+0x7000] ;  /* 0x0070000002047984 */ /* 0x000e680000000c00 */
[----:B0-----:R-:W-:Y:S04]  /*2bc60*/  STL [R1+0x4], R21 ;  /* 0x0000041501007387 */ /* 0x001fe80000100800 */
[----:B------:R-:W-:Y:S04]  /*2bc70*/  STL.64 [R1+0x8], R22 ;  /* 0x0000081601007387 */ /* 0x000fe80000100a00 */
[----:B-1----:R0:W-:Y:S04]  /*2bc80*/  STL [R1+0xa9c], R5 ;  /* 0x000a9c0501007387 */ /* 0x0021e80000100800 */
[----:B0-----:R-:W2:Y:S01]  /*2bc90*/  LDL.LU R5, [R1+0x80] ;  /* 0x0000800001057983 */ /* 0x001ea20000300800 */
[----:B------:R-:W-:-:S03]  /*2bca0*/  LOP3.LUT R11, R27, 0x42, R25, 0xfe, !PT ;  /* 0x000000421b0b7812 */ /* 0x000fc600078efe19 */
[----:B------:R0:W-:Y:S01]  /*2bcb0*/  @P4 STG.E.U16 [R8.64], R16 ;  /* 0x0000001008004986 */ /* 0x0001e2000c101506 */
[----:B------:R-:W-:-:S03]  /*2bcc0*/  ISETP.LT.AND P3, PT, R11, c[0x0][0x17c], !P0 ;  /* 0x00005f000b007a0c */ /* 0x000fc60004761270 */
[----:B------:R-:W1:Y:S01]  /*2bcd0*/  LDS.128 R8, [R10+0x7000] ;  /* 0x007000000a087984 */ /* 0x000e620000000c00 */
[----:B------:R-:W-:-:S03]  /*2bce0*/  LOP3.LUT R2, R27, 0x34, R25, 0xfe, !PT ;  /* 0x000000341b027812 */ /* 0x000fc600078efe19 */
[----:B------:R-:W3:Y:S04]  /*2bcf0*/  S2R R25, SR_TID.X ;  /* 0x0000000000197919 */ /* 0x000ee80000002100 */
[----:B------:R-:W-:Y:S04]  /*2bd00*/  STL [R1+0xa7c], R6 ;  /* 0x000a7c0601007387 */ /* 0x000fe80000100800 */
[----:B------:R-:W-:Y:S01]  /*2bd10*/  STL [R1+0xa60], R7 ;  /* 0x000a600701007387 */ /* 0x000fe20000100800 */
[----:B0-----:R-:W-:-:S04]  /*2bd20*/  LEA R16, P4, R15, R3, 0x1 ;  /* 0x000000030f107211 */ /* 0x001fc800078808ff */
[----:B------:R-:W-:Y:S01]  /*2bd30*/  LEA.HI.X.SX32 R17, R15, R0, 0x1, P4 ;  /* 0x000000000f117211 */ /* 0x000fe200020f0eff */
[----:B-1----:R0:W-:Y:S04]  /*2bd40*/  STL [R1+0xa80], R10 ;  /* 0x000a800a01007387 */ /* 0x0021e80000100800 */
[----:B------:R3:W-:Y:S04]  /*2bd50*/  STL [R1+0xa5c], R11 ;  /* 0x000a5c0b01007387 */ /* 0x0007e80000100800 */
[----:B0-----:R-:W4:Y:S01]  /*2bd60*/  LDL.LU R10, [R1+0x140] ;  /* 0x00014000010a7983 */ /* 0x001f220000300800 */
[----:B---3--:R-:W-:-:S03]  /*2bd70*/  SHF.R.U32.HI R11, RZ, 0x7, R25 ;  /* 0x00000007ff0b7819 */ /* 0x008fc60000011619 */
[----:B------:R-:W3:Y:S01]  /*2bd80*/  LDL.LU R6, [R1+0x1c0] ;  /* 0x0001c00001067983 */ /* 0x000ee20000300800 */
[----:B------:R-:W-:-:S03]  /*2bd90*/  SGXT.U32 R11, R11, 0x1 ;  /* 0x000000010b0b781a */ /* 0x000fc60000000000 */
[----:B--2---:R0:W-:Y:S02]  /*2bda0*/  @P5 STG.E.U16 [R12.64], R5 ;  /* 0x000000050c005986 */ /* 0x0041e4000c101506 */
[----:B0-----:R-:W-:-:S04]  /*2bdb0*/  LOP3.LUT R12, R27, 0x36, R11, 0xfe, !PT ;  /* 0x000000361b0c7812 */ /* 0x001fc800078efe0b */
[C---:B------:R-:W-:Y:S01]  /*2bdc0*/  ISETP.LT.AND P5, PT, R12.reuse, c[0x0][0x17c], !P0 ;  /* 0x00005f000c007a0c */ /* 0x040fe200047a1270 */
[----:B------:R-:W-:Y:S02]  /*2bdd0*/  IMAD R21, R12, c[0x0][0x198], RZ ;  /* 0x000066000c157a24 */ /* 0x000fe400078e02ff */
[----:B------:R-:W0:Y:S04]  /*2bde0*/  LDS.128 R12, [R14+0x7000] ;  /* 0x007000000e0c7984 */ /* 0x000e280000000c00 */
[----:B0-----:R0:W-:Y:S04]  /*2bdf0*/  STL [R1+0xa74], R14 ;  /* 0x000a740e01007387 */ /* 0x0011e80000100800 */
[----:B0-----:R-:W2:Y:S04]  /*2be00*/  LDL.LU R14, [R1+0x90] ;  /* 0x00009000010e7983 */ /* 0x001ea80000300800 */
[----:B------:R0:W-:Y:S04]  /*2be10*/  STL [R1+0xa58], R15 ;  /* 0x000a580f01007387 */ /* 0x0001e80000100800 */
[----:B0-----:R-:W5:Y:S01]  /*2be20*/  LDL.LU R15, [R1+0xa0] ;  /* 0x0000a000010f7983 */ /* 0x001f620000300800 */
[C---:B------:R-:W-:Y:S01]  /*2be30*/  IMAD R23, R2.reuse, c[0x0][0x198], RZ ;  /* 0x0000660002177a24 */ /* 0x040fe200078e02ff */
[----:B------:R-:W-:-:S02]  /*2be40*/  ISETP.LT.AND P6, PT, R2, c[0x0][0x17c], !P0 ;  /* 0x00005f0002007a0c */ /* 0x000fc400047c1270 */
[----:B------:R-:W-:Y:S02]  /*2be50*/  @P1 STG.E.U16 [R16.64], R28 ;  /* 0x0000001c10001986 */ /* 0x000fe4000c101506 */
[-C--:B------:R-:W-:Y:S02]  /*2be60*/  LEA R22, P4, R23, R3.reuse, 0x1 ;  /* 0x0000000317167211 */ /* 0x080fe400078808ff */
[----:B------:R-:W0:Y:S01]  /*2be70*/  LDS.128 R16, [R18+0x7000] ;  /* 0x0070000012107984 */ /* 0x000e220000000c00 */
[----:B------:R-:W-:Y:S01]  /*2be80*/  IMAD.MOV.U32 R26, RZ, RZ, R20 ;  /* 0x000000ffff1a7224 */ /* 0x000fe200078e0014 */
[----:B------:R-:W-:Y:S02]  /*2be90*/  LOP3.LUT R2, R27, 0x38, R11, 0xfe, !PT ;  /* 0x000000381b027812 */ /* 0x000fe400078efe0b */
[----:B------:R-:W-:Y:S02]  /*2bea0*/  LEA R20, P1, R21, R3, 0x1 ;  /* 0x0000000315147211 */ /* 0x000fe400078208ff */
[----:B------:R-:W-:-:S02]  /*2beb0*/  LEA.HI.X.SX32 R23, R23, R0, 0x1, P4 ;  /* 0x0000000017177211 */ /* 0x000fc400020f0eff */
[--C-:B------:R-:W-:Y:S02]  /*2bec0*/  LOP3.LUT R24, R27, 0x3a, R11.reuse, 0xfe, !PT ;  /* 0x0000003a1b187812 */ /* 0x100fe400078efe0b */
[C---:B------:R-:W-:Y:S01]  /*2bed0*/  ISETP.LT.AND P4, PT, R2.reuse, c[0x0][0x17c], !P0 ;  /* 0x00005f0002007a0c */ /* 0x040fe20004781270 */
[----:B------:R-:W-:Y:S01]  /*2bee0*/  IMAD R2, R2, c[0x0][0x198], RZ ;  /* 0x0000660002027a24 */ /* 0x000fe200078e02ff */
[----:B------:R-:W-:Y:S01]  /*2bef0*/  LEA.HI.X.SX32 R21, R21, R0, 0x1, P1 ;  /* 0x0000000015157211 */ /* 0x000fe200008f0eff */
[----:B------:R1:W-:Y:S01]  /*2bf00*/  @P6 STG.E.U16 [R22.64], R29 ;  /* 0x0000001d16006986 */ /* 0x0003e2000c101506 */
[C---:B------:R-:W-:Y:S01]  /*2bf10*/  ISETP.LT.AND P6, PT, R24.reuse, c[0x0][0x17c], !P0 ;  /* 0x00005f0018007a0c */ /* 0x040fe200047c1270 */
[----:B------:R-:W-:Y:S02]  /*2bf20*/  IMAD R24, R24, c[0x0][0x198], RZ ;  /* 0x0000660018187a24 */ /* 0x000fe400078e02ff */
[----:B------:R3:W-:Y:S01]  /*2bf30*/  @P5 STG.E.U16 [R20.64], R26 ;  /* 0x0000001a14005986 */ /* 0x0007e2000c101506 */
[----:B------:R-:W-:-:S02]  /*2bf40*/  LOP3.LUT R25, R27, 0x3e, R11, 0xfe, !PT ;  /* 0x0000003e1b197812 */ /* 0x000fc400078efe0b */
[-C--:B-1----:R-:W-:Y:S02]  /*2bf50*/  LEA R22, P1, R2, R3.reuse, 0x1 ;  /* 0x0000000302167211 */ /* 0x082fe400078208ff */
[----:B---3--:R-:W-:Y:S02]  /*2bf60*/  LOP3.LUT R21, R27, 0x3c, R11, 0xfe, !PT ;  /* 0x0000003c1b157812 */ /* 0x008fe400078efe0b */
[----:B------:R-:W-:Y:S02]  /*2bf70*/  LEA R20, P5, R24, R3, 0x1 ;  /* 0x0000000318147211 */ /* 0x000fe400078a08ff */
[-C--:B------:R-:W-:Y:S01]  /*2bf80*/  LEA.HI.X.SX32 R23, R2, R0.reuse, 0x1, P1 ;  /* 0x0000000002177211 */ /* 0x080fe200008f0eff */
[C---:B------:R-:W-:Y:S01]  /*2bf90*/  IMAD R2, R21.reuse, c[0x0][0x198], RZ ;  /* 0x0000660015027a24 */ /* 0x040fe200078e02ff */
[----:B------:R-:W-:Y:S02]  /*2bfa0*/  ISETP.LT.AND P1, PT, R21, c[0x0][0x17c], !P0 ;  /* 0x00005f0015007a0c */ /* 0x000fe40004721270 */
[----:B------:R-:W-:Y:S01]  /*2bfb0*/  LEA.HI.X.SX32 R21, R24, R0, 0x1, P5 ;  /* 0x0000000018157211 */ /* 0x000fe200028f0eff */
[----:B------:R1:W-:Y:S01]  /*2bfc0*/  @P4 STG.E.U16 [R22.64], R4 ;  /* 0x0000000416004986 */ /* 0x0003e2000c101506 */
[C---:B------:R-:W-:Y:S01]  /*2bfd0*/  IMAD R24, R25.reuse, c[0x0][0x198], RZ ;  /* 0x0000660019187a24 */ /* 0x040fe200078e02ff */
[----:B------:R-:W-:-:S02]  /*2bfe0*/  ISETP.LT.AND P5, PT, R25, c[0x0][0x17c], !P0 ;  /* 0x00005f0019007a0c */ /* 0x000fc400047a1270 */
[----:B------:R3:W-:Y:S01]  /*2bff0*/  @P6 STG.E.U16 [R20.64], R8 ;  /* 0x0000000814006986 */ /* 0x0007e2000c101506 */
[CC--:B-1----:R-:W-:Y:S02]  /*2c000*/  LEA R22, P4, R2.reuse, R3.reuse, 0x1 ;  /* 0x0000000302167211 */ /* 0x0c2fe400078808ff */
[----:B---3--:R-:W-:Y:S02]  /*2c010*/  LOP3.LUT R21, R27, 0x40, R11, 0xfe, !PT ;  /* 0x000000401b157812 */ /* 0x008fe400078efe0b */
[-C--:B------:R-:W-:Y:S02]  /*2c020*/  LEA.HI.X.SX32 R23, R2, R0.reuse, 0x1, P4 ;  /* 0x0000000002177211 */ /* 0x080fe400020f0eff */
[C---:B------:R-:W-:Y:S01]  /*2c030*/  LEA R20, P6, R24.reuse, R3, 0x1 ;  /* 0x0000000318147211 */ /* 0x040fe200078c08ff */
[C---:B------:R-:W-:Y:S01]  /*2c040*/  IMAD R2, R21.reuse, c[0x0][0x198], RZ ;  /* 0x0000660015027a24 */ /* 0x040fe200078e02ff */
[----:B------:R-:W-:Y:S01]  /*2c050*/  ISETP.LT.AND P4, PT, R21, c[0x0][0x17c], !P0 ;  /* 0x00005f0015007a0c */ /* 0x000fe20004781270 */
[----:B------:R1:W-:Y:S01]  /*2c060*/  @P1 STG.E.U16 [R22.64], R12 ;  /* 0x0000000c16001986 */ /* 0x0003e2000c101506 */
[----:B------:R-:W-:Y:S01]  /*2c070*/  LEA.HI.X.SX32 R21, R24, R0, 0x1, P6 ;  /* 0x0000000018157211 */ /* 0x000fe200030f0eff */
[----:B------:R-:W-:-:S02]  /*2c080*/  IMAD.MOV.U32 R7, RZ, RZ, c[0x0][0x198] ;  /* 0x00006600ff077624 */ /* 0x000fc400078e00ff */
[----:B0-----:R-:W-:Y:S04]  /*2c090*/  STL [R1+0xa78], R18 ;  /* 0x000a781201007387 */ /* 0x001fe80000100800 */
[----:B------:R-:W-:Y:S01]  /*2c0a0*/  STL [R1+0xa54], R19 ;  /* 0x000a541301007387 */ /* 0x000fe20000100800 */
[----:B-1----:R-:W-:-:S03]  /*2c0b0*/  LEA R22, P6, R2, R3, 0x1 ;  /* 0x0000000302167211 */ /* 0x002fc600078c08ff */
[----:B------:R0:W-:Y:S01]  /*2c0c0*/  @P5 STG.E.U16 [R20.64], R16 ;  /* 0x0000001014005986 */ /* 0x0001e2000c101506 */
[----:B------:R-:W-:Y:S01]  /*2c0d0*/  LEA.HI.X.SX32 R23, R2, R0, 0x1, P6 ;  /* 0x0000000002177211 */ /* 0x000fe200030f0eff */
[----:B------:R-:W-:Y:S01]  /*2c0e0*/  IMAD R2, R7, 0x2, R2 ;  /* 0x0000000207027824 */ /* 0x000fe200078e0202 */
[----:B0-----:R-:W-:-:S03]  /*2c0f0*/  LOP3.LUT R20, R27, 0x48, R11, 0xfe, !PT ;  /* 0x000000481b147812 */ /* 0x001fc600078efe0b */
[----:B------:R-:W-:Y:S01]  /*2c100*/  IMAD R21, R7, 0x2, R2 ;  /* 0x0000000207157824 */ /* 0x000fe200078e0202 */
[----:B------:R-:W-:Y:S02]  /*2c110*/  ISETP.LT.AND P5, PT, R20, c[0x0][0x17c], !P0 ;  /* 0x00005f0014007a0c */ /* 0x000fe400047a1270 */
[----:B------:R-:W-:Y:S02]  /*2c120*/  LOP3.LUT R20, R27, 0x4a, R11, 0xfe, !PT ;  /* 0x0000004a1b147812 */ /* 0x000fe400078efe0b */
[----:B--2---:R-:W-:Y:S02]  /*2c130*/  PRMT R8, R14, 0x7632, R8 ;  /* 0x000076320e087816 */ /* 0x004fe40000000008 */
[----:B-----5:R-:W-:Y:S02]  /*2c140*/  PRMT R4, R15, 0x7632, R4 ;  /* 0x000076320f047816 */ /* 0x020fe40000000004 */
[----:B------:R-:W2:Y:S04]  /*2c150*/  LDL.LU R15, [R1+0x1e0] ;  /* 0x0001e000010f7983 */ /* 0x000ea80000300800 */
[----:B------:R0:W-:Y:S01]  /*2c160*/  @P4 STG.E.U16 [R22.64], R4 ;  /* 0x0000000416004986 */ /* 0x0001e2000c101506 */
[----:B------:R-:W-:-:S03]  /*2c170*/  ISETP.LT.AND P4, PT, R20, c[0x0][0x17c], !P0 ;  /* 0x00005f0014007a0c */ /* 0x000fc60004781270 */
[----:B------:R-:W3:Y:S01]  /*2c180*/  LDL.LU R14, [R1+0x190] ;  /* 0x00019000010e7983 */ /* 0x000ee20000300800 */
[----:B0-----:R-:W-:-:S04]  /*2c190*/  LEA R22, P6, R2, R3, 0x1 ;  /* 0x0000000302167211 */ /* 0x001fc800078c08ff */
[-C--:B------:R-:W-:Y:S02]  /*2c1a0*/  LEA.HI.X.SX32 R23, R2, R0.reuse, 0x1, P6 ;  /* 0x0000000002177211 */ /* 0x080fe400030f0eff */
[----:B------:R-:W-:Y:S01]  /*2c1b0*/  LEA R20, P6, R21, R3, 0x1 ;  /* 0x0000000315147211 */ /* 0x000fe200078c08ff */
[----:B------:R-:W-:Y:S01]  /*2c1c0*/  IMAD R2, R7, 0x2, R21 ;  /* 0x0000000207027824 */ /* 0x000fe200078e0215 */
[----:B----4-:R-:W-:Y:S02]  /*2c1d0*/  PRMT R4, R10, 0x7632, R4 ;  /* 0x000076320a047816 */ /* 0x010fe40000000004 */
[----:B------:R-:W-:Y:S01]  /*2c1e0*/  LEA.HI.X.SX32 R21, R21, R0, 0x1, P6 ;  /* 0x0000000015157211 */ /* 0x000fe200030f0eff */
[----:B------:R-:W4:Y:S04]  /*2c1f0*/  LDL.LU R10, [R1+0x1d0] ;  /* 0x0001d000010a7983 */ /* 0x000f280000300800 */
[----:B------:R-:W-:Y:S04]  /*2c200*/  @P3 STG.E.U16 [R22.64], R8 ;  /* 0x0000000816003986 */ /* 0x000fe8000c101506 */
[----:B------:R0:W-:Y:S02]  /*2c210*/  @P2 STG.E.U16 [R20.64], R4 ;  /* 0x0000000414002986 */ /* 0x0001e4000c101506 */
[----:B0-----:R-:W-:-:S02]  /*2c220*/  PRMT R4, R6, 0x7632, R4 ;  /* 0x0000763206047816 */ /* 0x001fc40000000004 */
[----:B------:R-:W5:Y:S01]  /*2c230*/  LDL.LU R6, [R1+0x1b0] ;  /* 0x0001b00001067983 */ /* 0x000f620000300800 */
[C-C-:B------:R-:W-:Y:S02]  /*2c240*/  LOP3.LUT R25, R27.reuse, 0x46, R11.reuse, 0xfe, !PT ;  /* 0x000000461b197812 */ /* 0x140fe400078efe0b */
[--C-:B------:R-:W-:Y:S01]  /*2c250*/  LOP3.LUT R24, R27, 0x4c, R11.reuse, 0xfe, !PT ;  /* 0x0000004c1b187812 */ /* 0x100fe200078efe0b */
[----:B------:R-:W5:Y:S01]  /*2c260*/  LDL.LU R18, [R1+0x1a0] ;  /* 0x0001a00001127983 */ /* 0x000f620000300800 */
[----:B------:R-:W-:Y:S02]  /*2c270*/  ISETP.LT.AND P1, PT, R25, c[0x0][0x17c], !P0 ;  /* 0x00005f0019007a0c */ /* 0x000fe40004721270 */
[----:B------:R-:W-:Y:S01]  /*2c280*/  ISETP.LT.AND P3, PT, R24, c[0x0][0x17c], !P0 ;  /* 0x00005f0018007a0c */ /* 0x000fe20004761270 */
[----:B------:R-:W-:Y:S01]  /*2c290*/  IMAD R24, R7, 0x2, R2 ;  /* 0x0000000207187824 */ /* 0x000fe200078e0202 */
[----:B------:R-:W-:Y:S02]  /*2c2a0*/  LEA R22, P6, R2, R3, 0x1 ;  /* 0x0000000302167211 */ /* 0x000fe400078c08ff */
[----:B------:R-:W-:-:S02]  /*2c2b0*/  LOP3.LUT R20, R27, 0x4e, R11, 0xfe, !PT ;  /* 0x0000004e1b147812 */ /* 0x000fc400078efe0b */
[-C--:B------:R-:W-:Y:S02]  /*2c2c0*/  LEA.HI.X.SX32 R23, R2, R0.reuse, 0x1, P6 ;  /* 0x0000000002177211 */ /* 0x080fe400030f0eff */
[----:B------:R-:W-:Y:S02]  /*2c2d0*/  ISETP.LT.AND P2, PT, R20, c[0x0][0x17c], !P0 ;  /* 0x00005f0014007a0c */ /* 0x000fe40004741270 */
[C---:B------:R-:W-:Y:S02]  /*2c2e0*/  LEA R20, P6, R24.reuse, R3, 0x1 ;  /* 0x0000000318147211 */ /* 0x040fe400078c08ff */
[--C-:B------:R-:W-:Y:S01]  /*2c2f0*/  LOP3.LUT R2, R27, 0x50, R11.reuse, 0xfe, !PT ;  /* 0x000000501b027812 */ /* 0x100fe200078efe0b */
[----:B------:R0:W-:Y:S01]  /*2c300*/  @P1 STG.E.U16 [R22.64], R4 ;  /* 0x0000000416001986 */ /* 0x0001e2000c101506 */
[----:B------:R-:W-:Y:S02]  /*2c310*/  LEA.HI.X.SX32 R21, R24, R0, 0x1, P6 ;  /* 0x0000000018157211 */ /* 0x000fe400030f0eff */
[----:B------:R-:W-:Y:S01]  /*2c320*/  ISETP.LT.AND P1, PT, R2, c[0x0][0x17c], !P0 ;  /* 0x00005f0002007a0c */ /* 0x000fe20004721270 */
[----:B------:R-:W-:Y:S01]  /*2c330*/  IMAD R2, R7, 0x2, R24 ;  /* 0x0000000207027824 */ /* 0x000fe200078e0218 */
[----:B0-----:R-:W-:-:S04]  /*2c340*/  LOP3.LUT R23, R27, 0x52, R11, 0xfe, !PT ;  /* 0x000000521b177812 */ /* 0x001fc800078efe0b */
[----:B------:R-:W-:Y:S02]  /*2c350*/  LEA R22, P6, R2, R3, 0x1 ;  /* 0x0000000302167211 */ /* 0x000fe400078c08ff */
[----:B--2---:R-:W-:Y:S02]  /*2c360*/  PRMT R4, R15, 0x7632, R4 ;  /* 0x000076320f047816 */ /* 0x004fe40000000004 */
[----:B------:R-:W2:Y:S04]  /*2c370*/  LDL.LU R15, [R1+0x160] ;  /* 0x00016000010f7983 */ /* 0x000ea80000300800 */
[----:B------:R0:W-:Y:S01]  /*2c380*/  @P5 STG.E.U16 [R20.64], R4 ;  /* 0x0000000414005986 */ /* 0x0001e2000c101506 */
[----:B---3--:R-:W-:-:S03]  /*2c390*/  PRMT R8, R14, 0x7632, R8 ;  /* 0x000076320e087816 */ /* 0x008fc60000000008 */
[----:B------:R-:W3:Y:S01]  /*2c3a0*/  LDL.LU R14, [R1+0x180] ;  /* 0x00018000010e7983 */ /* 0x000ee20000300800 */
[----:B------:R-:W-:Y:S02]  /*2c3b0*/  ISETP.LT.AND P5, PT, R23, c[0x0][0x17c], !P0 ;  /* 0x00005f0017007a0c */ /* 0x000fe400047a1270 */
[----:B------:R-:W-:Y:S01]  /*2c3c0*/  LEA.HI.X.SX32 R23, R2, R0, 0x1, P6 ;  /* 0x0000000002177211 */ /* 0x000fe200030f0eff */
[----:B0-----:R-:W-:-:S05]  /*2c3d0*/  IMAD R21, R7, 0x2, R2 ;  /* 0x0000000207157824 */ /* 0x001fca00078e0202 */
[----:B------:R-:W-:Y:S01]  /*2c3e0*/  LEA R20, P6, R21, R3, 0x1 ;  /* 0x0000000315147211 */ /* 0x000fe200078c08ff */
[----:B------:R-:W-:Y:S01]  /*2c3f0*/  IMAD R2, R7, 0x2, R21 ;  /* 0x0000000207027824 */ /* 0x000fe200078e0215 */
[----:B----4-:R-:W-:Y:S02]  /*2c400*/  PRMT R4, R10, 0x7632, R4 ;  /* 0x000076320a047816 */ /* 0x010fe40000000004 */
[----:B------:R-:W-:Y:S01]  /*2c410*/  LEA.HI.X.SX32 R21, R21, R0, 0x1, P6 ;  /* 0x0000000015157211 */ /* 0x000fe200030f0eff */
[----:B------:R-:W4:Y:S04]  /*2c420*/  LDL.LU R10, [R1+0x150] ;  /* 0x00015000010a7983 */ /* 0x000f280000300800 */
[----:B------:R-:W-:Y:S04]  /*2c430*/  @P4 STG.E.U16 [R22.64], R8 ;  /* 0x0000000816004986 */ /* 0x000fe8000c101506 */
[----:B------:R5:W-:Y:S02]  /*2c440*/  @P3 STG.E.U16 [R20.64], R4 ;  /* 0x0000000414003986 */ /* 0x000be4000c101506 */
[----:B-----5:R-:W-:-:S02]  /*2c450*/  PRMT R4, R6, 0x7632, R4 ;  /* 0x0000763206047816 */ /* 0x020fc40000000004 */
[----:B------:R-:W5:Y:S01]  /*2c460*/  LDL.LU R6, [R1+0x170] ;  /* 0x0001700001067983 */ /* 0x000f620000300800 */
[--C-:B------:R-:W-:Y:S02]  /*2c470*/  LOP3.LUT R24, R27, 0x54, R11.reuse, 0xfe, !PT ;  /* 0x000000541b187812 */ /* 0x100fe400078efe0b */
[----:B------:R-:W-:Y:S01]  /*2c480*/  LEA R22, P6, R2, R3, 0x1 ;  /* 0x0000000302167211 */ /* 0x000fe200078c08ff */
[----:B------:R-:W5:Y:S01]  /*2c490*/  LDL.LU R25, [R1+0x1c4] ;  /* 0x0001c40001197983 */ /* 0x000f620000300800 */
[----:B------:R-:W-:Y:S01]  /*2c4a0*/  ISETP.LT.AND P4, PT, R24, c[0x0][0x17c], !P0 ;  /* 0x00005f0018007a0c */ /* 0x000fe20004781270 */
[----:B------:R-:W-:Y:S01]  /*2c4b0*/  IMAD R24, R7, 0x2, R2 ;  /* 0x0000000207187824 */ /* 0x000fe200078e0202 */
[----:B------:R-:W-:Y:S01]  /*2c4c0*/  LOP3.LUT R20, R27, 0x56, R11, 0xfe, !PT ;  /* 0x000000561b147812 */ /* 0x000fe200078efe0b */
[----:B------:R-:W5:Y:S01]  /*2c4d0*/  LDL.LU R19, [R1+0x1e4] ;  /* 0x0001e40001137983 */ /* 0x000f620000300800 */
[----:B------:R-:W-:Y:S02]  /*2c4e0*/  LEA.HI.X.SX32 R23, R2, R0, 0x1, P6 ;  /* 0x0000000002177211 */ /* 0x000fe400030f0eff */
[----:B------:R-:W-:-:S02]  /*2c4f0*/  ISETP.LT.AND P3, PT, R20, c[0x0][0x17c], !P0 ;  /* 0x00005f0014007a0c */ /* 0x000fc40004761270 */
[CC--:B------:R-:W-:Y:S02]  /*2c500*/  LEA R20, P6, R24.reuse, R3.reuse, 0x1 ;  /* 0x0000000318147211 */ /* 0x0c0fe400078c08ff */
[--C-:B------:R-:W-:Y:S01]  /*2c510*/  LOP3.LUT R2, R27, 0x58, R11.reuse, 0xfe, !PT ;  /* 0x000000581b027812 */ /* 0x100fe200078efe0b */
[----:B------:R0:W-:Y:S01]  /*2c520*/  @P2 STG.E.U16 [R22.64], R4 ;  /* 0x0000000416002986 */ /* 0x0001e2000c101506 */
[----:B------:R-:W-:Y:S02]  /*2c530*/  LEA.HI.X.SX32 R21, R24, R0, 0x1, P6 ;  /* 0x0000000018157211 */ /* 0x000fe400030f0eff */
[----:B------:R-:W-:Y:S01]  /*2c540*/  ISETP.LT.AND P2, PT, R2, c[0x0][0x17c], !P0 ;  /* 0x00005f0002007a0c */ /* 0x000fe20004741270 */
[----:B------:R-:W-:Y:S01]  /*2c550*/  IMAD R2, R7, 0x2, R24 ;  /* 0x0000000207027824 */ /* 0x000fe200078e0218 */
[----:B0-----:R-:W-:Y:S02]  /*2c560*/  PRMT R4, R18, 0x7632, R4 ;  /* 0x0000763212047816 */ /* 0x001fe40000000004 */
[----:B------:R-:W-:Y:S01]  /*2c570*/  LOP3.LUT R23, R27, 0x5a, R11, 0xfe, !PT ;  /* 0x0000005a1b177812 */ /* 0x000fe200078efe0b */
[----:B------:R-:W5:Y:S01]  /*2c580*/  LDL.LU R18, [R1+0x194] ;  /* 0x0001940001127983 */ /* 0x000f620000300800 */
[----:B------:R-:W-:-:S03]  /*2c590*/  LEA R22, P6, R2, R3, 0x1 ;  /* 0x0000000302167211 */ /* 0x000fc600078c08ff */
[----:B------:R0:W-:Y:S01]  /*2c5a0*/  @P1 STG.E.U16 [R20.64], R4 ;  /* 0x0000000414001986 */ /* 0x0001e2000c101506 */
[----:B------:R-:W-:Y:S02]  /*2c5b0*/  ISETP.LT.AND P1, PT, R23, c[0x0][0x17c], !P0 ;  /* 0x00005f0017007a0c */ /* 0x000fe40004721270 */
[----:B------:R-:W-:Y:S01]  /*2c5c0*/  LEA.HI.X.SX32 R23, R2, R0, 0x1, P6 ;  /* 0x0000000002177211 */ /* 0x000fe200030f0eff */
[----:B0-----:R-:W-:-:S05]  /*2c5d0*/  IMAD R21, R7, 0x2, R2 ;  /* 0x0000000207157824 */ /* 0x001fca00078e0202 */
[----:B------:R-:W-:Y:S01]  /*2c5e0*/  LEA R20, P6, R21, R3, 0x1 ;  /* 0x0000000315147211 */ /* 0x000fe200078c08ff */
[----:B------:R-:W-:Y:S01]  /*2c5f0*/  IMAD R2, R7, 0x2, R21 ;  /* 0x0000000207027824 */ /* 0x000fe200078e0215 */
[----:B------:R-:W-:Y:S02]  /*2c600*/  LOP3.LUT R24, R27, 0x5c, R11, 0xfe, !PT ;  /* 0x0000005c1b187812 */ /* 0x000fe400078efe0b */
[----:B------:R-:W-:Y:S02]  /*2c610*/  LEA.HI.X.SX32 R21, R21, R0, 0x1, P6 ;  /* 0x0000000015157211 */ /* 0x000fe400030f0eff */
[----:B--2---:R-:W-:Y:S02]  /*2c620*/  PRMT R8, R15, 0x7632, R8 ;  /* 0x000076320f087816 */ /* 0x004fe40000000008 */
[----:B------:R-:W2:Y:S01]  /*2c630*/  LDL.LU R15, [R1+0x1d4] ;  /* 0x0001d400010f7983 */ /* 0x000ea20000300800 */
[----:B---3--:R-:W-:-:S03]  /*2c640*/  PRMT R4, R14, 0x7632, R4 ;  /* 0x000076320e047816 */ /* 0x008fc60000000004 */
[----:B------:R0:W-:Y:S01]  /*2c650*/  @P5 STG.E.U16 [R22.64], R8 ;  /* 0x0000000816005986 */ /* 0x0001e2000c101506 */
[----:B------:R-:W-:Y:S01]  /*2c660*/  ISETP.LT.AND P5, PT, R24, c[0x0][0x17c], !P0 ;  /* 0x00005f0018007a0c */ /* 0x000fe200047a1270 */
[----:B------:R-:W-:Y:S02]  /*2c670*/  IMAD R24, R7, 0x2, R2 ;  /* 0x0000000207187824 */ /* 0x000fe400078e0202 */
[----:B------:R1:W-:Y:S04]  /*2c680*/  @P4 STG.E.U16 [R20.64], R4 ;  /* 0x0000000414004986 */ /* 0x0003e8000c101506 */
[----:B------:R-:W3:Y:S01]  /*2c690*/  LDL.LU R14, [R1+0x1b4] ;  /* 0x0001b400010e7983 */ /* 0x000ee20000300800 */
[----:B0-----:R-:W-:Y:S02]  /*2c6a0*/  LEA R22, P6, R2, R3, 0x1 ;  /* 0x0000000302167211 */ /* 0x001fe400078c08ff */
[----:B-1----:R-:W-:-:S02]  /*2c6b0*/  LOP3.LUT R20, R27, 0x5e, R11, 0xfe, !PT ;  /* 0x0000005e1b147812 */ /* 0x002fc400078efe0b */
[-C--:B------:R-:W-:Y:S02]  /*2c6c0*/  LEA.HI.X.SX32 R23, R2, R0.reuse, 0x1, P6 ;  /* 0x0000000002177211 */ /* 0x080fe400030f0eff */
[----:B----4-:R-:W-:Y:S02]  /*2c6d0*/  PRMT R4, R10, 0x7632, R4 ;  /* 0x000076320a047816 */ /* 0x010fe40000000004 */
[----:B------:R-:W-:Y:S01]  /*2c6e0*/  ISETP.LT.AND P4, PT, R20, c[0x0][0x17c], !P0 ;  /* 0x00005f0014007a0c */ /* 0x000fe20004781270 */
[----:B------:R-:W4:Y:S01]  /*2c6f0*/  LDL.LU R10, [R1+0x1a4] ;  /* 0x0001a400010a7983 */ /* 0x000f220000300800 */
[C---:B------:R-:W-:Y:S02]  /*2c700*/  LEA R20, P6, R24.reuse, R3, 0x1 ;  /* 0x0000000318147211 */ /* 0x040fe400078c08ff */
[----:B------:R-:W-:Y:S01]  /*2c710*/  LOP3.LUT R2, R27, 0x60, R11, 0xfe, !PT ;  /* 0x000000601b027812 */ /* 0x000fe200078efe0b */
[----:B------:R5:W-:Y:S01]  /*2c720*/  @P3 STG.E.U16 [R22.64], R4 ;  /* 0x0000000416003986 */ /* 0x000be2000c101506 */
[----:B------:R-:W-:-:S02]  /*2c730*/  LEA.HI.X.SX32 R21, R24, R0, 0x1, P6 ;  /* 0x0000000018157211 */ /* 0x000fc400030f0eff */
[----:B------:R-:W-:Y:S01]  /*2c740*/  ISETP.LT.AND P3, PT, R2, c[0x0][0x17c], !P0 ;  /* 0x00005f0002007a0c */ /* 0x000fe20004761270 */
[----:B------:R-:W-:Y:S01]  /*2c750*/  IMAD R2, R7, 0x2, R24 ;  /* 0x0000000207027824 */ /* 0x000fe200078e0218 */
[----:B-----5:R-:W-:Y:S02]  /*2c760*/  PRMT R4, R6, 0x7632, R4 ;  /* 0x0000763206047816 */ /* 0x020fe40000000004 */
[----:B------:R-:W5:Y:S04]  /*2c770*/  LDL.LU R6, [R1+0x184] ;  /* 0x0001840001067983 */ /* 0x000f680000300800 */
[----:B------:R-:W2:Y:S04]  /*2c780*/  LDL.LU R24, [R1+0x130] ;  /* 0x0001300001187983 */ /* 0x000ea80000300800 */
[----:B------:R0:W-:Y:S04]  /*2c790*/  @P2 STG.E.U16 [R20.64], R4 ;  /* 0x0000000414002986 */ /* 0x0001e8000c101506 */
[----:B0-----:R-:W3:Y:S01]  /*2c7a0*/  LDL.LU R20, [R1+0x110] ;  /* 0x0001100001147983 */ /* 0x001ee20000300800 */
[----:B------:R-:W-:Y:S01]  /*2c7b0*/  LOP3.LUT R23, R27, 0x62, R11, 0xfe, !PT ;  /* 0x000000621b177812 */ /* 0x000fe200078efe0b */
[----:B------:R-:W-:Y:S01]  /*2c7c0*/  IMAD R21, R7, 0x2, R2 ;  /* 0x0000000207157824 */ /* 0x000fe200078e0202 */
[----:B------:R-:W-:-:S02]  /*2c7d0*/  LEA R22, P6, R2, R3, 0x1 ;  /* 0x0000000302167211 */ /* 0x000fc400078c08ff */
[----:B------:R-:W-:Y:S02]  /*2c7e0*/  ISETP.LT.AND P2, PT, R23, c[0x0][0x17c], !P0 ;  /* 0x00005f0017007a0c */ /* 0x000fe40004741270 */
[----:B------:R-:W-:Y:S01]  /*2c7f0*/  LEA.HI.X.SX32 R23, R2, R0, 0x1, P6 ;  /* 0x0000000002177211 */ /* 0x000fe200030f0eff */
[----:B------:R-:W-:Y:S01]  /*2c800*/  IMAD R2, R7, 0x2, R21 ;  /* 0x0000000207027824 */ /* 0x000fe200078e0215 */
[----:B--2---:R-:W-:Y:S02]  /*2c810*/  PRMT R4, R24, 0x7632, R4 ;  /* 0x0000763218047816 */ /* 0x004fe40000000004 */
[----:B---3--:R-:W-:Y:S02]  /*2c820*/  PRMT R8, R20, 0x7632, R8 ;  /* 0x0000763214087816 */ /* 0x008fe40000000008 */
[----:B------:R-:W-:-:S04]  /*2c830*/  LEA R20, P6, R21, R3, 0x1 ;  /* 0x0000000315147211 */ /* 0x000fc800078c08ff */
[----:B------:R-:W-:Y:S01]  /*2c840*/  LEA.HI.X.SX32 R21, R21, R0, 0x1, P6 ;  /* 0x0000000015157211 */ /* 0x000fe200030f0eff */
[----:B------:R-:W-:Y:S04]  /*2c850*/  @P1 STG.E.U16 [R22.64], R8 ;  /* 0x0000000816001986 */ /* 0x000fe8000c101506 */
[----:B------:R0:W-:Y:S04]  /*2c860*/  @P5 STG.E.U16 [R20.64], R4 ;  /* 0x0000000414005986 */ /* 0x0001e8000c101506 */
[----:B0-----:R-:W2:Y:S01]  /*2c870*/  LDL.LU R21, [R1+0x120] ;  /* 0x0001200001157983 */ /* 0x001ea20000300800 */
[----:B------:R-:W-:-:S04]  /*2c880*/  LEA R22, P6, R2, R3, 0x1 ;  /* 0x0000000302167211 */ /* 0x000fc800078c08ff */
[----:B------:R-:W-:Y:S02]  /*2c890*/  LEA.HI.X.SX32 R23, R2, R0, 0x1, P6 ;  /* 0x0000000002177211 */ /* 0x000fe400030f0eff */
[----:B------:R-:W-:Y:S02]  /*2c8a0*/  LOP3.LUT R24, R27, 0x64, R11, 0xfe, !PT ;  /* 0x000000641b187812 */ /* 0x000fe400078efe0b */
[----:B--2---:R-:W-:-:S05]  /*2c8b0*/  PRMT R4, R21, 0x7632, R4 ;  /* 0x0000763215047816 */ /* 0x004fca0000000004 */
[----:B------:R0:W-:Y:S04]  /*2c8c0*/  @P4 STG.E.U16 [R22.64], R4 ;  /* 0x0000000416004986 */ /* 0x0001e8000c101506 */
[----:B0-----:R-:W2:Y:S01]  /*2c8d0*/  LDL.LU R23, [R1+0x100] ;  /* 0x0001000001177983 */ /* 0x001ea20000300800 */
[----:B------:R-:W-:Y:S01]  /*2c8e0*/  ISETP.LT.AND P1, PT, R24, c[0x0][0x17c], !P0 ;  /* 0x00005f0018007a0c */ /* 0x000fe20004721270 */
[----:B------:R-:W-:Y:S01]  /*2c8f0*/  IMAD R24, R7, 0x2, R2 ;  /* 0x0000000207187824 */ /* 0x000fe200078e0202 */
[----:B------:R-:W-:-:S04]  /*2c900*/  LOP3.LUT R20, R27, 0x66, R11, 0xfe, !PT ;  /* 0x000000661b147812 */ /* 0x000fc800078efe0b */
[----:B------:R-:W-:Y:S02]  /*2c910*/  ISETP.LT.AND P5, PT, R20, c[0x0][0x17c], !P0 ;  /* 0x00005f0014007a0c */ /* 0x000fe400047a1270 */
[C---:B------:R-:W-:Y:S02]  /*2c920*/  LEA R20, P6, R24.reuse, R3, 0x1 ;  /* 0x0000000318147211 */ /* 0x040fe400078c08ff */
[----:B------:R-:W-:Y:S02]  /*2c930*/  LOP3.LUT R2, R27, 0x68, R11, 0xfe, !PT ;  /* 0x000000681b027812 */ /* 0x000fe400078efe0b */
[----:B------:R-:W-:Y:S02]  /*2c940*/  LEA.HI.X.SX32 R21, R24, R0, 0x1, P6 ;  /* 0x0000000018157211 */ /* 0x000fe400030f0eff */
[----:B------:R-:W-:Y:S01]  /*2c950*/  ISETP.LT.AND P4, PT, R2, c[0x0][0x17c], !P0 ;  /* 0x00005f0002007a0c */ /* 0x000fe20004781270 */
[----:B------:R-:W-:Y:S02]  /*2c960*/  IMAD R2, R7, 0x2, R24 ;  /* 0x0000000207027824 */ /* 0x000fe400078e0218 */
[----:B------:R-:W3:Y:S01]  /*2c970*/  LDL.LU R24, [R1+0xe0] ;  /* 0x0000e00001187983 */ /* 0x000ee20000300800 */
[----:B--2---:R-:W-:-:S05]  /*2c980*/  PRMT R4, R23, 0x7632, R4 ;  /* 0x0000763217047816 */ /* 0x004fca0000000004 */
[----:B------:R0:W-:Y:S04]  /*2c990*/  @P3 STG.E.U16 [R20.64], R4 ;  /* 0x0000000414003986 */ /* 0x0001e8000c101506 */
[----:B0-----:R-:W2:Y:S01]  /*2c9a0*/  LDL.LU R20, [R1+0xf0] ;  /* 0x0000f00001147983 */ /* 0x001ea20000300800 */
[----:B------:R-:W-:Y:S01]  /*2c9b0*/  LOP3.LUT R23, R27, 0x6a, R11, 0xfe, !PT ;  /* 0x0000006a1b177812 */ /* 0x000fe200078efe0b */
[----:B------:R-:W-:Y:S01]  /*2c9c0*/  IMAD R21, R7, 0x2, R2 ;  /* 0x0000000207157824 */ /* 0x000fe200078e0202 */
[C---:B------:R-:W-:Y:S02]  /*2c9d0*/  LEA R22, P6, R2.reuse, R3, 0x1 ;  /* 0x0000000302167211 */ /* 0x040fe400078c08ff */
[----:B------:R-:W-:Y:S02]  /*2c9e0*/  ISETP.LT.AND P3, PT, R23, c[0x0][0x17c], !P0 ;  /* 0x00005f0017007a0c */ /* 0x000fe40004761270 */
[----:B------:R-:W-:Y:S01]  /*2c9f0*/  LEA.HI.X.SX32 R23, R2, R0, 0x1, P6 ;  /* 0x0000000002177211 */ /* 0x000fe200030f0eff */
[----:B------:R-:W-:Y:S01]  /*2ca00*/  IMAD R2, R7, 0x2, R21 ;  /* 0x0000000207027824 */ /* 0x000fe200078e0215 */
[----:B---3--:R-:W-:-:S02]  /*2ca10*/  PRMT R4, R24, 0x7632, R4 ;  /* 0x0000763218047816 */ /* 0x008fc40000000004 */
[----:B--2---:R-:W-:Y:S02]  /*2ca20*/  PRMT R8, R20, 0x7632, R8 ;  /* 0x0000763214087816 */ /* 0x004fe40000000008 */
        /* <DEDUP_REMOVED lines=37> */
[----:B------:R-:W-:-:S02]  /*2cc80*/  LOP3.LUT R24, R27, 0x74, R11, 0xfe, !PT ;  /* 0x000000741b187812 */ /* 0x000fc400078efe0b */
[-C--:B------:R-:W-:Y:S02]  /*2cc90*/  LEA R22, P6, R2, R3.reuse, 0x1 ;  /* 0x0000000302167211 */ /* 0x080fe400078c08ff */
[----:B------:R-:W-:Y:S01]  /*2cca0*/  ISETP.LT.AND P3, PT, R24, c[0x0][0x17c], !P0 ;  /* 0x00005f0018007a0c */ /* 0x000fe20004761270 */
[----:B------:R-:W-:Y:S01]  /*2ccb0*/  IMAD R24, R7, 0x2, R2 ;  /* 0x0000000207187824 */ /* 0x000fe200078e0202 */
[----:B------:R-:W-:Y:S02]  /*2ccc0*/  LOP3.LUT R20, R27, 0x76, R11, 0xfe, !PT ;  /* 0x000000761b147812 */ /* 0x000fe400078efe0b */
[----:B------:R-:W-:Y:S02]  /*2ccd0*/  LEA.HI.X.SX32 R23, R2, R0, 0x1, P6 ;  /* 0x0000000002177211 */ /* 0x000fe400030f0eff */
[----:B------:R-:W-:Y:S02]  /*2cce0*/  ISETP.LT.AND P2, PT, R20, c[0x0][0x17c], !P0 ;  /* 0x00005f0014007a0c */ /* 0x000fe40004741270 */
[----:B------:R-:W-:-:S02]  /*2ccf0*/  LEA R20, P6, R24, R3, 0x1 ;  /* 0x0000000318147211 */ /* 0x000fc400078c08ff */
[----:B------:R-:W-:Y:S02]  /*2cd00*/  LOP3.LUT R2, R27, 0x78, R11, 0xfe, !PT ;  /* 0x000000781b027812 */ /* 0x000fe400078efe0b */
[----:B------:R-:W-:Y:S02]  /*2cd10*/  PRMT R8, R28, 0x7632, R8 ;  /* 0x000076321c087816 */ /* 0x000fe40000000008 */
[----:B------:R-:W-:Y:S02]  /*2cd20*/  PRMT R12, R12, 0x7632, R12 ;  /* 0x000076320c0c7816 */ /* 0x000fe4000000000c */
[----:B------:R-:W-:Y:S02]  /*2cd30*/  PRMT R16, R16, 0x7632, R16 ;  /* 0x0000763210107816 */ /* 0x000fe40000000010 */
[----:B--2---:R-:W-:Y:S02]  /*2cd40*/  PRMT R4, R21, 0x7632, R4 ;  /* 0x0000763215047816 */ /* 0x004fe40000000004 */
[----:B------:R-:W-:-:S03]  /*2cd50*/  LEA.HI.X.SX32 R21, R24, R0, 0x1, P6 ;  /* 0x0000000018157211 */ /* 0x000fc600030f0eff */
[----:B------:R0:W-:Y:S01]  /*2cd60*/  @P1 STG.E.U16 [R22.64], R4 ;  /* 0x0000000416001986 */ /* 0x0001e2000c101506 */
[----:B------:R-:W-:Y:S01]  /*2cd70*/  ISETP.LT.AND P1, PT, R2, c[0x0][0x17c], !P0 ;  /* 0x00005f0002007a0c */ /* 0x000fe20004721270 */
[----:B------:R-:W-:Y:S01]  /*2cd80*/  IMAD R2, R7, 0x2, R24 ;  /* 0x0000000207027824 */ /* 0x000fe200078e0218 */
[----:B0-----:R-:W-:Y:S02]  /*2cd90*/  PRMT R4, R5, 0x7632, R4 ;  /* 0x0000763205047816 */ /* 0x001fe40000000004 */
[----:B------:R-:W-:Y:S01]  /*2cda0*/  LOP3.LUT R23, R27, 0x7a, R11, 0xfe, !PT ;  /* 0x0000007a1b177812 */ /* 0x000fe200078efe0b */
[----:B------:R-:W2:Y:S01]  /*2cdb0*/  LDL.LU R5, [R1+0xa9c] ;  /* 0x000a9c0001057983 */ /* 0x000ea20000300800 */
[----:B------:R-:W-:-:S03]  /*2cdc0*/  LEA R22, P6, R2, R3, 0x1 ;  /* 0x0000000302167211 */ /* 0x000fc600078c08ff */
[----:B------:R0:W-:Y:S01]  /*2cdd0*/  @P5 STG.E.U16 [R20.64], R4 ;  /* 0x0000000414005986 */ /* 0x0001e2000c101506 */
[----:B------:R-:W-:Y:S02]  /*2cde0*/  ISETP.LT.AND P5, PT, R23, c[0x0][0x17c], !P0 ;  /* 0x00005f0017007a0c */ /* 0x000fe400047a1270 */
[-C--:B------:R-:W-:Y:S01]  /*2cdf0*/  LEA.HI.X.SX32 R23, R2, R0.reuse, 0x1, P6 ;  /* 0x0000000002177211 */ /* 0x080fe200030f0eff */
[----:B------:R-:W3:Y:S01]  /*2ce00*/  LDL.LU R28, [R1+0xa98] ;  /* 0x000a9800011c7983 */ /* 0x000ee20000300800 */
[----:B0-----:R-:W-:Y:S01]  /*2ce10*/  IMAD R21, R7, 0x2, R2 ;  /* 0x0000000207157824 */ /* 0x001fe200078e0202 */
[----:B------:R-:W-:Y:S02]  /*2ce20*/  PRMT R4, R29, 0x7632, R4 ;  /* 0x000076321d047816 */ /* 0x000fe40000000004 */
[----:B------:R-:W-:Y:S01]  /*2ce30*/  LOP3.LUT R24, R27, 0x7c, R11, 0xfe, !PT ;  /* 0x0000007c1b187812 */ /* 0x000fe200078efe0b */
[----:B------:R-:W-:Y:S01]  /*2ce40*/  IMAD R2, R7, 0x2, R21 ;  /* 0x0000000207027824 */ /* 0x000fe200078e0215 */
[C---:B------:R-:W-:Y:S01]  /*2ce50*/  LEA R20, P6, R21.reuse, R3, 0x1 ;  /* 0x0000000315147211 */ /* 0x040fe200078c08ff */
[----:B------:R0:W-:Y:S03]  /*2ce60*/  @P4 STG.E.U16 [R22.64], R8 ;  /* 0x0000000816004986 */ /* 0x0001e6000c101506 */
[----:B------:R-:W-:Y:S01]  /*2ce70*/  LEA.HI.X.SX32 R21, R21, R0, 0x1, P6 ;  /* 0x0000000015157211 */ /* 0x000fe200030f0eff */
[----:B------:R-:W2:Y:S01]  /*2ce80*/  LDL.LU R29, [R1+0xa94] ;  /* 0x000a9400011d7983 */ /* 0x000ea20000300800 */
[----:B------:R-:W-:Y:S01]  /*2ce90*/  ISETP.LT.AND P4, PT, R24, c[0x0][0x17c], !P0 ;  /* 0x00005f0018007a0c */ /* 0x000fe20004781270 */
[----:B------:R-:W-:-:S02]  /*2cea0*/  IMAD R24, R7, 0x2, R2 ;  /* 0x0000000207187824 */ /* 0x000fc400078e0202 */
[----:B------:R1:W-:Y:S01]  /*2ceb0*/  @P3 STG.E.U16 [R20.64], R4 ;  /* 0x0000000414003986 */ /* 0x0003e2000c101506 */
[----:B0-----:R-:W-:-:S04]  /*2cec0*/  LEA R22, P6, R2, R3, 0x1 ;  /* 0x0000000302167211 */ /* 0x001fc800078c08ff */
[----:B------:R-:W-:Y:S02]  /*2ced0*/  LEA.HI.X.SX32 R23, R2, R0, 0x1, P6 ;  /* 0x0000000002177211 */ /* 0x000fe400030f0eff */
[----:B-1----:R-:W-:Y:S02]  /*2cee0*/  LOP3.LUT R20, R27, 0x7e, R11, 0xfe, !PT ;  /* 0x0000007e1b147812 */ /* 0x002fe400078efe0b */
[----:B------:R-:W-:Y:S02]  /*2cef0*/  PRMT R4, R26, 0x7632, R4 ;  /* 0x000076321a047816 */ /* 0x000fe40000000004 */
[----:B------:R-:W-:Y:S01]  /*2cf00*/  ISETP.LT.AND P3, PT, R20, c[0x0][0x17c], !P0 ;  /* 0x00005f0014007a0c */ /* 0x000fe20004761270 */
[----:B------:R-:W2:Y:S01]  /*2cf10*/  LDL.LU R26, [R1+0xa90] ;  /* 0x000a9000011a7983 */ /* 0x000ea20000300800 */
[----:B------:R-:W-:Y:S02]  /*2cf20*/  LEA R20, P6, R24, R3, 0x1 ;  /* 0x0000000318147211 */ /* 0x000fe400078c08ff */
[----:B------:R-:W-:-:S02]  /*2cf30*/  PRMT R8, R4, 0x7632, R8 ;  /* 0x0000763204087816 */ /* 0x000fc40000000008 */
[----:B------:R-:W-:Y:S01]  /*2cf40*/  LEA.HI.X.SX32 R21, R24, R0, 0x1, P6 ;  /* 0x0000000018157211 */ /* 0x000fe200030f0eff */
[----:B------:R-:W-:Y:S01]  /*2cf50*/  IMAD R24, R7, 0x2, R24 ;  /* 0x0000000207187824 */ /* 0x000fe200078e0218 */
[--C-:B------:R-:W-:Y:S01]  /*2cf60*/  LOP3.LUT R2, R27, 0x80, R11.reuse, 0xfe, !PT ;  /* 0x000000801b027812 */ /* 0x100fe200078efe0b */
[----:B------:R0:W-:Y:S03]  /*2cf70*/  @P2 STG.E.U16 [R22.64], R4 ;  /* 0x0000000416002986 */ /* 0x0001e6000c101506 */
[----:B------:R-:W-:Y:S01]  /*2cf80*/  ISETP.LT.AND P2, PT, R2, c[0x0][0x17c], !P0 ;  /* 0x00005f0002007a0c */ /* 0x000fe20004741270 */
[----:B------:R1:W-:Y:S01]  /*2cf90*/  @P1 STG.E.U16 [R20.64], R8 ;  /* 0x0000000814001986 */ /* 0x0003e2000c101506 */
[----:B------:R-:W-:Y:S01]  /*2cfa0*/  IMAD R2, R7, 0x2, R24 ;  /* 0x0000000207027824 */ /* 0x000fe200078e0218 */
[----:B0-----:R-:W-:Y:S02]  /*2cfb0*/  LOP3.LUT R4, R27, 0x82, R11, 0xfe, !PT ;  /* 0x000000821b047812 */ /* 0x001fe400078efe0b */
[----:B-1----:R-:W-:-:S02]  /*2cfc0*/  LEA R20, P6, R24, R3, 0x1 ;  /* 0x0000000318147211 */ /* 0x002fc400078c08ff */
[----:B------:R-:W-:Y:S01]  /*2cfd0*/  ISETP.LT.AND P1, PT, R4, c[0x0][0x17c], !P0 ;  /* 0x00005f0004007a0c */ /* 0x000fe20004721270 */
[----:B------:R-:W-:Y:S01]  /*2cfe0*/  IMAD R4, R7, 0x2, R2 ;  /* 0x0000000207047824 */ /* 0x000fe200078e0202 */
[----:B------:R-:W-:Y:S02]  /*2cff0*/  PRMT R8, R8, 0x7632, R8 ;  /* 0x0000763208087816 */ /* 0x000fe40000000008 */
[----:B------:R-:W-:Y:S02]  /*2d000*/  LEA.HI.X.SX32 R21, R24, R0, 0x1, P6 ;  /* 0x0000000018157211 */ /* 0x000fe400030f0eff */
[----:B------:R-:W-:-:S03]  /*2d010*/  LEA R22, P6, R2, R3, 0x1 ;  /* 0x0000000302167211 */ /* 0x000fc600078c08ff */
[----:B------:R0:W-:Y:S01]  /*2d020*/  @P5 STG.E.U16 [R20.64], R8 ;  /* 0x0000000814005986 */ /* 0x0001e2000c101506 */
[----:B------:R-:W-:Y:S02]  /*2d030*/  LEA.HI.X.SX32 R23, R2, R0, 0x1, P6 ;  /* 0x0000000002177211 */ /* 0x000fe400030f0eff */
[----:B------:R-:W-:Y:S02]  /*2d040*/  LOP3.LUT R24, R27, 0x84, R11, 0xfe, !PT ;  /* 0x000000841b187812 */ /* 0x000fe400078efe0b */
[----:B0-----:R-:W-:-:S04]  /*2d050*/  LEA R20, P6, R4, R3, 0x1 ;  /* 0x0000000304147211 */ /* 0x001fc800078c08ff */
[----:B------:R-:W-:Y:S01]  /*2d060*/  LEA.HI.X.SX32 R21, R4, R0, 0x1, P6 ;  /* 0x0000000004157211 */ /* 0x000fe200030f0eff */
[----:B------:R0:W-:Y:S01]  /*2d070*/  @P4 STG.E.U16 [R22.64], R12 ;  /* 0x0000000c16004986 */ /* 0x0001e2000c101506 */
[----:B------:R-:W-:-:S03]  /*2d080*/  ISETP.LT.AND P5, PT, R24, c[0x0][0x17c], !P0 ;  /* 0x00005f0018007a0c */ /* 0x000fc600047a1270 */
[----:B------:R-:W2:Y:S04]  /*2d090*/  LDL.LU R24, [R1+0x144] ;  /* 0x0001440001187983 */ /* 0x000ea80000300800 */
[----:B------:R1:W-:Y:S04]  /*2d0a0*/  @P3 STG.E.U16 [R20.64], R16 ;  /* 0x0000001014003986 */ /* 0x0003e8000c101506 */
[----:B0-----:R-:W2:Y:S04]  /*2d0b0*/  LDL.LU R12, [R1+0x94] ;  /* 0x00009400010c7983 */ /* 0x001ea80000300800 */
[----:B-1----:R-:W2:Y:S01]  /*2d0c0*/  LDL.LU R16, [R1+0xa4] ;  /* 0x0000a40001107983 */ /* 0x002ea20000300800 */
[----:B------:R-:W-:Y:S01]  /*2d0d0*/  IMAD R2, R7, 0x2, R4 ;  /* 0x0000000207027824 */ /* 0x000fe200078e0204 */
[----:B------:R-:W-:-:S03]  /*2d0e0*/  LOP3.LUT R8, R27, 0x86, R11, 0xfe, !PT ;  /* 0x000000861b087812 */ /* 0x000fc600078efe0b */
[----:B------:R-:W-:Y:S01]  /*2d0f0*/  IMAD R4, R7, 0x2, R2 ;  /* 0x0000000207047824 */ /* 0x000fe200078e0202 */
[----:B------:R-:W-:Y:S02]  /*2d100*/  ISETP.LT.AND P4, PT, R8, c[0x0][0x17c], !P0 ;  /* 0x00005f0008007a0c */ /* 0x000fe40004781270 */
[CC--:B------:R-:W-:Y:S02]  /*2d110*/  LEA R22, P6, R2.reuse, R3.reuse, 0x1 ;  /* 0x0000000302167211 */ /* 0x0c0fe400078c08ff */
[----:B------:R-:W-:Y:S02]  /*2d120*/  LOP3.LUT R8, R27, 0x88, R11, 0xfe, !PT ;  /* 0x000000881b087812 */ /* 0x000fe400078efe0b */
[----:B------:R-:W-:Y:S01]  /*2d130*/  LEA.HI.X.SX32 R23, R2, R0, 0x1, P6 ;  /* 0x0000000002177211 */ /* 0x000fe200030f0eff */
[----:B------:R-:W-:Y:S01]  /*2d140*/  IMAD R2, R7, 0x2, R4 ;  /* 0x0000000207027824 */ /* 0x000fe200078e0204 */
[----:B------:R-:W-:Y:S02]  /*2d150*/  ISETP.LT.AND P3, PT, R8, c[0x0][0x17c], !P0 ;  /* 0x00005f0008007a0c */ /* 0x000fe40004761270 */
[----:B------:R-:W-:-:S02]  /*2d160*/  LEA R20, P6, R4, R3, 0x1 ;  /* 0x0000000304147211 */ /* 0x000fc400078c08ff */
[--C-:B------:R-:W-:Y:S02]  /*2d170*/  LOP3.LUT R8, R27, 0x8a, R11.reuse, 0xfe, !PT ;  /* 0x0000008a1b087812 */ /* 0x100fe400078efe0b */
[----:B------:R-:W-:Y:S01]  /*2d180*/  LEA.HI.X.SX32 R21, R4, R0, 0x1, P6 ;  /* 0x0000000004157211 */ /* 0x000fe200030f0eff */
[----:B------:R-:W-:Y:S01]  /*2d190*/  IMAD R4, R7, 0x2, R2 ;  /* 0x0000000207047824 */ /* 0x000fe200078e0202 */
[----:B--2---:R0:W-:Y:S01]  /*2d1a0*/  @P2 STG.E.U16 [R22.64], R16 ;  /* 0x0000001016002986 */ /* 0x0041e2000c101506 */
[----:B------:R-:W-:Y:S02]  /*2d1b0*/  ISETP.LT.AND P2, PT, R8, c[0x0][0x17c], !P0 ;  /* 0x00005f0008007a0c */ /* 0x000fe40004741270 */
[----:B------:R-:W-:Y:S01]  /*2d1c0*/  LOP3.LUT R8, R27, 0x8c, R11, 0xfe, !PT ;  /* 0x0000008c1b087812 */ /* 0x000fe200078efe0b */
[----:B------:R1:W-:Y:S03]  /*2d1d0*/  @P1 STG.E.U16 [R20.64], R12 ;  /* 0x0000000c14001986 */ /* 0x0003e6000c101506 */
[----:B------:R-:W-:-:S02]  /*2d1e0*/  ISETP.LT.AND P1, PT, R8, c[0x0][0x17c], !P0 ;  /* 0x00005f0008007a0c */ /* 0x000fc40004721270 */
[----:B0-----:R-:W-:Y:S01]  /*2d1f0*/  LEA R22, P6, R2, R3, 0x1 ;  /* 0x0000000302167211 */ /* 0x001fe200078c08ff */
[----:B------:R-:W-:-:S03]  /*2d200*/  IMAD R8, R7, 0x2, R4 ;  /* 0x0000000207087824 */ /* 0x000fc600078e0204 */
[-C--:B------:R-:W-:Y:S02]  /*2d210*/  LEA.HI.X.SX32 R23, R2, R0.reuse, 0x1, P6 ;  /* 0x0000000002177211 */ /* 0x080fe400030f0eff */
[--C-:B------:R-:W-:Y:S02]  /*2d220*/  LOP3.LUT R2, R27, 0x8e, R11.reuse, 0xfe, !PT ;  /* 0x0000008e1b027812 */ /* 0x100fe400078efe0b */
[----:B-1----:R-:W-:Y:S01]  /*2d230*/  LEA R20, P6, R4, R3, 0x1 ;  /* 0x0000000304147211 */ /* 0x002fe200078c08ff */
[----:B------:R0:W-:Y:S01]  /*2d240*/  @P5 STG.E.U16 [R22.64], R24 ;  /* 0x0000001816005986 */ /* 0x0001e2000c101506 */
[----:B------:R-:W-:Y:S01]  /*2d250*/  ISETP.LT.AND P5, PT, R2, c[0x0][0x17c], !P0 ;  /* 0x00005f0002007a0c */ /* 0x000fe200047a1270 */
[----:B------:R-:W-:Y:S01]  /*2d260*/  IMAD R2, R7, 0x2, R8 ;  /* 0x0000000207027824 */ /* 0x000fe200078e0208 */
[----:B------:R-:W-:Y:S02]  /*2d270*/  LEA.HI.X.SX32 R21, R4, R0, 0x1, P6 ;  /* 0x0000000004157211 */ /* 0x000fe400030f0eff */
[----:B------:R-:W-:-:S03]  /*2d280*/  LOP3.LUT R4, R27, 0x90, R11, 0xfe, !PT ;  /* 0x000000901b047812 */ /* 0x000fc600078efe0b */
[----:B------:R1:W-:Y:S01]  /*2d290*/  @P4 STG.E.U16 [R20.64], R25 ;  /* 0x0000001914004986 */ /* 0x0003e2000c101506 */
[-C--:B0-----:R-:W-:Y:S02]  /*2d2a0*/  LEA R22, P6, R8, R3.reuse, 0x1 ;  /* 0x0000000308167211 */ /* 0x081fe400078c08ff */
[----:B------:R-:W-:Y:S02]  /*2d2b0*/  ISETP.LT.AND P4, PT, R4, c[0x0][0x17c], !P0 ;  /* 0x00005f0004007a0c */ /* 0x000fe40004781270 */
[----:B------:R-:W-:Y:S01]  /*2d2c0*/  LEA.HI.X.SX32 R23, R8, R0, 0x1, P6 ;  /* 0x0000000008177211 */ /* 0x000fe200030f0eff */
[----:B------:R-:W-:Y:S01]  /*2d2d0*/  IMAD R4, R7, 0x2, R2 ;  /* 0x0000000207047824 */ /* 0x000fe200078e0202 */
[----:B------:R-:W-:Y:S02]  /*2d2e0*/  LOP3.LUT R8, R27, 0x92, R11, 0xfe, !PT ;  /* 0x000000921b087812 */ /* 0x000fe400078efe0b */
[----:B-1----:R-:W-:Y:S01]  /*2d2f0*/  LEA R20, P6, R2, R3, 0x1 ;  /* 0x0000000302147211 */ /* 0x002fe200078c08ff */
[----:B------:R0:W-:Y:S01]  /*2d300*/  @P3 STG.E.U16 [R22.64], R19 ;  /* 0x0000001316003986 */ /* 0x0001e2000c101506 */
[----:B------:R-:W-:-:S02]  /*2d310*/  ISETP.LT.AND P3, PT, R8, c[0x0][0x17c], !P0 ;  /* 0x00005f0008007a0c */ /* 0x000fc40004761270 */
[----:B------:R-:W-:Y:S01]  /*2d320*/  LEA.HI.X.SX32 R21, R2, R0, 0x1, P6 ;  /* 0x0000000002157211 */ /* 0x000fe200030f0eff */
[----:B------:R-:W-:Y:S01]  /*2d330*/  IMAD R8, R7, 0x2, R4 ;  /* 0x0000000207087824 */ /* 0x000fe200078e0204 */
[----:B------:R-:W-:-:S03]  /*2d340*/  LOP3.LUT R2, R27, 0x94, R11, 0xfe, !PT ;  /* 0x000000941b027812 */ /* 0x000fc600078efe0b */
[----:B------:R1:W-:Y:S01]  /*2d350*/  @P2 STG.E.U16 [R20.64], R18 ;  /* 0x0000001214002986 */ /* 0x0003e2000c101506 */
[-C--:B0-----:R-:W-:Y:S02]  /*2d360*/  LEA R22, P6, R4, R3.reuse, 0x1 ;  /* 0x0000000304167211 */ /* 0x081fe400078c08ff */
[----:B------:R-:W-:Y:S01]  /*2d370*/  ISETP.LT.AND P2, PT, R2, c[0x0][0x17c], !P0 ;  /* 0x00005f0002007a0c */ /* 0x000fe20004741270 */
[----:B------:R-:W-:Y:S01]  /*2d380*/  IMAD R2, R7, 0x2, R8 ;  /* 0x0000000207027824 */ /* 0x000fe200078e0208 */
[----:B------:R-:W-:Y:S02]  /*2d390*/  LEA.HI.X.SX32 R23, R4, R0, 0x1, P6 ;  /* 0x0000000004177211 */ /* 0x000fe400030f0eff */
        /* <DEDUP_REMOVED lines=9> */
[----:B------:R-:W-:Y:S02]  /*2d430*/  ISETP.LT.AND P5, PT, R8, c[0x0][0x17c], !P0 ;  /* 0x00005f0008007a0c */ /* 0x000fe400047a1270 */
[-C--:B------:R-:W-:Y:S01]  /*2d440*/  LEA.HI.X.SX32 R23, R2, R0.reuse, 0x1, P6 ;  /* 0x0000000002177211 */ /* 0x080fe200030f0eff */
[----:B------:R-:W-:Y:S01]  /*2d450*/  IMAD R8, R7, 0x2, R4 ;  /* 0x0000000207087824 */ /* 0x000fe200078e0204 */
[----:B------:R-:W-:Y:S02]  /*2d460*/  LOP3.LUT R2, R27, 0x9a, R11, 0xfe, !PT ;  /* 0x0000009a1b027812 */ /* 0x000fe400078efe0b */
[----:B-1----:R-:W-:Y:S01]  /*2d470*/  LEA R20, P6, R4, R3, 0x1 ;  /* 0x0000000304147211 */ /* 0x002fe200078c08ff */
[----:B----4-:R0:W-:Y:S01]  /*2d480*/  @P4 STG.E.U16 [R22.64], R10 ;  /* 0x0000000a16004986 */ /* 0x0101e2000c101506 */
[----:B------:R-:W-:Y:S01]  /*2d490*/  ISETP.LT.AND P4, PT, R2, c[0x0][0x17c], !P0 ;  /* 0x00005f0002007a0c */ /* 0x000fe20004781270 */
[----:B------:R-:W-:Y:S01]  /*2d4a0*/  IMAD R2, R7, 0x2, R8 ;  /* 0x0000000207027824 */ /* 0x000fe200078e0208 */
[----:B------:R-:W-:-:S02]  /*2d4b0*/  LEA.HI.X.SX32 R21, R4, R0, 0x1, P6 ;  /* 0x0000000004157211 */ /* 0x000fc400030f0eff */
        /* <DEDUP_REMOVED lines=8> */
[----:B-----5:R0:W-:Y:S01]  /*2d540*/  @P2 STG.E.U16 [R22.64], R6 ;  /* 0x0000000616002986 */ /* 0x0201e2000c101506 */
        /* <DEDUP_REMOVED lines=9> */
[----:B-1----:R-:W-:-:S03]  /*2d5e0*/  LEA R20, P6, R8, R3, 0x1 ;  /* 0x0000000308147211 */ /* 0x002fc600078c08ff */
[----:B---3--:R0:W-:Y:S01]  /*2d5f0*/  @P5 STG.E.U16 [R22.64], R28 ;  /* 0x0000001c16005986 */ /* 0x0081e2000c101506 */
[----:B------:R-:W-:Y:S02]  /*2d600*/  LOP3.LUT R4, R27, 0xa2, R11, 0xfe, !PT ;  /* 0x000000a21b047812 */ /* 0x000fe400078efe0b */
[----:B------:R-:W-:Y:S02]  /*2d610*/  LEA.HI.X.SX32 R21, R8, R0, 0x1, P6 ;  /* 0x0000000008157211 */ /* 0x000fe400030f0eff */
[----:B------:R-:W-:Y:S01]  /*2d620*/  ISETP.LT.AND P5, PT, R4, c[0x0][0x17c], !P0 ;  /* 0x00005f0004007a0c */ /* 0x000fe200047a1270 */
[----:B------:R-:W-:Y:S01]  /*2d630*/  IMAD R4, R7, 0x2, R2 ;  /* 0x0000000207047824 */ /* 0x000fe200078e0202 */
[----:B0-----:R-:W-:-:S04]  /*2d640*/  LEA R22, P6, R2, R3, 0x1 ;  /* 0x0000000302167211 */ /* 0x001fc800078c08ff */
[----:B------:R-:W-:Y:S02]  /*2d650*/  LEA.HI.X.SX32 R23, R2, R0, 0x1, P6 ;  /* 0x0000000002177211 */ /* 0x000fe400030f0eff */
[----:B------:R-:W2:Y:S01]  /*2d660*/  LDL R2, [R1+0x114] ;  /* 0x0001140001027983 */ /* 0x000ea20000100800 */
[----:B------:R-:W-:-:S03]  /*2d670*/  LOP3.LUT R8, R27, 0xa4, R11, 0xfe, !PT ;  /* 0x000000a41b087812 */ /* 0x000fc600078efe0b */
[----:B--2---:R0:W-:Y:S01]  /*2d680*/  @P4 STG.E.U16 [R20.64], R2 ;  /* 0x0000000214004986 */ /* 0x0041e2000c101506 */
[----:B------:R-:W-:-:S03]  /*2d690*/  ISETP.LT.AND P4, PT, R8, c[0x0][0x17c], !P0 ;  /* 0x00005f0008007a0c */ /* 0x000fc60004781270 */
[----:B------:R-:W2:Y:S01]  /*2d6a0*/  LDL R8, [R1+0x134] ;  /* 0x0001340001087983 */ /* 0x000ea20000100800 */
[----:B0-----:R-:W-:-:S03]  /*2d6b0*/  LEA R20, P6, R4, R3, 0x1 ;  /* 0x0000000304147211 */ /* 0x001fc600078c08ff */
[----:B--2---:R0:W-:Y:S04]  /*2d6c0*/  @P3 STG.E.U16 [R22.64], R8 ;  /* 0x0000000816003986 */ /* 0x0041e8000c101506 */
[----:B0-----:R-:W2:Y:S01]  /*2d6d0*/  LDL R23, [R1+0x124] ;  /* 0x0001240001177983 */ /* 0x001ea20000100800 */
[----:B------:R-:W-:Y:S01]  /*2d6e0*/  LOP3.LUT R2, R27, 0xa6, R11, 0xfe, !PT ;  /* 0x000000a61b027812 */ /* 0x000fe200078efe0b */
[C---:B------:R-:W-:Y:S01]  /*2d6f0*/  IMAD R8, R7.reuse, 0x2, R4 ;  /* 0x0000000207087824 */ /* 0x040fe200078e0204 */
[----:B------:R-:W-:Y:S02]  /*2d700*/  LEA.HI.X.SX32 R21, R4, R0, 0x1, P6 ;  /* 0x0000000004157211 */ /* 0x000fe400030f0eff */
[----:B------:R-:W-:Y:S01]  /*2d710*/  ISETP.LT.AND P3, PT, R2, c[0x0][0x17c], !P0 ;  /* 0x00005f0002007a0c */ /* 0x000fe20004761270 */
[----:B------:R-:W-:Y:S01]  /*2d720*/  IMAD R2, R7, 0x2, R8 ;  /* 0x0000000207027824 */ /* 0x000fe200078e0208 */
[----:B------:R-:W-:-:S02]  /*2d730*/  LEA R22, P6, R8, R3, 0x1 ;  /* 0x0000000308167211 */ /* 0x000fc400078c08ff */
[----:B------:R-:W-:Y:S01]  /*2d740*/  LOP3.LUT R4, R27, 0xa8, R11, 0xfe, !PT ;  /* 0x000000a81b047812 */ /* 0x000fe200078efe0b */
[----:B--2---:R0:W-:Y:S03]  /*2d750*/  @P2 STG.E.U16 [R20.64], R23 ;  /* 0x0000001714002986 */ /* 0x0041e6000c101506 */
[----:B------:R-:W-:Y:S01]  /*2d760*/  ISETP.LT.AND P2, PT, R4, c[0x0][0x17c], !P0 ;  /* 0x00005f0004007a0c */ /* 0x000fe20004741270 */
[----:B------:R-:W-:Y:S01]  /*2d770*/  IMAD R4, R7, 0x2, R2 ;  /* 0x0000000207047824 */ /* 0x000fe200078e0202 */
[----:B0-----:R-:W-:Y:S02]  /*2d780*/  LEA.HI.X.SX32 R23, R8, R0, 0x1, P6 ;  /* 0x0000000008177211 */ /* 0x001fe400030f0eff */
[----:B------:R-:W-:-:S04]  /*2d790*/  LEA R20, P6, R2, R3, 0x1 ;  /* 0x0000000302147211 */ /* 0x000fc800078c08ff */
        /* <DEDUP_REMOVED lines=79> */
[----:B------:R-:W-:Y:S04]  /*2dc90*/  STL [R1+0xa84], R13 ;  /* 0x000a840d01007387 */ /* 0x000fe80000100800 */
[----:B------:R-:W-:Y:S04]  /*2dca0*/  STL [R1+0xa88], R17 ;  /* 0x000a881101007387 */ /* 0x000fe80000100800 */
[----:B--2---:R0:W-:Y:S01]  /*2dcb0*/  @P5 STG.E.U16 [R20.64], R23 ;  /* 0x0000001714005986 */ /* 0x0041e2000c101506 */
[----:B------:R-:W-:Y:S01]  /*2dcc0*/  ISETP.LT.AND P5, PT, R4, c[0x0][0x17c], !P0 ;  /* 0x00005f0004007a0c */ /* 0x000fe200047a1270 */
[----:B------:R-:W-:Y:S01]  /*2dcd0*/  IMAD R4, R7, 0x2, R2 ;  /* 0x0000000207047824 */ /* 0x000fe200078e0202 */
[----:B0-----:R-:W-:-:S02]  /*2dce0*/  LEA.HI.X.SX32 R23, R8, R0, 0x1, P6 ;  /* 0x0000000008177211 */ /* 0x001fc400030f0eff */
[CC--:B------:R-:W-:Y:S02]  /*2dcf0*/  LEA R20, P6, R2.reuse, R3.reuse, 0x1 ;  /* 0x0000000302147211 */ /* 0x0c0fe400078c08ff */
[--C-:B------:R-:W-:Y:S01]  /*2dd00*/  LOP3.LUT R8, R27, 0xc2, R11.reuse, 0xfe, !PT ;  /* 0x000000c21b087812 */ /* 0x100fe200078efe0b */
[----:B------:R0:W-:Y:S01]  /*2dd10*/  @P4 STG.E.U16 [R22.64], R5 ;  /* 0x0000000516004986 */ /* 0x0001e2000c101506 */
[----:B------:R-:W-:Y:S02]  /*2dd20*/  LEA.HI.X.SX32 R21, R2, R0, 0x1, P6 ;  /* 0x0000000002157211 */ /* 0x000fe400030f0eff */
[----:B------:R-:W-:Y:S01]  /*2dd30*/  ISETP.LT.AND P4, PT, R8, c[0x0][0x17c], !P0 ;  /* 0x00005f0008007a0c */ /* 0x000fe20004781270 */
[----:B------:R-:W-:Y:S01]  /*2dd40*/  IMAD R8, R7, 0x2, R4 ;  /* 0x0000000207087824 */ /* 0x000fe200078e0204 */
[----:B------:R-:W-:Y:S01]  /*2dd50*/  LOP3.LUT R2, R27, 0xc4, R11, 0xfe, !PT ;  /* 0x000000c41b027812 */ /* 0x000fe200078efe0b */
[----:B------:R1:W-:Y:S01]  /*2dd60*/  @P3 STG.E.U16 [R20.64], R9 ;  /* 0x0000000914003986 */ /* 0x0003e2000c101506 */
[----:B0-----:R-:W-:-:S02]  /*2dd70*/  LEA R22, P6, R4, R3, 0x1 ;  /* 0x0000000304167211 */ /* 0x001fc400078c08ff */
[----:B------:R-:W-:Y:S01]  /*2dd80*/  ISETP.LT.AND P3, PT, R2, c[0x0][0x17c], !P0 ;  /* 0x00005f0002007a0c */ /* 0x000fe20004761270 */
[----:B------:R-:W-:Y:S01]  /*2dd90*/  IMAD R2, R7, 0x2, R8 ;  /* 0x0000000207027824 */ /* 0x000fe200078e0208 */
[-C--:B------:R-:W-:Y:S02]  /*2dda0*/  LEA.HI.X.SX32 R23, R4, R0.reuse, 0x1, P6 ;  /* 0x0000000004177211 */ /* 0x080fe400030f0eff */
[CC--:B-1----:R-:W-:Y:S02]  /*2ddb0*/  LEA R20, P6, R8.reuse, R3.reuse, 0x1 ;  /* 0x0000000308147211 */ /* 0x0c2fe400078c08ff */
[----:B------:R-:W-:Y:S01]  /*2ddc0*/  LOP3.LUT R4, R27, 0xc6, R11, 0xfe, !PT ;  /* 0x000000c61b047812 */ /* 0x000fe200078efe0b */
[----:B------:R0:W-:Y:S01]  /*2ddd0*/  @P2 STG.E.U16 [R22.64], R13 ;  /* 0x0000000d16002986 */ /* 0x0001e2000c101506 */
[----:B------:R-:W-:Y:S02]  /*2dde0*/  LEA.HI.X.SX32 R21, R8, R0, 0x1, P6 ;  /* 0x0000000008157211 */ /* 0x000fe400030f0eff */
[----:B------:R-:W-:Y:S01]  /*2ddf0*/  ISETP.LT.AND P2, PT, R4, c[0x0][0x17c], !P0 ;  /* 0x00005f0004007a0c */ /* 0x000fe20004741270 */
[----:B------:R-:W-:Y:S01]  /*2de00*/  IMAD R4, R7, 0x2, R2 ;  /* 0x0000000207047824 */ /* 0x000fe200078e0202 */
[----:B------:R-:W-:Y:S01]  /*2de10*/  PRMT R5, R16, 0x7632, R5 ;  /* 0x0000763210057816 */ /* 0x000fe20000000005 */
[----:B------:R1:W-:Y:S01]  /*2de20*/  @P1 STG.E.U16 [R20.64], R17 ;  /* 0x0000001114001986 */ /* 0x0003e2000c101506 */
[----:B0-----:R-:W-:-:S04]  /*2de30*/  LEA R22, P6, R2, R3, 0x1 ;  /* 0x0000000302167211 */ /* 0x001fc800078c08ff */
[----:B------:R-:W-:Y:S01]  /*2de40*/  LEA.HI.X.SX32 R23, R2, R0, 0x1, P6 ;  /* 0x0000000002177211 */ /* 0x000fe200030f0eff */
[----:B------:R-:W-:Y:S01]  /*2de50*/  IMAD R2, R7, 0x2, R4 ;  /* 0x0000000207027824 */ /* 0x000fe200078e0204 */
[----:B-1----:R-:W-:-:S03]  /*2de60*/  LEA R20, P6, R4, R3, 0x1 ;  /* 0x0000000304147211 */ /* 0x002fc600078c08ff */
[----:B------:R0:W-:Y:S01]  /*2de70*/  @P5 STG.E.U16 [R22.64], R5 ;  /* 0x0000000516005986 */ /* 0x0001e2000c101506 */
[----:B------:R-:W-:Y:S02]  /*2de80*/  LEA.HI.X.SX32 R21, R4, R0, 0x1, P6 ;  /* 0x0000000004157211 */ /* 0x000fe400030f0eff */
[----:B------:R-:W-:Y:S02]  /*2de90*/  LOP3.LUT R4, R27, 0xcc, R11, 0xfe, !PT ;  /* 0x000000cc1b047812 */ /* 0x000fe400078efe0b */
[----:B0-----:R-:W-:Y:S02]  /*2dea0*/  PRMT R5, R12, 0x7632, R5 ;  /* 0x000076320c057816 */ /* 0x001fe40000000005 */
[----:B------:R-:W-:-:S03]  /*2deb0*/  LEA R22, P6, R2, R3, 0x1 ;  /* 0x0000000302167211 */ /* 0x000fc600078c08ff */
[----:B------:R0:W-:Y:S01]  /*2dec0*/  @P4 STG.E.U16 [R20.64], R5 ;  /* 0x0000000514004986 */ /* 0x0001e2000c101506 */
[----:B------:R-:W-:Y:S01]  /*2ded0*/  LEA.HI.X.SX32 R23, R2, R0, 0x1, P6 ;  /* 0x0000000002177211 */ /* 0x000fe200030f0eff */
[----:B------:R-:W-:Y:S01]  /*2dee0*/  IMAD R2, R7, 0x2, R2 ;  /* 0x0000000207027824 */ /* 0x000fe200078e0202 */
[----:B------:R-:W-:Y:S02]  /*2def0*/  LOP3.LUT R8, R27, 0xc8, R11, 0xfe, !PT ;  /* 0x000000c81b087812 */ /* 0x000fe400078efe0b */
[----:B------:R-:W-:Y:S01]  /*2df00*/  ISETP.LT.AND P4, PT, R4, c[0x0][0x17c], !P0 ;  /* 0x00005f0004007a0c */ /* 0x000fe20004781270 */
[----:B------:R-:W-:Y:S01]  /*2df10*/  IMAD R4, R7, 0x2, R2 ;  /* 0x0000000207047824 */ /* 0x000fe200078e0202 */
[----:B0-----:R-:W-:Y:S02]  /*2df20*/  PRMT R5, R24, 0x7632, R5 ;  /* 0x0000763218057816 */ /* 0x001fe40000000005 */
[----:B------:R-:W-:-:S03]  /*2df30*/  ISETP.LT.AND P1, PT, R8, c[0x0][0x17c], !P0 ;  /* 0x00005f0008007a0c */ /* 0x000fc60004721270 */
[----:B------:R0:W-:Y:S01]  /*2df40*/  @P3 STG.E.U16 [R22.64], R5 ;  /* 0x0000000516003986 */ /* 0x0001e2000c101506 */
[----:B------:R-:W-:Y:S02]  /*2df50*/  LOP3.LUT R8, R27, 0xca, R11, 0xfe, !PT ;  /* 0x000000ca1b087812 */ /* 0x000fe400078efe0b */
[----:B------:R-:W-:Y:S02]  /*2df60*/  PRMT R9, R25, 0x7632, R9 ;  /* 0x0000763219097816 */ /* 0x000fe40000000009 */
[----:B------:R-:W-:Y:S02]  /*2df70*/  ISETP.LT.AND P5, PT, R8, c[0x0][0x17c], !P0 ;  /* 0x00005f0008007a0c */ /* 0x000fe400047a1270 */
[----:B0-----:R-:W-:-:S04]  /*2df80*/  LEA R22, P6, R2, R3, 0x1 ;  /* 0x0000000302167211 */ /* 0x001fc800078c08ff */
[-C--:B------:R-:W-:Y:S01]  /*2df90*/  LEA.HI.X.SX32 R23, R2, R0.reuse, 0x1, P6 ;  /* 0x0000000002177211 */ /* 0x080fe200030f0eff */
[----:B------:R-:W-:Y:S01]  /*2dfa0*/  IMAD R2, R7, 0x2, R4 ;  /* 0x0000000207027824 */ /* 0x000fe200078e0204 */
[C---:B------:R-:W-:Y:S02]  /*2dfb0*/  LEA R20, P6, R4.reuse, R3, 0x1 ;  /* 0x0000000304147211 */ /* 0x040fe400078c08ff */
[----:B------:R-:W-:Y:S01]  /*2dfc0*/  PRMT R5, R19, 0x7632, R5 ;  /* 0x0000763213057816 */ /* 0x000fe20000000005 */
[----:B------:R0:W-:Y:S01]  /*2dfd0*/  @P2 STG.E.U16 [R22.64], R9 ;  /* 0x0000000916002986 */ /* 0x0001e2000c101506 */
[----:B------:R-:W-:Y:S01]  /*2dfe0*/  LEA.HI.X.SX32 R21, R4, R0, 0x1, P6 ;  /* 0x0000000004157211 */ /* 0x000fe200030f0eff */
[----:B------:R-:W-:-:S04]  /*2dff0*/  IMAD R4, R7, 0x2, R2 ;  /* 0x0000000207047824 */ /* 0x000fc800078e0202 */
[----:B------:R1:W-:Y:S01]  /*2e000*/  @P1 STG.E.U16 [R20.64], R5 ;  /* 0x0000000514001986 */ /* 0x0003e2000c101506 */
[----:B0-----:R-:W-:-:S04]  /*2e010*/  LEA R22, P6, R2, R3, 0x1 ;  /* 0x0000000302167211 */ /* 0x001fc800078c08ff */
[-C--:B------:R-:W-:Y:S02]  /*2e020*/  LEA.HI.X.SX32 R23, R2, R0.reuse, 0x1, P6 ;  /* 0x0000000002177211 */ /* 0x080fe400030f0eff */
[----:B-1----:R-:W-:Y:S02]  /*2e030*/  PRMT R5, R18, 0x7632, R5 ;  /* 0x0000763212057816 */ /* 0x002fe40000000005 */
[C---:B------:R-:W-:Y:S02]  /*2e040*/  LEA R20, P6, R4.reuse, R3, 0x1 ;  /* 0x0000000304147211 */ /* 0x040fe400078c08ff */
[C-C-:B------:R-:W-:Y:S01]  /*2e050*/  LOP3.LUT R2, R27.reuse, 0xd4, R11.reuse, 0xfe, !PT ;  /* 0x000000d41b027812 */ /* 0x140fe200078efe0b */
[----:B------:R0:W-:Y:S01]  /*2e060*/  @P5 STG.E.U16 [R22.64], R5 ;  /* 0x0000000516005986 */ /* 0x0001e2000c101506 */
[----:B------:R-:W-:Y:S02]  /*2e070*/  LOP3.LUT R8, R27, 0xce, R11, 0xfe, !PT ;  /* 0x000000ce1b087812 */ /* 0x000fe400078efe0b */
[----:B------:R-:W-:-:S02]  /*2e080*/  LEA.HI.X.SX32 R21, R4, R0, 0x1, P6 ;  /* 0x0000000004157211 */ /* 0x000fc400030f0eff */
[----:B------:R-:W-:Y:S01]  /*2e090*/  ISETP.LT.AND P5, PT, R2, c[0x0][0x17c], !P0 ;  /* 0x00005f0002007a0c */ /* 0x000fe200047a1270 */
[----:B------:R-:W-:Y:S01]  /*2e0a0*/  IMAD R2, R7, 0x2, R4 ;  /* 0x0000000207027824 */ /* 0x000fe200078e0204 */
[----:B------:R-:W-:Y:S02]  /*2e0b0*/  ISETP.LT.AND P3, PT, R8, c[0x0][0x17c], !P0 ;  /* 0x00005f0008007a0c */ /* 0x000fe40004761270 */
[----:B------:R-:W-:Y:S02]  /*2e0c0*/  LOP3.LUT R8, R27, 0xd0, R11, 0xfe, !PT ;  /* 0x000000d01b087812 */ /* 0x000fe400078efe0b */
[----:B0-----:R-:W-:Y:S01]  /*2e0d0*/  PRMT R5, R15, 0x7632, R5 ;  /* 0x000076320f057816 */ /* 0x001fe20000000005 */
[----:B------:R-:W-:Y:S01]  /*2e0e0*/  IMAD R4, R7, 0x2, R2 ;  /* 0x0000000207047824 */ /* 0x000fe200078e0202 */
[----:B------:R-:W-:-:S03]  /*2e0f0*/  ISETP.LT.AND P2, PT, R8, c[0x0][0x17c], !P0 ;  /* 0x00005f0008007a0c */ /* 0x000fc60004741270 */
[----:B------:R0:W-:Y:S01]  /*2e100*/  @P4 STG.E.U16 [R20.64], R5 ;  /* 0x0000000514004986 */ /* 0x0001e2000c101506 */
[-C--:B------:R-:W-:Y:S02]  /*2e110*/  LEA R22, P4, R2, R3.reuse, 0x1 ;  /* 0x0000000302167211 */ /* 0x080fe400078808ff */
[----:B------:R-:W-:Y:S02]  /*2e120*/  PRMT R9, R14, 0x7632, R9 ;  /* 0x000076320e097816 */ /* 0x000fe40000000009 */
[----:B------:R-:W-:Y:S01]  /*2e130*/  LEA.HI.X.SX32 R23, R2, R0, 0x1, P4 ;  /* 0x0000000002177211 */ /* 0x000fe200020f0eff */
[----:B------:R-:W-:Y:S01]  /*2e140*/  IMAD R2, R7, 0x2, R4 ;  /* 0x0000000207027824 */ /* 0x000fe200078e0204 */
[----:B0-----:R-:W-:-:S03]  /*2e150*/  LEA R20, P4, R4, R3, 0x1 ;  /* 0x0000000304147211 */ /* 0x001fc600078808ff */
[----:B------:R0:W-:Y:S01]  /*2e160*/  @P3 STG.E.U16 [R22.64], R9 ;  /* 0x0000000916003986 */ /* 0x0001e2000c101506 */
[----:B------:R-:W-:Y:S02]  /*2e170*/  PRMT R5, R10, 0x7632, R5 ;  /* 0x000076320a057816 */ /* 0x000fe40000000005 */
[----:B------:R-:W-:Y:S01]  /*2e180*/  LEA.HI.X.SX32 R21, R4, R0, 0x1, P4 ;  /* 0x0000000004157211 */ /* 0x000fe200020f0eff */
[----:B------:R-:W-:-:S04]  /*2e190*/  IMAD R4, R7, 0x2, R2 ;  /* 0x0000000207047824 */ /* 0x000fc800078e0202 */
[----:B------:R1:W-:Y:S01]  /*2e1a0*/  @P2 STG.E.U16 [R20.64], R5 ;  /* 0x0000000514002986 */ /* 0x0003e2000c101506 */
[----:B0-----:R-:W-:-:S04]  /*2e1b0*/  LEA R22, P4, R2, R3, 0x1 ;  /* 0x0000000302167211 */ /* 0x001fc800078808ff */
[-C--:B------:R-:W-:Y:S01]  /*2e1c0*/  LEA.HI.X.SX32 R23, R2, R0.reuse, 0x1, P4 ;  /* 0x0000000002177211 */ /* 0x080fe200020f0eff */
[C---:B------:R-:W-:Y:S01]  /*2e1d0*/  IMAD R2, R7.reuse, 0x2, R4 ;  /* 0x0000000207027824 */ /* 0x040fe200078e0204 */
[----:B-1----:R-:W-:Y:S02]  /*2e1e0*/  LEA R20, P2, R4, R3, 0x1 ;  /* 0x0000000304147211 */ /* 0x002fe400078408ff */
[----:B------:R-:W-:Y:S01]  /*2e1f0*/  PRMT R5, R26, 0x7632, R5 ;  /* 0x000076321a057816 */ /* 0x000fe20000000005 */
[----:B------:R-:W-:Y:S01]  /*2e200*/  IMAD R26, R7, 0x2, R2 ;  /* 0x00000002071a7824 */ /* 0x000fe200078e0202 */
[----:B------:R-:W-:Y:S02]  /*2e210*/  LEA.HI.X.SX32 R21, R4, R0, 0x1, P2 ;  /* 0x0000000004157211 */ /* 0x000fe400010f0eff */
[----:B------:R-:W-:Y:S02]  /*2e220*/  PRMT R4, R6, 0x7632, R4 ;  /* 0x0000763206047816 */ /* 0x000fe40000000004 */
[----:B------:R-:W-:-:S02]  /*2e230*/  LOP3.LUT R7, R27, 0xf6, R11, 0xfe, !PT ;  /* 0x000000f61b077812 */ /* 0x000fc400078efe0b */
[C-C-:B------:R-:W-:Y:S01]  /*2e240*/  LOP3.LUT R6, R27.reuse, 0xf8, R11.reuse, 0xfe, !PT ;  /* 0x000000f81b067812 */ /* 0x140fe200078efe0b */
[----:B------:R0:W-:Y:S04]  /*2e250*/  STL [R1+0xa8c], R9 ;  /* 0x000a8c0901007387 */ /* 0x0001e80000100800 */
[----:B------:R1:W-:Y:S04]  /*2e260*/  STL [R1], R7 ;  /* 0x0000000701007387 */ /* 0x0003e80000100800 */
[----:B------:R2:W-:Y:S01]  /*2e270*/  STL [R1+0x10], R6 ;  /* 0x0000100601007387 */ /* 0x0005e20000100800 */
[----:B0-----:R-:W-:-:S02]  /*2e280*/  LOP3.LUT R9, R27, 0xfa, R11, 0xfe, !PT ;  /* 0x000000fa1b097812 */ /* 0x001fc400078efe0b */
[----:B-1----:R-:W-:-:S03]  /*2e290*/  LOP3.LUT R7, R27, 0xfc, R11, 0xfe, !PT ;  /* 0x000000fc1b077812 */ /* 0x002fc600078efe0b */
[----:B------:R0:W-:Y:S01]  /*2e2a0*/  STL [R1+0x14], R9 ;  /* 0x0000140901007387 */ /* 0x0001e20000100800 */
[----:B--2---:R-:W-:-:S03]  /*2e2b0*/  LOP3.LUT R6, R27, 0xfe, R11, 0xfe, !PT ;  /* 0x000000fe1b067812 */ /* 0x004fc600078efe0b */
[----:B------:R1:W-:Y:S04]  /*2e2c0*/  STL [R1+0x18], R7 ;  /* 0x0000180701007387 */ /* 0x0003e80000100800 */
[----:B------:R2:W-:Y:S01]  /*2e2d0*/  STL [R1+0x1c], R6 ;  /* 0x00001c0601007387 */ /* 0x0005e20000100800 */
[C-C-:B0-----:R-:W-:Y:S02]  /*2e2e0*/  LOP3.LUT R9, R27.reuse, 0x104, R11.reuse, 0xfe, !PT ;  /* 0x000001041b097812 */ /* 0x141fe400078efe0b */
[C-C-:B-1----:R-:W-:Y:S02]  /*2e2f0*/  LOP3.LUT R7, R27.reuse, 0x108, R11.reuse, 0xfe, !PT ;  /* 0x000001081b077812 */ /* 0x142fe400078efe0b */
[C-C-:B--2---:R-:W-:Y:S01]  /*2e300*/  LOP3.LUT R6, R27.reuse, 0x106, R11.reuse, 0xfe, !PT ;  /* 0x000001061b067812 */ /* 0x144fe200078efe0b */
[----:B------:R0:W-:Y:S04]  /*2e310*/  STL [R1+0x34], R9 ;  /* 0x0000340901007387 */ /* 0x0001e80000100800 */
[----:B------:R1:W-:Y:S04]  /*2e320*/  STL [R1+0x38], R6 ;  /* 0x0000380601007387 */ /* 0x0003e80000100800 */
        /* <DEDUP_REMOVED lines=47> */
[----:B------:R-:W-:Y:S01]  /*2e620*/  STL [R1+0x144], R6 ;  /* 0x0001440601007387 */ /* 0x000fe20000100800 */
[----:B------:R-:W-:-:S03]  /*2e630*/  LOP3.LUT R15, R27, 0x146, R11, 0xfe, !PT ;  /* 0x000001461b0f7812 */ /* 0x000fc600078efe0b */
[----:B------:R1:W-:Y:S01]  /*2e640*/  STL [R1+0x150], R7 ;  /* 0x0001500701007387 */ /* 0x0003e20000100800 */
[C-C-:B0-----:R-:W-:Y:S02]  /*2e650*/  LOP3.LUT R9, R27.reuse, 0x142, R11.reuse, 0xfe, !PT ;  /* 0x000001421b097812 */ /* 0x141fe400078efe0b */
[----:B-1----:R-:W-:-:S03]  /*2e660*/  LOP3.LUT R7, R27, 0x144, R11, 0xfe, !PT ;  /* 0x000001441b077812 */ /* 0x002fc600078efe0b */
[----:B------:R0:W-:Y:S04]  /*2e670*/  STL [R1+0x174], R9 ;  /* 0x0001740901007387 */ /* 0x0001e80000100800 */
        /* <DEDUP_REMOVED lines=102> */
[----:B------:R1:W-:Y:S01]  /*2ece0*/  STL [R1+0x288], R7 ;  /* 0x0002880701007387 */ /* 0x0003e20000100800 */
[----:B------:R-:W-:-:S03]  /*2ecf0*/  LOP3.LUT R8, R27, 0xd2, R11, 0xfe, !PT ;  /* 0x000000d21b087812 */ /* 0x000fc600078efe0b */
[----:B------:R2:W-:Y:S01]  /*2ed00*/  STL [R1+0x28c], R15 ;  /* 0x00028c0f01007387 */ /* 0x0005e20000100800 */
[C-C-:B0-----:R-:W-:Y:S02]  /*2ed10*/  LOP3.LUT R9, R27.reuse, 0x1ae, R11.reuse, 0xfe, !PT ;  /* 0x000001ae1b097812 */ /* 0x141fe400078efe0b */
[----:B-1----:R-:W-:-:S03]  /*2ed20*/  LOP3.LUT R7, R27, 0x1b0, R11, 0xfe, !PT ;  /* 0x000001b01b077812 */ /* 0x002fc600078efe0b */
[----:B------:R0:W-:Y:S01]  /*2ed30*/  STL [R1+0x290], R9 ;  /* 0x0002900901007387 */ /* 0x0001e20000100800 */
[----:B--2---:R-:W-:-:S03]  /*2ed40*/  LOP3.LUT R15, R27, 0x1b2, R11, 0xfe, !PT ;  /* 0x000001b21b0f7812 */ /* 0x004fc600078efe0b */
[----:B------:R1:W-:Y:S01]  /*2ed50*/  STL [R1+0x294], R7 ;  /* 0x0002940701007387 */ /* 0x0003e20000100800 */
[----:B------:R-:W-:Y:S02]  /*2ed60*/  ISETP.LT.AND P1, PT, R8, c[0x0][0x17c], !P0 ;  /* 0x00005f0008007a0c */ /* 0x000fe40004721270 */
[C-C-:B------:R-:W-:Y:S01]  /*2ed70*/  LOP3.LUT R8, R27.reuse, 0xd6, R11.reuse, 0xfe, !PT ;  /* 0x000000d61b087812 */ /* 0x140fe200078efe0b */
[----:B------:R2:W-:Y:S01]  /*2ed80*/  STL [R1+0x298], R15 ;  /* 0x0002980f01007387 */ /* 0x0005e20000100800 */
[C-C-:B0-----:R-:W-:Y:S02]  /*2ed90*/  LOP3.LUT R9, R27.reuse, 0x1b4, R11.reuse, 0xfe, !PT ;  /* 0x000001b41b097812 */ /* 0x141fe400078efe0b */
[----:B-1----:R-:W-:-:S03]  /*2eda0*/  LOP3.LUT R7, R27, 0x1b6, R11, 0xfe, !PT ;  /* 0x000001b61b077812 */ /* 0x002fc600078efe0b */
[----:B------:R-:W-:Y:S01]  /*2edb0*/  STL [R1+0x29c], R9 ;  /* 0x00029c0901007387 */ /* 0x000fe20000100800 */
[----:B--2---:R-:W-:-:S03]  /*2edc0*/  LOP3.LUT R15, R27, 0x1b8, R11, 0xfe, !PT ;  /* 0x000001b81b0f7812 */ /* 0x004fc600078efe0b */
[----:B------:R-:W-:Y:S01]  /*2edd0*/  STL [R1+0x2a0], R7 ;  /* 0x0002a00701007387 */ /* 0x000fe20000100800 */
[----:B------:R-:W-:Y:S02]  /*2ede0*/  ISETP.LT.AND P6, PT, R8, c[0x0][0x17c], !P0 ;  /* 0x00005f0008007a0c */ /* 0x000fe400047c1270 */
[----:B------:R-:W-:Y:S01]  /*2edf0*/  LOP3.LUT R8, R27, 0xd8, R11, 0xfe, !PT ;  /* 0x000000d81b087812 */ /* 0x000fe200078efe0b */
[----:B------:R0:W-:Y:S03]  /*2ee00*/  STL [R1+0x2a4], R15 ;  /* 0x0002a40f01007387 */ /* 0x0001e60000100800 */
[----:B------:R-:W-:Y:S01]  /*2ee10*/  ISETP.LT.AND P3, PT, R8, c[0x0][0x17c], !P0 ;  /* 0x00005f0008007a0c */ /* 0x000fe20004761270 */
[----:B------:R1:W-:Y:S04]  /*2ee20*/  @P1 STG.E.U16 [R22.64], R5 ;  /* 0x0000000516001986 */ /* 0x0003e8000c101506 */
[----:B0-----:R-:W0:Y:S01]  /*2ee30*/  S2R R15, SR_TID.X ;  /* 0x00000000000f7919 */ /* 0x001e220000002100 */
[----:B------:R-:W-:-:S02]  /*2ee40*/  LEA R24, P2, R26, R3, 0x1 ;  /* 0x000000031a187211 */ /* 0x000fc400078408ff */
[C---:B-1----:R-:W-:Y:S02]  /*2ee50*/  LEA R22, P1, R2.reuse, R3, 0x1 ;  /* 0x0000000302167211 */ /* 0x042fe400078208ff */
[----:B------:R-:W-:Y:S02]  /*2ee60*/  PRMT R5, R29, 0x7632, R5 ;  /* 0x000076321d057816 */ /* 0x000fe40000000005 */
[-C--:B------:R-:W-:Y:S02]  /*2ee70*/  LEA.HI.X.SX32 R23, R2, R0.reuse, 0x1, P1 ;  /* 0x0000000002177211 */ /* 0x080fe400008f0eff */
[----:B------:R-:W-:Y:S02]  /*2ee80*/  LEA.HI.X.SX32 R25, R26, R0, 0x1, P2 ;  /* 0x000000001a197211 */ /* 0x000fe400010f0eff */
[----:B------:R-:W-:Y:S02]  /*2ee90*/  PRMT R2, R28, 0x7632, R2 ;  /* 0x000076321c027816 */ /* 0x000fe40000000002 */
[C-C-:B------:R-:W-:Y:S01]  /*2eea0*/  LOP3.LUT R8, R27.reuse, 0xda, R11.reuse, 0xfe, !PT ;  /* 0x000000da1b087812 */ /* 0x140fe200078efe0b */
[----:B------:R1:W-:Y:S01]  /*2eeb0*/  @P5 STG.E.U16 [R20.64], R4 ;  /* 0x0000000414005986 */ /* 0x0003e2000c101506 */
[----:B------:R-:W-:-:S02]  /*2eec0*/  LOP3.LUT R9, R27, 0x1ba, R11, 0xfe, !PT ;  /* 0x000001ba1b097812 */ /* 0x000fc400078efe0b */
[----:B------:R-:W-:Y:S01]  /*2eed0*/  ISETP.LT.AND P4, PT, R8, c[0x0][0x17c], !P0 ;  /* 0x00005f0008007a0c */ /* 0x000fe20004781270 */
[----:B------:R2:W-:Y:S01]  /*2eee0*/  @P6 STG.E.U16 [R22.64], R5 ;  /* 0x0000000516006986 */ /* 0x0005e2000c101506 */
[C-C-:B------:R-:W-:Y:S02]  /*2eef0*/  LOP3.LUT R16, R27.reuse, 0xe8, R11.reuse, 0xfe, !PT ;  /* 0x000000e81b107812 */ /* 0x140fe400078efe0b */
[C-C-:B------:R-:W-:Y:S01]  /*2ef00*/  LOP3.LUT R12, R27.reuse, 0xea, R11.reuse, 0xfe, !PT ;  /* 0x000000ea1b0c7812 */ /* 0x140fe200078efe0b */
[----:B------:R3:W-:Y:S01]  /*2ef10*/  @P3 STG.E.U16 [R24.64], R2 ;  /* 0x0000000218003986 */ /* 0x0007e2000c101506 */
[C-C-:B------:R-:W-:Y:S02]  /*2ef20*/  LOP3.LUT R8, R27.reuse, 0xf0, R11.reuse, 0xfe, !PT ;  /* 0x000000f01b087812 */ /* 0x140fe400078efe0b */
[C-C-:B------:R-:W-:Y:S02]  /*2ef30*/  LOP3.LUT R28, R27.reuse, 0xf2, R11.reuse, 0xfe, !PT ;  /* 0x000000f21b1c7812 */ /* 0x140fe400078efe0b */
[----:B-1----:R-:W-:-:S02]  /*2ef40*/  LOP3.LUT R20, R27, 0xdc, R11, 0xfe, !PT ;  /* 0x000000dc1b147812 */ /* 0x002fc400078efe0b */
[C-C-:B------:R-:W-:Y:S02]  /*2ef50*/  LOP3.LUT R21, R27.reuse, 0xde, R11.reuse, 0xfe, !PT ;  /* 0x000000de1b157812 */ /* 0x140fe400078efe0b */
[C-C-:B--2---:R-:W-:Y:S02]  /*2ef60*/  LOP3.LUT R22, R27.reuse, 0xe0, R11.reuse, 0xfe, !PT ;  /* 0x000000e01b167812 */ /* 0x144fe400078efe0b */
[C-C-:B------:R-:W-:Y:S02]  /*2ef70*/  LOP3.LUT R23, R27.reuse, 0xe2, R11.reuse, 0xfe, !PT ;  /* 0x000000e21b177812 */ /* 0x140fe400078efe0b */
[C-C-:B---3--:R-:W-:Y:S02]  /*2ef80*/  LOP3.LUT R25, R27.reuse, 0xe4, R11.reuse, 0xfe, !PT ;  /* 0x000000e41b197812 */ /* 0x148fe400078efe0b */
[C-C-:B------:R-:W-:Y:S02]  /*2ef90*/  LOP3.LUT R24, R27.reuse, 0xe6, R11.reuse, 0xfe, !PT ;  /* 0x000000e61b187812 */ /* 0x140fe400078efe0b */
[----:B------:R-:W-:-:S02]  /*2efa0*/  LOP3.LUT R2, R27, 0xec, R11, 0xfe, !PT ;  /* 0x000000ec1b027812 */ /* 0x000fc400078efe0b */
[C-C-:B------:R-:W-:Y:S02]  /*2efb0*/  LOP3.LUT R4, R27.reuse, 0xee, R11.reuse, 0xfe, !PT ;  /* 0x000000ee1b047812 */ /* 0x140fe400078efe0b */
[C-C-:B------:R-:W-:Y:S02]  /*2efc0*/  LOP3.LUT R29, R27.reuse, 0xf4, R11.reuse, 0xfe, !PT ;  /* 0x000000f41b1d7812 */ /* 0x140fe400078efe0b */
[C-C-:B------:R-:W-:Y:S02]  /*2efd0*/  LOP3.LUT R17, R27.reuse, 0x100, R11.reuse, 0xfe, !PT ;  /* 0x000001001b117812 */ /* 0x140fe400078efe0b */
[C-C-:B------:R-:W-:Y:S02]  /*2efe0*/  LOP3.LUT R13, R27.reuse, 0x102, R11.reuse, 0xfe, !PT ;  /* 0x000001021b0d7812 */ /* 0x140fe400078efe0b */
[C-C-:B------:R-:W-:Y:S02]  /*2eff0*/  LOP3.LUT R10, R27.reuse, 0x13a, R11.reuse, 0xfe, !PT ;  /* 0x0000013a1b0a7812 */ /* 0x140fe400078efe0b */
[----:B------:R-:W-:-:S02]  /*2f000*/  LOP3.LUT R6, R27, 0x13c, R11, 0xfe, !PT ;  /* 0x0000013c1b067812 */ /* 0x000fc400078efe0b */
[C-C-:B------:R-:W-:Y:S02]  /*2f010*/  LOP3.LUT R18, R27.reuse, 0x13e, R11.reuse, 0xfe, !PT ;  /* 0x0000013e1b127812 */ /* 0x140fe400078efe0b */
[C-C-:B------:R-:W-:Y:S02]  /*2f020*/  LOP3.LUT R14, R27.reuse, 0x140, R11.reuse, 0xfe, !PT ;  /* 0x000001401b0e7812 */ /* 0x140fe400078efe0b */
[C-C-:B------:R-:W-:Y:S02]  /*2f030*/  LOP3.LUT R7, R27.reuse, 0x1bc, R11.reuse, 0xfe, !PT ;  /* 0x000001bc1b077812 */ /* 0x140fe400078efe0b */
[----:B------:R-:W-:Y:S01]  /*2f040*/  LOP3.LUT R11, R27, 0x1be, R11, 0xfe, !PT ;  /* 0x000001be1b0b7812 */ /* 0x000fe200078efe0b */
[----:B------:R-:W-:Y:S04]  /*2f050*/  STL [R1+0x2a8], R9 ;  /* 0x0002a80901007387 */ /* 0x000fe80000100800 */
[----:B------:R-:W-:Y:S04]  /*2f060*/  STL [R1+0xa64], R7 ;  /* 0x000a640701007387 */ /* 0x000fe80000100800 */
[----:B------:R0:W-:Y:S02]  /*2f070*/  STL [R1+0xa68], R11 ;  /* 0x000a680b01007387 */ /* 0x0001e40000100800 */
[----:B0-----:R-:W-:-:S04]  /*2f080*/  SHF.R.U32.HI R11, RZ, 0x7, R15 ;  /* 0x00000007ff0b7819 */ /* 0x001fc8000001160f */
[----:B------:R-:W-:-:S04]  /*2f090*/  SGXT.U32 R11, R11, 0x1 ;  /* 0x000000010b0b781a */ /* 0x000fc80000000000 */
[C-C-:B------:R-:W-:Y:S02]  /*2f0a0*/  LOP3.LUT R15, R27.reuse, 0x1c0, R11.reuse, 0xfe, !PT ;  /* 0x000001c01b0f7812 */ /* 0x140fe400078efe0b */
[C-C-:B------:R-:W-:Y:S02]  /*2f0b0*/  LOP3.LUT R19, R27.reuse, 0x1c2, R11.reuse, 0xfe, !PT ;  /* 0x000001c21b137812 */ /* 0x140fe400078efe0b */
[C-C-:B------:R-:W-:Y:S02]  /*2f0c0*/  LOP3.LUT R7, R27.reuse, 0x1c4, R11.reuse, 0xfe, !PT ;  /* 0x000001c41b077812 */ /* 0x140fe400078efe0b */
[C-C-:B------:R-:W-:Y:S01]  /*2f0d0*/  LOP3.LUT R9, R27.reuse, 0x1c6, R11.reuse, 0xfe, !PT ;  /* 0x000001c61b097812 */ /* 0x140fe200078efe0b */
[----:B------:R0:W-:Y:S04]  /*2f0e0*/  STL [R1+0xa6c], R15 ;  /* 0x000a6c0f01007387 */ /* 0x0001e80000100800 */
[----:B------:R-:W-:Y:S04]  /*2f0f0*/  STL [R1+0xa70], R19 ;  /* 0x000a701301007387 */ /* 0x000fe80000100800 */
[----:B------:R1:W-:Y:S01]  /*2f100*/  STL [R1+0x2bc], R7 ;  /* 0x0002bc0701007387 */ /* 0x0003e20000100800 */
[----:B0-----:R-:W-:-:S03]  /*2f110*/  LOP3.LUT R15, R27, 0x1c8, R11, 0xfe, !PT ;  /* 0x000001c81b0f7812 */ /* 0x001fc600078efe0b */
[----:B------:R0:W-:Y:S01]  /*2f120*/  STL [R1+0x2c0], R9 ;  /* 0x0002c00901007387 */ /* 0x0001e20000100800 */
[----:B-1----:R-:W-:-:S03]  /*2f130*/  LOP3.LUT R7, R27, 0x1ca, R11, 0xfe, !PT ;  /* 0x000001ca1b077812 */ /* 0x002fc600078efe0b */
[----:B------:R1:W-:Y:S01]  /*2f140*/  STL [R1+0x2c4], R15 ;  /* 0x0002c40f01007387 */ /* 0x0003e20000100800 */
[----:B0-----:R-:W-:-:S03]  /*2f150*/  LOP3.LUT R9, R27, 0x1cc, R11, 0xfe, !PT ;  /* 0x000001cc1b097812 */ /* 0x001fc600078efe0b */
[----:B------:R0:W-:Y:S04]  /*2f160*/  STL [R1+0x2c8], R7 ;  /* 0x0002c80701007387 */ /* 0x0001e80000100800 */
[----:B------:R2:W-:Y:S01]  /*2f170*/  STL [R1+0x2cc], R9 ;  /* 0x0002cc0901007387 */ /* 0x0005e20000100800 */
[C-C-:B-1----:R-:W-:Y:S02]  /*2f180*/  LOP3.LUT R15, R27.reuse, 0x1ce, R11.reuse, 0xfe, !PT ;  /* 0x000001ce1b0f7812 */ /* 0x142fe400078efe0b */
[----:B0-----:R-:W-:-:S03]  /*2f190*/  LOP3.LUT R7, R27, 0x1d0, R11, 0xfe, !PT ;  /* 0x000001d01b077812 */ /* 0x001fc600078efe0b */
        /* <DEDUP_REMOVED lines=20> */
[----:B------:R-:W2:Y:S04]  /*2f2e0*/  LDL.LU R19, [R1+0x134] ;  /* 0x0001340001137983 */ /* 0x000ea80000300800 */
[----:B------:R1:W-:Y:S04]  /*2f2f0*/  STL [R1+0x2f8], R7 ;  /* 0x0002f80701007387 */ /* 0x0003e80000100800 */
[----:B------:R3:W-:Y:S01]  /*2f300*/  STL [R1+0x2fc], R9 ;  /* 0x0002fc0901007387 */ /* 0x0007e20000100800 */
[C-C-:B0-----:R-:W-:Y:S02]  /*2f310*/  LOP3.LUT R15, R27.reuse, 0x1ea, R11.reuse, 0xfe, !PT ;  /* 0x000001ea1b0f7812 */ /* 0x141fe400078efe0b */
[----:B-1----:R-:W-:-:S02]  /*2f320*/  LOP3.LUT R7, R27, 0x1e6, R11, 0xfe, !PT ;  /* 0x000001e61b077812 */ /* 0x002fc400078efe0b */
[----:B---3--:R-:W-:-:S03]  /*2f330*/  LOP3.LUT R9, R27, 0x1e8, R11, 0xfe, !PT ;  /* 0x000001e81b097812 */ /* 0x008fc600078efe0b */
[----:B------:R0:W-:Y:S04]  /*2f340*/  STL [R1+0x300], R7 ;  /* 0x0003000701007387 */ /* 0x0001e80000100800 */
[----:B------:R1:W-:Y:S01]  /*2f350*/  STL [R1+0x304], R9 ;  /* 0x0003040901007387 */ /* 0x0003e20000100800 */
[----:B0-----:R-:W-:-:S03]  /*2f360*/  LOP3.LUT R7, R27, 0x1ec, R11, 0xfe, !PT ;  /* 0x000001ec1b077812 */ /* 0x001fc600078efe0b */
[----:B------:R0:W-:Y:S01]  /*2f370*/  STL [R1+0x308], R15 ;  /* 0x0003080f01007387 */ /* 0x0001e20000100800 */
[----:B-1----:R-:W-:-:S03]  /*2f380*/  LOP3.LUT R9, R27, 0x1ee, R11, 0xfe, !PT ;  /* 0x000001ee1b097812 */ /* 0x002fc600078efe0b */
[----:B------:R1:W-:Y:S04]  /*2f390*/  STL [R1+0x30c], R7 ;  /* 0x00030c0701007387 */ /* 0x0003e80000100800 */
[----:B------:R3:W-:Y:S01]  /*2f3a0*/  STL [R1+0x310], R9 ;  /* 0x0003100901007387 */ /* 0x0007e20000100800 */
[C-C-:B0-----:R-:W-:Y:S02]  /*2f3b0*/  LOP3.LUT R15, R27.reuse, 0x1f0, R11.reuse, 0xfe, !PT ;  /* 0x000001f01b0f7812 */ /* 0x141fe400078efe0b */
[----:B-1----:R-:W-:-:S03]  /*2f3c0*/  LOP3.LUT R7, R27, 0x1f2, R11, 0xfe, !PT ;  /* 0x000001f21b077812 */ /* 0x002fc600078efe0b */
[----:B------:R0:W-:Y:S01]  /*2f3d0*/  STL [R1+0x314], R15 ;  /* 0x0003140f01007387 */ /* 0x0001e20000100800 */
[----:B---3--:R-:W-:-:S03]  /*2f3e0*/  LOP3.LUT R9, R27, 0x1f4, R11, 0xfe, !PT ;  /* 0x000001f41b097812 */ /* 0x008fc600078efe0b */
[----:B0-----:R-:W3:Y:S04]  /*2f3f0*/  LDL.LU R15, [R1+0x104] ;  /* 0x00010400010f7983 */ /* 0x001ee80000300800 */
[----:B------:R-:W-:Y:S04]  /*2f400*/  STL [R1+0x318], R7 ;  /* 0x0003180701007387 */ /* 0x000fe80000100800 */
[----:B------:R0:W-:Y:S02]  /*2f410*/  STL [R1+0x320], R9 ;  /* 0x0003200901007387 */ /* 0x0001e40000100800 */
[----:B0-----:R-:W-:-:S05]  /*2f420*/  LOP3.LUT R9, R27, 0x1f6, R11, 0xfe, !PT ;  /* 0x000001f61b097812 */ /* 0x001fca00078efe0b */
[----:B------:R0:W-:Y:S01]  /*2f430*/  STL [R1+0x324], R9 ;  /* 0x0003240901007387 */ /* 0x0001e20000100800 */
[----:B------:R-:W-:Y:S01]  /*2f440*/  IMAD.MOV.U32 R7, RZ, RZ, c[0x0][0x198] ;  /* 0x00006600ff077624 */ /* 0x000fe200078e00ff */
[----:B0-----:R-:W-:-:S05]  /*2f450*/  LOP3.LUT R9, R27, 0x1f8, R11, 0xfe, !PT ;  /* 0x000001f81b097812 */ /* 0x001fca00078efe0b */
[----:B------:R0:W-:Y:S01]  /*2f460*/  STL [R1+0x328], R9 ;  /* 0x0003280901007387 */ /* 0x0001e20000100800 */
[----:B------:R-:W-:Y:S01]  /*2f470*/  IMAD R26, R7, 0x2, R26 ;  /* 0x00000002071a7824 */ /* 0x000fe200078e021a */
[----:B0-----:R-:W-:-:S05]  /*2f480*/  LOP3.LUT R9, R27, 0x1fa, R11, 0xfe, !PT ;  /* 0x000001fa1b097812 */ /* 0x001fca00078efe0b */
[----:B------:R0:W-:Y:S01]  /*2f490*/  STL [R1+0x32c], R9 ;  /* 0x00032c0901007387 */ /* 0x0001e20000100800 */
[----:B------:R-:W-:Y:S02]  /*2f4a0*/  ISETP.LT.AND P2, PT, R20, c[0x0][0x17c], !P0 ;  /* 0x00005f0014007a0c */ /* 0x000fe40004741270 */
[----:B------:R-:W-:Y:S02]  /*2f4b0*/  LEA R20, P1, R26, R3, 0x1 ;  /* 0x000000031a147211 */ /* 0x000fe400078208ff */
[C-C-:B0-----:R-:W-:Y:S02]  /*2f4c0*/  LOP3.LUT R9, R27.reuse, 0x1fc, R11.reuse, 0xfe, !PT ;  /* 0x000001fc1b097812 */ /* 0x141fe400078efe0b */
[----:B------:R-:W-:-:S03]  /*2f4d0*/  LOP3.LUT R27, R27, 0x1fe, R11, 0xfe, !PT ;  /* 0x000001fe1b1b7812 */ /* 0x000fc600078efe0b */
[----:B------:R0:W-:Y:S01]  /*2f4e0*/  STL [R1+0x330], R9 ;  /* 0x0003300901007387 */ /* 0x0001e20000100800 */
[----:B------:R-:W-:Y:S02]  /*2f4f0*/  ISETP.LT.AND P3, PT, R21, c[0x0][0x17c], !P0 ;  /* 0x00005f0015007a0c */ /* 0x000fe40004761270 */
[----:B------:R-:W-:Y:S01]  /*2f500*/  LEA.HI.X.SX32 R21, R26, R0, 0x1, P1 ;  /* 0x000000001a157211 */ /* 0x000fe200008f0eff */
[----:B0-----:R-:W4:Y:S04]  /*2f510*/  LDL.LU R9, [R1+0xa8c] ;  /* 0x000a8c0001097983 */ /* 0x001f280000300800 */
[----:B------:R-:W5:Y:S04]  /*2f520*/  LDL.LU R11, [R1+0xf4] ;  /* 0x0000f400010b7983 */ /* 0x000f680000300800 */
[----:B------:R0:W-:Y:S02]  /*2f530*/  STL [R1+0x31c], R27 ;  /* 0x00031c1b01007387 */ /* 0x0001e40000100800 */
[----:B0-----:R-:W-:-:S02]  /*2f540*/  IMAD R27, R7, 0x2, R26 ;  /* 0x00000002071b7824 */ /* 0x001fc400078e021a */
[----:B------:R-:W2:Y:S01]  /*2f550*/  LDL.LU R26, [R1+0x114] ;  /* 0x00011400011a7983 */ /* 0x000ea20000300800 */
[----:B------:R-:W-:Y:S02]  /*2f560*/  ISETP.LT.AND P5, PT, R22, c[0x0][0x17c], !P0 ;  /* 0x00005f0016007a0c */ /* 0x000fe400047a1270 */
[----:B------:R-:W-:Y:S02]  /*2f570*/  LEA R22, P6, R27, R3, 0x1 ;  /* 0x000000031b167211 */ /* 0x000fe400078c08ff */
[----:B------:R-:W-:Y:S02]  /*2f580*/  ISETP.LT.AND P1, PT, R23, c[0x0][0x17c], !P0 ;  /* 0x00005f0017007a0c */ /* 0x000fe40004721270 */
[----:B------:R-:W-:Y:S02]  /*2f590*/  LEA.HI.X.SX32 R23, R27, R0, 0x1, P6 ;  /* 0x000000001b177211 */ /* 0x000fe400030f0eff */
[----:B--2---:R-:W-:-:S05]  /*2f5a0*/  PRMT R5, R26, 0x7632, R5 ;  /* 0x000076321a057816 */ /* 0x004fca0000000005 */
[----:B------:R0:W-:Y:S02]  /*2f5b0*/  @P4 STG.E.U16 [R20.64], R5 ;  /* 0x0000000514004986 */ /* 0x0001e4000c101506 */
[----:B0-----:R-:W-:Y:S02]  /*2f5c0*/  IMAD R21, R7, 0x2, R27 ;  /* 0x0000000207157824 */ /* 0x001fe400078e021b */
[----:B------:R-:W4:Y:S01]  /*2f5d0*/  LDL.LU R27, [R1+0x124] ;  /* 0x00012400011b7983 */ /* 0x000f220000300800 */
[----:B------:R-:W-:-:S03]  /*2f5e0*/  PRMT R5, R19, 0x7632, R5 ;  /* 0x0000763213057816 */ /* 0x000fc60000000005 */
[----:B------:R-:W2:Y:S01]  /*2f5f0*/  LDL.LU R26, [R1+0xe4] ;  /* 0x0000e400011a7983 */ /* 0x000ea20000300800 */
[----:B------:R-:W-:Y:S01]  /*2f600*/  ISETP.LT.AND P4, PT, R25, c[0x0][0x17c], !P0 ;  /* 0x00005f0019007a0c */ /* 0x000fe20004781270 */
[----:B------:R-:W-:Y:S01]  /*2f610*/  IMAD R25, R7, 0x2, R21 ;  /* 0x0000000207197824 */ /* 0x000fe200078e0215 */
[CC--:B------:R-:W-:Y:S01]  /*2f620*/  LEA R20, P6, R21.reuse, R3.reuse, 0x1 ;  /* 0x0000000315147211 */ /* 0x0c0fe200078c08ff */
[----:B------:R-:W2:Y:S03]  /*2f630*/  LDL.LU R19, [R1+0xd4] ;  /* 0x0000d40001137983 */ /* 0x000ea60000300800 */
[----:B------:R-:W-:Y:S01]  /*2f640*/  LEA.HI.X.SX32 R21, R21, R0, 0x1, P6 ;  /* 0x0000000015157211 */ /* 0x000fe200030f0eff */
[----:B------:R0:W-:Y:S01]  /*2f650*/  @P2 STG.E.U16 [R22.64], R5 ;  /* 0x0000000516002986 */ /* 0x0001e2000c101506 */
[----:B------:R-:W-:Y:S01]  /*2f660*/  ISETP.LT.AND P2, PT, R24, c[0x0][0x17c], !P0 ;  /* 0x00005f0018007a0c */ /* 0x000fe20004741270 */
[----:B------:R-:W-:Y:S01]  /*2f670*/  IMAD R24, R7, 0x2, R25 ;  /* 0x0000000207187824 */ /* 0x000fe200078e0219 */
[----:B0-----:R-:W-:-:S02]  /*2f680*/  LEA R22, P6, R25, R3, 0x1 ;  /* 0x0000000319167211 */ /* 0x001fc400078c08ff */
[----:B---3--:R-:W-:Y:S02]  /*2f690*/  PRMT R5, R15, 0x7632, R5 ;  /* 0x000076320f057816 */ /* 0x008fe40000000005 */
[----:B------:R-:W3:Y:S01]  /*2f6a0*/  LDL.LU R15, [R1+0xc4] ;  /* 0x0000c400010f7983 */ /* 0x000ee20000300800 */
[----:B------:R-:W-:Y:S02]  /*2f6b0*/  LEA.HI.X.SX32 R23, R25, R0, 0x1, P6 ;  /* 0x0000000019177211 */ /* 0x000fe400030f0eff */
[----:B----4-:R-:W-:-:S05]  /*2f6c0*/  PRMT R9, R27, 0x7632, R9 ;  /* 0x000076321b097816 */ /* 0x010fca0000000009 */
[----:B------:R-:W-:Y:S01]  /*2f6d0*/  @P3 STG.E.U16 [R20.64], R9 ;  /* 0x0000000914003986 */ /* 0x000fe2000c101506 */
[----:B------:R-:W-:Y:S01]  /*2f6e0*/  ISETP.LT.AND P3, PT, R16, c[0x0][0x17c], !P0 ;  /* 0x00005f0010007a0c */ /* 0x000fe20004761270 */
[C---:B------:R-:W-:Y:S02]  /*2f6f0*/  IMAD R16, R7.reuse, 0x2, R24 ;  /* 0x0000000207107824 */ /* 0x040fe400078e0218 */
[----:B------:R5:W-:Y:S01]  /*2f700*/  @P5 STG.E.U16 [R22.64], R5 ;  /* 0x0000000516005986 */ /* 0x000be2000c101506 */
[----:B------:R-:W-:Y:S01]  /*2f710*/  ISETP.LT.AND P5, PT, R12, c[0x0][0x17c], !P0 ;  /* 0x00005f000c007a0c */ /* 0x000fe200047a1270 */
[----:B------:R-:W-:Y:S01]  /*2f720*/  IMAD R12, R7, 0x2, R16 ;  /* 0x00000002070c7824 */ /* 0x000fe200078e0210 */
[----:B-----5:R-:W-:Y:S02]  /*2f730*/  PRMT R5, R11, 0x7632, R5 ;  /* 0x000076320b057816 */ /* 0x020fe40000000005 */
[----:B------:R-:W4:Y:S04]  /*2f740*/  LDL.LU R11, [R1+0xb4] ;  /* 0x0000b400010b7983 */ /* 0x000f280000300800 */
[----:B------:R-:W5:Y:S01]  /*2f750*/  LDL.LU R7, [R1+0x54] ;  /* 0x0000540001077983 */ /* 0x000f620000300800 */
[----:B------:R-:W-:-:S04]  /*2f760*/  LEA R20, P6, R24, R3, 0x1 ;  /* 0x0000000318147211 */ /* 0x000fc800078c08ff */
[-C--:B------:R-:W-:Y:S02]  /*2f770*/  LEA.HI.X.SX32 R21, R24, R0.reuse, 0x1, P6 ;  /* 0x0000000018157211 */ /* 0x080fe400030f0eff */
[CC--:B------:R-:W-:Y:S01]  /*2f780*/  LEA R22, P6, R16.reuse, R3.reuse, 0x1 ;  /* 0x0000000310167211 */ /* 0x0c0fe200078c08ff */
[----:B------:R-:W5:Y:S03]  /*2f790*/  LDL.LU R24, [R1+0x10] ;  /* 0x0000100001187983 */ /* 0x000f660000300800 */
[----:B------:R-:W-:Y:S01]  /*2f7a0*/  LEA.HI.X.SX32 R23, R16, R0, 0x1, P6 ;  /* 0x0000000010177211 */ /* 0x000fe200030f0eff */
[----:B------:R-:W-:Y:S01]  /*2f7b0*/  IMAD.MOV.U32 R16, RZ, RZ, c[0x0][0x198] ;  /* 0x00006600ff107624 */ /* 0x000fe200078e00ff */
[----:B------:R0:W-:Y:S01]  /*2f7c0*/  @P1 STG.E.U16 [R20.64], R5 ;  /* 0x0000000514001986 */ /* 0x0001e2000c101506 */
[----:B------:R-:W-:Y:S02]  /*2f7d0*/  ISETP.LT.AND P1, PT, R2, c[0x0][0x17c], !P0 ;  /* 0x00005f0002007a0c */ /* 0x000fe40004721270 */
[----:B--2---:R-:W-:Y:S01]  /*2f7e0*/  PRMT R9, R26, 0x7632, R9 ;  /* 0x000076321a097816 */ /* 0x004fe20000000009 */
[----:B------:R-:W-:Y:S01]  /*2f7f0*/  IMAD R2, R16, 0x2, R12 ;  /* 0x0000000210027824 */ /* 0x000fe200078e020c */
[----:B------:R-:W2:Y:S01]  /*2f800*/  LDL.LU R25, [R1+0x84] ;  /* 0x0000840001197983 */ /* 0x000ea20000300800 */
[----:B0-----:R-:W-:-:S03]  /*2f810*/  LEA R20, P6, R12, R3, 0x1 ;  /* 0x000000030c147211 */ /* 0x001fc600078c08ff */
[----:B------:R0:W-:Y:S01]  /*2f820*/  @P4 STG.E.U16 [R22.64], R9 ;  /* 0x0000000916004986 */ /* 0x0001e2000c101506 */
[----:B------:R-:W-:Y:S02]  /*2f830*/  PRMT R5, R19, 0x7632, R5 ;  /* 0x0000763213057816 */ /* 0x000fe40000000005 */
[----:B------:R-:W-:Y:S01]  /*2f840*/  LEA.HI.X.SX32 R21, R12, R0, 0x1, P6 ;  /* 0x000000000c157211 */ /* 0x000fe200030f0eff */
[----:B------:R-:W2:Y:S01]  /*2f850*/  LDL.LU R27, [R1+0x64] ;  /* 0x00006400011b7983 */ /* 0x000ea20000300800 */
[----:B------:R-:W-:Y:S01]  /*2f860*/  ISETP.LT.AND P4, PT, R4, c[0x0][0x17c], !P0 ;  /* 0x00005f0004007a0c */ /* 0x000fe20004781270 */
[----:B------:R-:W-:Y:S02]  /*2f870*/  IMAD R4, R16, 0x2, R2 ;  /* 0x0000000210047824 */ /* 0x000fe400078e0202 */
[----:B------:R3:W-:Y:S01]  /*2f880*/  @P2 STG.E.U16 [R20.64], R5 ;  /* 0x0000000514002986 */ /* 0x0007e2000c101506 */
[----:B0-----:R-:W-:-:S04]  /*2f890*/  LEA R22, P6, R2, R3, 0x1 ;  /* 0x0000000302167211 */ /* 0x001fc800078c08ff */
[-C--:B------:R-:W-:Y:S01]  /*2f8a0*/  LEA.HI.X.SX32 R23, R2, R0.reuse, 0x1, P6 ;  /* 0x0000000002177211 */ /* 0x080fe200030f0eff */
[----:B------:R-:W-:Y:S01]  /*2f8b0*/  IMAD R2, R16, 0x2, R4 ;  /* 0x0000000210027824 */ /* 0x000fe200078e0204 */
[----:B---3--:R-:W-:Y:S02]  /*2f8c0*/  PRMT R5, R15, 0x7632, R5 ;  /* 0x000076320f057816 */ /* 0x008fe40000000005 */
[----:B------:R-:W-:Y:S01]  /*2f8d0*/  LEA R20, P6, R4, R3, 0x1 ;  /* 0x0000000304147211 */ /* 0x000fe200078c08ff */
[----:B------:R-:W3:Y:S01]  /*2f8e0*/  LDL.LU R15, [R1+0x14] ;  /* 0x00001400010f7983 */ /* 0x000ee20000300800 */
[----:B------:R-:W-:Y:S02]  /*2f8f0*/  ISETP.LT.AND P2, PT, R8, c[0x0][0x17c], !P0 ;  /* 0x00005f0008007a0c */ /* 0x000fe40004741270 */
[----:B------:R-:W-:Y:S01]  /*2f900*/  LEA.HI.X.SX32 R21, R4, R0, 0x1, P6 ;  /* 0x0000000004157211 */ /* 0x000fe200030f0eff */
[----:B------:R0:W-:Y:S01]  /*2f910*/  @P3 STG.E.U16 [R22.64], R5 ;  /* 0x0000000516003986 */ /* 0x0001e2000c101506 */
[----:B------:R-:W-:-:S03]  /*2f920*/  ISETP.LT.AND P3, PT, R28, c[0x0][0x17c], !P0 ;  /* 0x00005f001c007a0c */ /* 0x000fc60004761270 */
[----:B------:R-:W3:Y:S01]  /*2f930*/  LDL.LU R28, [R1] ;  /* 0x00000000011c7983 */ /* 0x000ee20000300800 */
[----:B------:R-:W-:-:S03]  /*2f940*/  IMAD R4, R16, 0x2, R2 ;  /* 0x0000000210047824 */ /* 0x000fc600078e0202 */
[----:B------:R-:W3:Y:S01]  /*2f950*/  LDL.LU R26, [R1+0x44] ;  /* 0x00004400011a7983 */ /* 0x000ee20000300800 */
[----:B0-----:R-:W-:-:S03]  /*2f960*/  LEA R22, P6, R2, R3, 0x1 ;  /* 0x0000000302167211 */ /* 0x001fc600078c08ff */
[----:B------:R-:W3:Y:S01]  /*2f970*/  LDL.LU R19, [R1+0x18] ;  /* 0x0000180001137983 */ /* 0x000ee20000300800 */
[----:B------:R-:W-:Y:S02]  /*2f980*/  LEA.HI.X.SX32 R23, R2, R0, 0x1, P6 ;  /* 0x0000000002177211 */ /* 0x000fe400030f0eff */
[----:B----4-:R-:W-:Y:S02]  /*2f990*/  PRMT R8, R11, 0x7632, R8 ;  /* 0x000076320b087816 */ /* 0x010fe40000000008 */
[----:B------:R-:W4:Y:S01]  /*2f9a0*/  LDL.LU R11, [R1+0x1c] ;  /* 0x00001c00010b7983 */ /* 0x000f220000300800 */
[----:B-----5:R-:W-:-:S03]  /*2f9b0*/  PRMT R5, R7, 0x7632, R5 ;  /* 0x0000763207057816 */ /* 0x020fc60000000005 */
[----:B------:R-:W5:Y:S04]  /*2f9c0*/  LDL.LU R7, [R1+0x4] ;  /* 0x0000040001077983 */ /* 0x000f680000300800 */
[----:B------:R-:W4:Y:S04]  /*2f9d0*/  LDL.LU R2, [R1+0x24] ;  /* 0x0000240001027983 */ /* 0x000f280000300800 */
[----:B------:R0:W-:Y:S04]  /*2f9e0*/  @P5 STG.E.U16 [R20.64], R8 ;  /* 0x0000000814005986 */ /* 0x0001e8000c101506 */
[----:B------:R1:W-:Y:S01]  /*2f9f0*/  @P1 STG.E.U16 [R22.64], R5 ;  /* 0x0000000516001986 */ /* 0x0003e2000c101506 */
[----:B0-----:R-:W-:Y:S01]  /*2fa00*/  LEA R20, P6, R4, R3, 0x1 ;  /* 0x0000000304147211 */ /* 0x001fe200078c08ff */
[----:B------:R-:W-:-:S03]  /*2fa10*/  IMAD R8, R16, 0x2, R4 ;  /* 0x0000000210087824 */ /* 0x000fc600078e0204 */
[----:B------:R-:W-:Y:S02]  /*2fa20*/  LEA.HI.X.SX32 R21, R4, R0, 0x1, P6 ;  /* 0x0000000004157211 */ /* 0x000fe400030f0eff */
[----:B-1----:R-:W-:-:S04]  /*2fa30*/  LEA R22, P6, R8, R3, 0x1 ;  /* 0x0000000308167211 */ /* 0x002fc800078c08ff */
[----:B------:R-:W-:Y:S02]  /*2fa40*/  LEA.HI.X.SX32 R23, R8, R0, 0x1, P6 ;  /* 0x0000000008177211 */ /* 0x000fe400030f0eff */
[----:B------:R-:W-:Y:S02]  /*2fa50*/  ISETP.LT.AND P5, PT, R29, c[0x0][0x17c], !P0 ;  /* 0x00005f001d007a0c */ /* 0x000fe400047a1270 */
[----:B--2---:R-:W-:-:S04]  /*2fa60*/  PRMT R5, R27, 0x7632, R5 ;  /* 0x000076321b057816 */ /* 0x004fc80000000005 */
[----:B------:R-:W-:Y:S02]  /*2fa70*/  PRMT R9, R5, 0x7632, R9 ;  /* 0x0000763205097816 */ /* 0x000fe40000000009 */
[----:B---3--:R-:W-:Y:S02]  /*2fa80*/  ISETP.LT.AND P1, PT, R28, c[0x0][0x17c], !P0 ;  /* 0x00005f001c007a0c */ /* 0x008fe40004721270 */
[----:B----4-:R-:W-:Y:S01]  /*2fa90*/  PRMT R4, R2, 0x7632, R4 ;  /* 0x0000763202047816 */ /* 0x010fe20000000004 */
[--C-:B------:R-:W-:Y:S01]  /*2faa0*/  IMAD R2, R16, 0x2, R8.reuse ;  /* 0x0000000210027824 */ /* 0x100fe200078e0208 */
[----:B------:R-:W-:-:S03]  /*2fab0*/  PRMT R8, R25, 0x7632, R8 ;  /* 0x0000763219087816 */ /* 0x000fc60000000008 */
[----:B------:R0:W-:Y:S04]  /*2fac0*/  @P4 STG.E.U16 [R20.64], R4 ;  /* 0x0000000414004986 */ /* 0x0001e8000c101506 */
[----:B------:R1:W-:Y:S01]  /*2fad0*/  @P2 STG.E.U16 [R22.64], R8 ;  /* 0x0000000816002986 */ /* 0x0003e2000c101506 */
[----:B0-----:R-:W-:Y:S01]  /*2fae0*/  LEA R20, P6, R2, R3, 0x1 ;  /* 0x0000000302147211 */ /* 0x001fe200078c08ff */
[----:B------:R-:W-:-:S03]  /*2faf0*/  IMAD R4, R16, 0x2, R2 ;  /* 0x0000000210047824 */ /* 0x000fc600078e0202 */
[----:B------:R-:W-:Y:S01]  /*2fb00*/  LEA.HI.X.SX32 R21, R2, R0, 0x1, P6 ;  /* 0x0000000002157211 */ /* 0x000fe200030f0eff */
[----:B------:R-:W-:Y:S01]  /*2fb10*/  IMAD R2, R16, 0x2, R4 ;  /* 0x0000000210027824 */ /* 0x000fe200078e0204 */
[----:B-1----:R-:W-:-:S03]  /*2fb20*/  LEA R22, P6, R4, R3, 0x1 ;  /* 0x0000000304167211 */ /* 0x002fc600078c08ff */
[----:B------:R0:W-:Y:S01]  /*2fb30*/  @P3 STG.E.U16 [R20.64], R5 ;  /* 0x0000000514003986 */ /* 0x0001e2000c101506 */
[----:B------:R-:W-:Y:S01]  /*2fb40*/  LEA.HI.X.SX32 R23, R4, R0, 0x1, P6 ;  /* 0x0000000004177211 */ /* 0x000fe200030f0eff */
[----:B------:R-:W-:Y:S01]  /*2fb50*/  IMAD R8, R16, 0x2, R2 ;  /* 0x0000000210087824 */ /* 0x000fe200078e0202 */
[----:B------:R-:W-:Y:S02]  /*2fb60*/  PRMT R4, R26, 0x7632, R4 ;  /* 0x000076321a047816 */ /* 0x000fe40000000004 */
[----:B------:R-:W-:Y:S02]  /*2fb70*/  ISETP.LT.AND P4, PT, R24, c[0x0][0x17c], !P0 ;  /* 0x00005f0018007a0c */ /* 0x000fe40004781270 */
[----:B-----5:R-:W-:Y:S01]  /*2fb80*/  PRMT R12, R7, 0x7632, R12 ;  /* 0x00007632070c7816 */ /* 0x020fe2000000000c */
[----:B------:R1:W-:Y:S01]  /*2fb90*/  @P5 STG.E.U16 [R22.64], R4 ;  /* 0x0000000416005986 */ /* 0x0003e2000c101506 */
[----:B0-----:R-:W-:-:S04]  /*2fba0*/  LEA R20, P6, R2, R3, 0x1 ;  /* 0x0000000302147211 */ /* 0x001fc800078c08ff */
[----:B------:R-:W-:Y:S02]  /*2fbb0*/  LEA.HI.X.SX32 R21, R2, R0, 0x1, P6 ;  /* 0x0000000002157211 */ /* 0x000fe400030f0eff */
[----:B-1----:R-:W-:-:S03]  /*2fbc0*/  LEA R4, P6, R8, R3, 0x1 ;  /* 0x0000000308047211 */ /* 0x002fc600078c08ff */
[----:B------:R-:W-:Y:S01]  /*2fbd0*/  @P1 STG.E.U16 [R20.64], R12 ;  /* 0x0000000c14001986 */ /* 0x000fe2000c101506 */
[----:B------:R-:W-:Y:S02]  /*2fbe0*/  ISETP.LT.AND P2, PT, R15, c[0x0][0x17c], !P0 ;  /* 0x00005f000f007a0c */ /* 0x000fe40004741270 */
[----:B------:R-:W-:Y:S01]  /*2fbf0*/  LEA.HI.X.SX32 R5, R8, R0, 0x1, P6 ;  /* 0x0000000008057211 */ /* 0x000fe200030f0eff */
[----:B------:R-:W2:Y:S01]  /*2fc00*/  LDL.LU R15, [R1+0x34] ;  /* 0x00003400010f7983 */ /* 0x000ea20000300800 */
[----:B------:R-:W-:Y:S02]  /*2fc10*/  ISETP.LT.AND P1, PT, R17, c[0x0][0x17c], !P0 ;  /* 0x00005f0011007a0c */ /* 0x000fe40004721270 */
[----:B------:R-:W-:Y:S01]  /*2fc20*/  ISETP.LT.AND P5, PT, R11, c[0x0][0x17c], !P0 ;  /* 0x00005f000b007a0c */ /* 0x000fe200047a1270 */
[----:B------:R-:W3:Y:S01]  /*2fc30*/  LDL.LU R17, [R1+0xa88] ;  /* 0x000a880001117983 */ /* 0x000ee20000300800 */
[----:B------:R-:W-:-:S03]  /*2fc40*/  ISETP.LT.AND P3, PT, R19, c[0x0][0x17c], !P0 ;  /* 0x00005f0013007a0c */ /* 0x000fc60004761270 */
[----:B------:R-:W4:Y:S04]  /*2fc50*/  LDL.LU R28, [R1+0x38] ;  /* 0x00003800011c7983 */ /* 0x000f280000300800 */
[----:B------:R-:W5:Y:S04]  /*2fc60*/  LDL.LU R11, [R1+0x3c] ;  /* 0x00003c00010b7983 */ /* 0x000f680000300800 */
[----:B------:R0:W-:Y:S01]  /*2fc70*/  @P4 STG.E.U16 [R4.64], R9 ;  /* 0x0000000904004986 */ /* 0x0001e2000c101506 */
[----:B------:R-:W-:-:S03]  /*2fc80*/  ISETP.LT.AND P4, PT, R13, c[0x0][0x17c], !P0 ;  /* 0x00005f000d007a0c */ /* 0x000fc60004781270 */
[----:B------:R-:W4:Y:S04]  /*2fc90*/  LDL R19, [R1+0xa8] ;  /* 0x0000a80001137983 */ /* 0x000f280000100800 */
[----:B------:R-:W4:Y:S04]  /*2fca0*/  LDL.LU R13, [R1+0xa84] ;  /* 0x000a8400010d7983 */ /* 0x000f280000300800 */
[----:B------:R-:W5:Y:S01]  /*2fcb0*/  LDL R7, [R1+0x98] ;  /* 0x0000980001077983 */ /* 0x000f620000100800 */
[----:B------:R-:W-:Y:S01]  /*2fcc0*/  IMAD R2, R16, 0x2, R8 ;  /* 0x0000000210027824 */ /* 0x000fe200078e0208 */
[----:B0-----:R-:W-:-:S02]  /*2fcd0*/  PRMT R9, R9, 0x7632, R9 ;  /* 0x0000763209097816 */ /* 0x001fc40000000009 */
[----:B------:R-:W5:Y:S01]  /*2fce0*/  LDL.LU R29, [R1+0x40] ;  /* 0x00004000011d7983 */ /* 0x000f620000300800 */
[----:B------:R-:W-:Y:S01]  /*2fcf0*/  IMAD R5, R16, 0x2, R2 ;  /* 0x0000000210057824 */ /* 0x000fe200078e0202 */
[CC--:B------:R-:W-:Y:S02]  /*2fd00*/  LEA R20, P6, R2.reuse, R3.reuse, 0x1 ;  /* 0x0000000302147211 */ /* 0x0c0fe400078c08ff */
[----:B------:R-:W5:Y:S02]  /*2fd10*/  LDL.LU R24, [R1+0x50] ;  /* 0x0000500001187983 */ /* 0x000f640000300800 */
[-C--:B------:R-:W-:Y:S01]  /*2fd20*/  LEA.HI.X.SX32 R21, R2, R0.reuse, 0x1, P6 ;  /* 0x0000000002157211 */ /* 0x080fe200030f0eff */
[C---:B------:R-:W-:Y:S01]  /*2fd30*/  IMAD R2, R16.reuse, 0x2, R5 ;  /* 0x0000000210027824 */ /* 0x040fe200078e0205 */
[CC--:B------:R-:W-:Y:S01]  /*2fd40*/  LEA R4, P6, R5.reuse, R3.reuse, 0x1 ;  /* 0x0000000305047211 */ /* 0x0c0fe200078c08ff */
[----:B------:R-:W5:Y:S02]  /*2fd50*/  LDL R25, [R1+0x148] ;  /* 0x0001480001197983 */ /* 0x000f640000100800 */
[----:B------:R-:W-:Y:S01]  /*2fd60*/  IMAD R12, R16, 0x2, R2 ;  /* 0x00000002100c7824 */ /* 0x000fe200078e0202 */
[----:B------:R-:W-:Y:S01]  /*2fd70*/  LEA.HI.X.SX32 R5, R5, R0, 0x1, P6 ;  /* 0x0000000005057211 */ /* 0x000fe200030f0eff */
[----:B------:R0:W-:Y:S01]  /*2fd80*/  @P2 STG.E.U16 [R20.64], R9 ;  /* 0x0000000914002986 */ /* 0x0001e2000c101506 */
[----:B------:R-:W-:-:S03]  /*2fd90*/  LEA R8, P6, R2, R3, 0x1 ;  /* 0x0000000302087211 */ /* 0x000fc600078c08ff */
[----:B------:R-:W5:Y:S04]  /*2fda0*/  LDL R27, [R1+0x1c8] ;  /* 0x0001c800011b7983 */ /* 0x000f680000100800 */
[----:B------:R-:W5:Y:S01]  /*2fdb0*/  LDL.LU R26, [R1+0x60] ;  /* 0x00006000011a7983 */ /* 0x000f620000300800 */
[----:B0-----:R-:W-:Y:S01]  /*2fdc0*/  LEA.HI.X.SX32 R9, R2, R0, 0x1, P6 ;  /* 0x0000000002097211 */ /* 0x001fe200030f0eff */
[----:B------:R-:W-:Y:S01]  /*2fdd0*/  IMAD R2, R16, 0x2, R12 ;  /* 0x0000000210027824 */ /* 0x000fe200078e020c */
[----:B--2---:R-:W-:Y:S02]  /*2fde0*/  ISETP.LT.AND P2, PT, R15, c[0x0][0x17c], !P0 ;  /* 0x00005f000f007a0c */ /* 0x004fe40004741270 */
[----:B------:R-:W2:Y:S01]  /*2fdf0*/  LDL.LU R15, [R1+0x70] ;  /* 0x00007000010f7983 */ /* 0x000ea20000300800 */
[----:B---3--:R-:W-:-:S02]  /*2fe00*/  PRMT R17, R17, 0x7632, R17 ;  /* 0x0000763211117816 */ /* 0x008fc40000000011 */
[----:B----4-:R-:W-:-:S05]  /*2fe10*/  PRMT R13, R13, 0x7632, R13 ;  /* 0x000076320d0d7816 */ /* 0x010fca000000000d */
[----:B------:R0:W-:Y:S04]  /*2fe20*/  @P3 STG.E.U16 [R4.64], R13 ;  /* 0x0000000d04003986 */ /* 0x0001e8000c101506 */
[----:B------:R1:W-:Y:S01]  /*2fe30*/  @P5 STG.E.U16 [R8.64], R17 ;  /* 0x0000001108005986 */ /* 0x0003e2000c101506 */
[----:B0-----:R-:W-:-:S04]  /*2fe40*/  LEA R4, P3, R12, R3, 0x1 ;  /* 0x000000030c047211 */ /* 0x001fc800078608ff */
[----:B------:R-:W-:Y:S02]  /*2fe50*/  LEA.HI.X.SX32 R5, R12, R0, 0x1, P3 ;  /* 0x000000000c057211 */ /* 0x000fe400018f0eff */
[----:B-----5:R-:W-:Y:S02]  /*2fe60*/  ISETP.LT.AND P3, PT, R11, c[0x0][0x17c], !P0 ;  /* 0x00005f000b007a0c */ /* 0x020fe40004761270 */
[----:B------:R-:W3:Y:S04]  /*2fe70*/  LDL R11, [R1+0x1e8] ;  /* 0x0001e800010b7983 */ /* 0x000ee80000100800 */
[----:B-1----:R-:W4:Y:S04]  /*2fe80*/  LDL.LU R17, [R1+0x1b8] ;  /* 0x0001b80001117983 */ /* 0x002f280000300800 */
[----:B------:R0:W-:Y:S01]  /*2fe90*/  @P1 STG.E.U16 [R4.64], R19 ;  /* 0x0000001304001986 */ /* 0x0001e2000c101506 */
[----:B------:R-:W-:-:S03]  /*2fea0*/  LEA R8, P6, R2, R3, 0x1 ;  /* 0x0000000302087211 */ /* 0x000fc600078c08ff */
[----:B0-----:R-:W5:Y:S01]  /*2feb0*/  LDL R19, [R1+0x198] ;  /* 0x0001980001137983 */ /* 0x001f620000100800 */
[----:B------:R-:W-:Y:S02]  /*2fec0*/  LEA.HI.X.SX32 R9, R2, R0, 0x1, P6 ;  /* 0x0000000002097211 */ /* 0x000fe400030f0eff */
[----:B------:R-:W-:Y:S02]  /*2fed0*/  ISETP.LT.AND P5, PT, R28, c[0x0][0x17c], !P0 ;  /* 0x00005f001c007a0c */ /* 0x000fe400047a1270 */
[----:B------:R-:W4:Y:S04]  /*2fee0*/  LDL.LU R28, [R1+0x74] ;  /* 0x00007400011c7983 */ /* 0x000f280000300800 */
[----:B------:R0:W-:Y:S04]  /*2fef0*/  @P4 STG.E.U16 [R8.64], R7 ;  /* 0x0000000708004986 */ /* 0x0001e8000c101506 */
[----:B0-----:R-:W4:Y:S01]  /*2ff00*/  LDL.LU R7, [R1+0x78] ;  /* 0x0000780001077983 */ /* 0x001f220000300800 */
[----:B------:R-:W-:-:S04]  /*2ff10*/  IMAD R12, R16, 0x2, R2 ;  /* 0x00000002100c7824 */ /* 0x000fc800078e0202 */
[----:B------:R-:W-:Y:S01]  /*2ff20*/  IMAD R2, R16, 0x2, R12 ;  /* 0x0000000210027824 */ /* 0x000fe200078e020c */
[----:B------:R-:W-:-:S04]  /*2ff30*/  LEA R4, P1, R12, R3, 0x1 ;  /* 0x000000030c047211 */ /* 0x000fc800078208ff */
[-C--:B------:R-:W-:Y:S01]  /*2ff40*/  LEA.HI.X.SX32 R5, R12, R0.reuse, 0x1, P1 ;  /* 0x000000000c057211 */ /* 0x080fe200008f0eff */
[----:B------:R-:W-:Y:S01]  /*2ff50*/  IMAD R12, R16, 0x2, R2 ;  /* 0x00000002100c7824 */ /* 0x000fe200078e0202 */
[-C--:B------:R-:W-:Y:S02]  /*2ff60*/  LEA R8, P6, R2, R3.reuse, 0x1 ;  /* 0x0000000302087211 */ /* 0x080fe400078c08ff */
[----:B------:R-:W-:Y:S02]  /*2ff70*/  ISETP.LT.AND P1, PT, R24, c[0x0][0x17c], !P0 ;  /* 0x00005f0018007a0c */ /* 0x000fe40004721270 */
[----:B------:R-:W4:Y:S01]  /*2ff80*/  LDL R24, [R1+0x1d8] ;  /* 0x0001d80001187983 */ /* 0x000f220000100800 */
[----:B------:R-:W-:Y:S01]  /*2ff90*/  LEA.HI.X.SX32 R9, R2, R0, 0x1, P6 ;  /* 0x0000000002097211 */ /* 0x000fe200030f0eff */
[----:B------:R-:W-:Y:S01]  /*2ffa0*/  IMAD R2, R16, 0x2, R12 ;  /* 0x0000000210027824 */ /* 0x000fe200078e020c */
[----:B------:R-:W-:Y:S01]  /*2ffb0*/  ISETP.LT.AND P4, PT, R29, c[0x0][0x17c], !P0 ;  /* 0x00005f001d007a0c */ /* 0x000fe20004781270 */
[----:B------:R0:W-:Y:S04]  /*2ffc0*/  @P2 STG.E.U16 [R4.64], R25 ;  /* 0x0000001904002986 */ /* 0x0001e8000c101506 */
[----:B------:R1:W-:Y:S01]  /*2ffd0*/  @P5 STG.E.U16 [R8.64], R27 ;  /* 0x0000001b08005986 */ /* 0x0003e2000c101506 */
[----:B0-----:R-:W-:-:S03]  /*2ffe0*/  LEA R4, P2, R12, R3, 0x1 ;  /* 0x000000030c047211 */ /* 0x001fc600078408ff */
[----:B------:R-:W4:Y:S01]  /*2fff0*/  LDL.LU R25, [R1+0x7c] ;  /* 0x00007c0001197983 */ /* 0x000f220000300800 */
[----:B------:R-:W-:-:S03]  /*30000*/  LEA.HI.X.SX32 R5, R12, R0, 0x1, P2 ;  /* 0x000000000c057211 */ /* 0x000fc600010f0eff */
[----:B-1----:R-:W4:Y:S01]  /*30010*/  LDL.LU R27, [R1+0x80] ;  /* 0x00008000011b7983 */ /* 0x002f220000300800 */
[----:B------:R-:W-:-:S04]  /*30020*/  LEA R8, P6, R2, R3, 0x1 ;  /* 0x0000000302087211 */ /* 0x000fc800078c08ff */
[----:B------:R-:W-:Y:S02]  /*30030*/  LEA.HI.X.SX32 R9, R2, R0, 0x1, P6 ;  /* 0x0000000002097211 */ /* 0x000fe400030f0eff */
[----:B------:R-:W-:Y:S01]  /*30040*/  ISETP.LT.AND P5, PT, R26, c[0x0][0x17c], !P0 ;  /* 0x00005f001a007a0c */ /* 0x000fe200047a1270 */
[----:B------:R-:W-:Y:S01]  /*30050*/  IMAD R12, R16, 0x2, R2 ;  /* 0x00000002100c7824 */ /* 0x000fe200078e0202 */
[----:B--2---:R-:W-:Y:S02]  /*30060*/  ISETP.LT.AND P2, PT, R15, c[0x0][0x17c], !P0 ;  /* 0x00005f000f007a0c */ /* 0x004fe40004741270 */
[----:B------:R-:W2:Y:S04]  /*30070*/  LDL R15, [R1+0x1a8] ;  /* 0x0001a800010f7983 */ /* 0x000ea80000100800 */
[----:B------:R-:W2:Y:S04]  /*30080*/  LDL.LU R22, [R1+0x158] ;  /* 0x0001580001167983 */ /* 0x000ea80000300800 */
[----:B---3--:R0:W-:Y:S04]  /*30090*/  @P3 STG.E.U16 [R4.64], R11 ;  /* 0x0000000b04003986 */ /* 0x0081e8000c101506 */
[----:B0-----:R-:W3:Y:S04]  /*300a0*/  LDL R11, [R1+0x168] ;  /* 0x00016800010b7983 */ /* 0x001ee80000100800 */
[----:B------:R-:W3:Y:S04]  /*300b0*/  LDL.LU R26, [R1+0x90] ;  /* 0x00009000011a7983 */ /* 0x000ee80000300800 */
[----:B-----5:R0:W-:Y:S01]  /*300c0*/  @P4 STG.E.U16 [R8.64], R19 ;  /* 0x0000001308004986 */ /* 0x0201e2000c101506 */
[----:B------:R-:W-:-:S03]  /*300d0*/  LEA R4, P3, R12, R3, 0x1 ;  /* 0x000000030c047211 */ /* 0x000fc600078608ff */
[----:B0-----:R-:W5:Y:S01]  /*300e0*/  LDL.LU R19, [R1+0x94] ;  /* 0x0000940001137983 */ /* 0x001f620000300800 */
[----:B------:R-:W-:Y:S02]  /*300f0*/  LEA.HI.X.SX32 R5, R12, R0, 0x1, P3 ;  /* 0x000000000c057211 */ /* 0x000fe400018f0eff */
[----:B----4-:R-:W-:Y:S02]  /*30100*/  ISETP.LT.AND P3, PT, R7, c[0x0][0x17c], !P0 ;  /* 0x00005f0007007a0c */ /* 0x010fe40004761270 */
[----:B------:R-:W4:Y:S01]  /*30110*/  LDL R7, [R1+0x188] ;  /* 0x0001880001077983 */ /* 0x000f220000100800 */
[----:B------:R-:W-:Y:S01]  /*30120*/  IMAD R2, R16, 0x2, R12 ;  /* 0x0000000210027824 */ /* 0x000fe200078e020c */
[----:B------:R-:W-:Y:S02]  /*30130*/  ISETP.LT.AND P4, PT, R28, c[0x0][0x17c], !P0 ;  /* 0x00005f001c007a0c */ /* 0x000fe40004781270 */
[----:B------:R-:W4:Y:S01]  /*30140*/  LDL.LU R29, [R1+0xa0] ;  /* 0x0000a000011d7983 */ /* 0x000f220000300800 */
[----:B------:R-:W-:Y:S01]  /*30150*/  IMAD R12, R16, 0x2, R2 ;  /* 0x00000002100c7824 */ /* 0x000fe200078e0202 */
[----:B------:R-:W-:-:S02]  /*30160*/  LEA R8, P6, R2, R3, 0x1 ;  /* 0x0000000302087211 */ /* 0x000fc400078c08ff */
[----:B------:R-:W4:Y:S02]  /*30170*/  LDL.LU R28, [R1+0xa4] ;  /* 0x0000a400011c7983 */ /* 0x000f240000300800 */
[----:B------:R-:W-:Y:S01]  /*30180*/  LEA.HI.X.SX32 R9, R2, R0, 0x1, P6 ;  /* 0x0000000002097211 */ /* 0x000fe200030f0eff */
[----:B------:R-:W-:Y:S01]  /*30190*/  IMAD R2, R16, 0x2, R12 ;  /* 0x0000000210027824 */ /* 0x000fe200078e020c */
[----:B------:R0:W-:Y:S04]  /*301a0*/  @P1 STG.E.U16 [R4.64], R24 ;  /* 0x0000001804001986 */ /* 0x0001e8000c101506 */
[----:B------:R1:W-:Y:S01]  /*301b0*/  @P5 STG.E.U16 [R8.64], R17 ;  /* 0x0000001108005986 */ /* 0x0003e2000c101506 */
[----:B0-----:R-:W-:-:S03]  /*301c0*/  LEA R4, P1, R12, R3, 0x1 ;  /* 0x000000030c047211 */ /* 0x001fc600078208ff */
[----:B------:R-:W4:Y:S01]  /*301d0*/  LDL R24, [R1+0x178] ;  /* 0x0001780001187983 */ /* 0x000f220000100800 */
[-C--:B------:R-:W-:Y:S01]  /*301e0*/  LEA.HI.X.SX32 R5, R12, R0.reuse, 0x1, P1 ;  /* 0x000000000c057211 */ /* 0x080fe200008f0eff */
[----:B------:R-:W-:Y:S01]  /*301f0*/  IMAD R12, R16, 0x2, R2 ;  /* 0x00000002100c7824 */ /* 0x000fe200078e0202 */
[C---:B-1----:R-:W-:Y:S02]  /*30200*/  LEA R8, P6, R2.reuse, R3, 0x1 ;  /* 0x0000000302087211 */ /* 0x042fe400078c08ff */
[----:B------:R-:W-:Y:S02]  /*30210*/  ISETP.LT.AND P5, PT, R25, c[0x0][0x17c], !P0 ;  /* 0x00005f0019007a0c */ /* 0x000fe400047a1270 */
[----:B------:R-:W-:Y:S01]  /*30220*/  ISETP.LT.AND P1, PT, R27, c[0x0][0x17c], !P0 ;  /* 0x00005f001b007a0c */ /* 0x000fe20004721270 */
[----:B------:R-:W4:Y:S01]  /*30230*/  LDL R25, [R1+0x118] ;  /* 0x0001180001197983 */ /* 0x000f220000100800 */
[----:B------:R-:W-:-:S03]  /*30240*/  LEA.HI.X.SX32 R9, R2, R0, 0x1, P6 ;  /* 0x0000000002097211 */ /* 0x000fc600030f0eff */
[----:B------:R-:W4:Y:S04]  /*30250*/  LDL.LU R27, [R1+0x138] ;  /* 0x00013800011b7983 */ /* 0x000f280000300800 */
[----:B--2---:R0:W-:Y:S04]  /*30260*/  @P2 STG.E.U16 [R4.64], R15 ;  /* 0x0000000f04002986 */ /* 0x0041e8000c101506 */
[----:B0-----:R-:W2:Y:S01]  /*30270*/  LDL.LU R15, [R1+0xb0] ;  /* 0x0000b000010f7983 */ /* 0x001ea20000300800 */
[----:B------:R-:W-:-:S04]  /*30280*/  LEA R4, P2, R12, R3, 0x1 ;  /* 0x000000030c047211 */ /* 0x000fc800078408ff */
[----:B------:R-:W-:Y:S01]  /*30290*/  LEA.HI.X.SX32 R5, R12, R0, 0x1, P2 ;  /* 0x000000000c057211 */ /* 0x000fe200010f0eff */
[----:B---3--:R0:W-:Y:S01]  /*302a0*/  @P4 STG.E.U16 [R8.64], R11 ;  /* 0x0000000b08004986 */ /* 0x0081e2000c101506 */
[----:B------:R-:W-:-:S03]  /*302b0*/  ISETP.LT.AND P4, PT, R26, c[0x0][0x17c], !P0 ;  /* 0x00005f001a007a0c */ /* 0x000fc60004781270 */
[----:B0-----:R-:W3:Y:S01]  /*302c0*/  LDL.LU R11, [R1+0xc0] ;  /* 0x0000c000010b7983 */ /* 0x001ee20000300800 */
[----:B-----5:R-:W-:-:S03]  /*302d0*/  ISETP.LT.AND P2, PT, R19, c[0x0][0x17c], !P0 ;  /* 0x00005f0013007a0c */ /* 0x020fc60004741270 */
[----:B------:R-:W5:Y:S04]  /*302e0*/  LDL.LU R19, [R1+0x108] ;  /* 0x0001080001137983 */ /* 0x000f680000300800 */
[----:B------:R-:W5:Y:S04]  /*302f0*/  LDL R21, [R1+0x128] ;  /* 0x0001280001157983 */ /* 0x000f680000100800 */
[----:B------:R-:W5:Y:S04]  /*30300*/  LDL.LU R26, [R1+0xd0] ;  /* 0x0000d000011a7983 */ /* 0x000f680000300800 */
[----:B----4-:R0:W-:Y:S04]  /*30310*/  @P3 STG.E.U16 [R4.64], R7 ;  /* 0x0000000704003986 */ /* 0x0101e8000c101506 */
[----:B0-----:R-:W4:Y:S01]  /*30320*/  LDL.LU R7, [R1+0xe0] ;  /* 0x0000e00001077983 */ /* 0x001f220000300800 */
[----:B------:R-:W-:-:S04]  /*30330*/  IMAD R2, R16, 0x2, R12 ;  /* 0x0000000210027824 */ /* 0x000fc800078e020c */
[----:B------:R-:W-:Y:S01]  /*30340*/  IMAD R12, R16, 0x2, R2 ;  /* 0x00000002100c7824 */ /* 0x000fe200078e0202 */
[----:B------:R-:W-:-:S04]  /*30350*/  LEA R8, P6, R2, R3, 0x1 ;  /* 0x0000000302087211 */ /* 0x000fc800078c08ff */
[----:B------:R-:W-:Y:S01]  /*30360*/  LEA.HI.X.SX32 R9, R2, R0, 0x1, P6 ;  /* 0x0000000002097211 */ /* 0x000fe200030f0eff */
[----:B------:R-:W-:Y:S01]  /*30370*/  IMAD R2, R16, 0x2, R12 ;  /* 0x0000000210027824 */ /* 0x000fe200078e020c */
[----:B------:R-:W-:-:S03]  /*30380*/  LEA R4, P3, R12, R3, 0x1 ;  /* 0x000000030c047211 */ /* 0x000fc600078608ff */
[----:B------:R0:W-:Y:S01]  /*30390*/  @P5 STG.E.U16 [R8.64], R22 ;  /* 0x0000001608005986 */ /* 0x0001e2000c101506 */
[----:B------:R-:W-:Y:S01]  /*303a0*/  LEA.HI.X.SX32 R5, R12, R0, 0x1, P3 ;  /* 0x000000000c057211 */ /* 0x000fe200018f0eff */
[----:B------:R-:W-:Y:S01]  /*303b0*/  IMAD R12, R16, 0x2, R2 ;  /* 0x00000002100c7824 */ /* 0x000fe200078e0202 */
[----:B------:R-:W-:Y:S02]  /*303c0*/  ISETP.LT.AND P5, PT, R29, c[0x0][0x17c], !P0 ;  /* 0x00005f001d007a0c */ /* 0x000fe400047a1270 */
[----:B------:R-:W4:Y:S01]  /*303d0*/  LDL.LU R29, [R1+0xf8] ;  /* 0x0000f800011d7983 */ /* 0x000f220000300800 */
[----:B0-----:R-:W-:-:S04]  /*303e0*/  LEA R8, P6, R2, R3, 0x1 ;  /* 0x0000000302087211 */ /* 0x001fc800078c08ff */
[----:B------:R-:W-:Y:S01]  /*303f0*/  LEA.HI.X.SX32 R9, R2, R0, 0x1, P6 ;  /* 0x0000000002097211 */ /* 0x000fe200030f0eff */
[----:B------:R-:W-:Y:S01]  /*30400*/  IMAD R2, R16, 0x2, R12 ;  /* 0x0000000210027824 */ /* 0x000fe200078e020c */
[----:B------:R0:W-:Y:S04]  /*30410*/  @P1 STG.E.U16 [R4.64], R24 ;  /* 0x0000001804001986 */ /* 0x0001e8000c101506 */
[----:B------:R1:W-:Y:S01]  /*30420*/  @P4 STG.E.U16 [R8.64], R25 ;  /* 0x0000001908004986 */ /* 0x0003e2000c101506 */
[----:B0-----:R-:W-:-:S03]  /*30430*/  LEA R4, P1, R12, R3, 0x1 ;  /* 0x000000030c047211 */ /* 0x001fc600078208ff */
[----:B-1----:R-:W4:Y:S01]  /*30440*/  LDL.LU R25, [R1+0xf0] ;  /* 0x0000f00001197983 */ /* 0x002f220000300800 */
[----:B------:R-:W-:-:S03]  /*30450*/  LEA R8, P6, R2, R3, 0x1 ;  /* 0x0000000302087211 */ /* 0x000fc600078c08ff */
[----:B------:R-:W4:Y:S01]  /*30460*/  LDL.LU R23, [R1+0x100] ;  /* 0x0001000001177983 */ /* 0x000f220000300800 */
[-C--:B------:R-:W-:Y:S02]  /*30470*/  LEA.HI.X.SX32 R5, R12, R0.reuse, 0x1, P1 ;  /* 0x000000000c057211 */ /* 0x080fe400008f0eff */
[----:B------:R-:W-:Y:S02]  /*30480*/  LEA.HI.X.SX32 R9, R2, R0, 0x1, P6 ;  /* 0x0000000002097211 */ /* 0x000fe400030f0eff */
[----:B------:R-:W-:Y:S01]  /*30490*/  ISETP.LT.AND P3, PT, R28, c[0x0][0x17c], !P0 ;  /* 0x00005f001c007a0c */ /* 0x000fe20004761270 */
[----:B------:R0:W-:Y:S01]  /*304a0*/  @P2 STG.E.U16 [R4.64], R27 ;  /* 0x0000001b04002986 */ /* 0x0001e2000c101506 */
[----:B------:R-:W-:-:S05]  /*304b0*/  IMAD R12, R16, 0x2, R2 ;  /* 0x00000002100c7824 */ /* 0x000fca00078e0202 */
[----:B0-----:R-:W-:-:S04]  /*304c0*/  LEA R4, P2, R12, R3, 0x1 ;  /* 0x000000030c047211 */ /* 0x001fc800078408ff */
[----:B------:R-:W-:Y:S02]  /*304d0*/  LEA.HI.X.SX32 R5, R12, R0, 0x1, P2 ;  /* 0x000000000c057211 */ /* 0x000fe400010f0eff */
[----:B--2---:R-:W-:Y:S02]  /*304e0*/  ISETP.LT.AND P4, PT, R15, c[0x0][0x17c], !P0 ;  /* 0x00005f000f007a0c */ /* 0x004fe40004781270 */
[----:B------:R-:W2:Y:S04]  /*304f0*/  LDL.LU R15, [R1+0xe8] ;  /* 0x0000e800010f7983 */ /* 0x000ea80000300800 */
[----:B------:R-:W2:Y:S04]  /*30500*/  LDL.LU R28, [R1+0x110] ;  /* 0x00011000011c7983 */ /* 0x000ea80000300800 */
[----:B------:R-:W2:Y:S01]  /*30510*/  LDL.LU R24, [R1+0x120] ;  /* 0x0001200001187983 */ /* 0x000ea20000300800 */
[----:B---3--:R-:W-:-:S03]  /*30520*/  ISETP.LT.AND P1, PT, R11, c[0x0][0x17c], !P0 ;  /* 0x00005f000b007a0c */ /* 0x008fc60004721270 */
[----:B------:R-:W3:Y:S04]  /*30530*/  LDL.LU R11, [R1+0xd8] ;  /* 0x0000d800010b7983 */ /* 0x000ee80000300800 */
[----:B-----5:R0:W-:Y:S01]  /*30540*/  @P5 STG.E.U16 [R8.64], R21 ;  /* 0x0000001508005986 */ /* 0x0201e2000c101506 */
[----:B------:R-:W-:-:S03]  /*30550*/  ISETP.LT.AND P5, PT, R26, c[0x0][0x17c], !P0 ;  /* 0x00005f001a007a0c */ /* 0x000fc600047a1270 */
[----:B------:R-:W5:Y:S01]  /*30560*/  LDL.LU R26, [R1+0xc8] ;  /* 0x0000c800011a7983 */ /* 0x000f620000300800 */
[----:B----4-:R-:W-:-:S03]  /*30570*/  ISETP.LT.AND P2, PT, R7, c[0x0][0x17c], !P0 ;  /* 0x00005f0007007a0c */ /* 0x010fc60004741270 */
[----:B------:R-:W4:Y:S01]  /*30580*/  LDL.LU R7, [R1+0xb8] ;  /* 0x0000b80001077983 */ /* 0x000f220000300800 */
[----:B------:R-:W-:-:S03]  /*30590*/  IMAD R2, R16, 0x2, R12 ;  /* 0x0000000210027824 */ /* 0x000fc600078e020c */
[----:B------:R1:W-:Y:S01]  /*305a0*/  @P3 STG.E.U16 [R4.64], R19 ;  /* 0x0000001304003986 */ /* 0x0003e2000c101506 */
[----:B------:R-:W-:Y:S01]  /*305b0*/  IMAD R12, R16, 0x2, R2 ;  /* 0x00000002100c7824 */ /* 0x000fe200078e0202 */
[CC--:B0-----:R-:W-:Y:S02]  /*305c0*/  LEA R8, P6, R2.reuse, R3.reuse, 0x1 ;  /* 0x0000000302087211 */ /* 0x0c1fe400078c08ff */
[----:B------:R-:W4:Y:S02]  /*305d0*/  LDL.LU R20, [R1+0x58] ;  /* 0x0000580001147983 */ /* 0x000f240000300800 */
[----:B------:R-:W-:Y:S01]  /*305e0*/  LEA.HI.X.SX32 R9, R2, R0, 0x1, P6 ;  /* 0x0000000002097211 */ /* 0x000fe200030f0eff */
[----:B------:R-:W-:Y:S01]  /*305f0*/  IMAD R2, R16, 0x2, R12 ;  /* 0x0000000210027824 */ /* 0x000fe200078e020c */
[----:B-1----:R-:W-:-:S03]  /*30600*/  LEA R4, P3, R12, R3, 0x1 ;  /* 0x000000030c047211 */ /* 0x002fc600078608ff */
[----:B------:R0:W-:Y:S01]  /*30610*/  @P4 STG.E.U16 [R8.64], R29 ;  /* 0x0000001d08004986 */ /* 0x0001e2000c101506 */
[----:B------:R-:W-:Y:S01]  /*30620*/  LEA.HI.X.SX32 R5, R12, R0, 0x1, P3 ;  /* 0x000000000c057211 */ /* 0x000fe200018f0eff */
[----:B------:R-:W-:Y:S01]  /*30630*/  IMAD R12, R16, 0x2, R2 ;  /* 0x00000002100c7824 */ /* 0x000fe200078e0202 */
[----:B0-----:R-:W-:-:S04]  /*30640*/  LEA R8, P6, R2, R3, 0x1 ;  /* 0x0000000302087211 */ /* 0x001fc800078c08ff */
[----:B------:R-:W-:Y:S01]  /*30650*/  LEA.HI.X.SX32 R9, R2, R0, 0x1, P6 ;  /* 0x0000000002097211 */ /* 0x000fe200030f0eff */
[----:B------:R-:W-:Y:S01]  /*30660*/  IMAD R2, R16, 0x2, R12 ;  /* 0x0000000210027824 */ /* 0x000fe200078e020c */
[----:B------:R-:W-:Y:S02]  /*30670*/  ISETP.LT.AND P4, PT, R25, c[0x0][0x17c], !P0 ;  /* 0x00005f0019007a0c */ /* 0x000fe40004781270 */
[----:B------:R-:W4:Y:S01]  /*30680*/  LDL.LU R25, [R1+0x28] ;  /* 0x0000280001197983 */ /* 0x000f220000300800 */
[----:B------:R-:W-:-:S03]  /*30690*/  ISETP.LT.AND P3, PT, R23, c[0x0][0x17c], !P0 ;  /* 0x00005f0017007a0c */ /* 0x000fc60004761270 */
[----:B------:R-:W4:Y:S04]  /*306a0*/  LDL.LU R21, [R1+0x88] ;  /* 0x0000880001157983 */ /* 0x000f280000300800 */
[----:B------:R-:W4:Y:S04]  /*306b0*/  LDL.LU R23, [R1+0x68] ;  /* 0x0000680001177983 */ /* 0x000f280000300800 */
[----:B--2---:R0:W-:Y:S02]  /*306c0*/  @P1 STG.E.U16 [R4.64], R15 ;  /* 0x0000000f04001986 */ /* 0x0041e4000c101506 */
[----:B0-----:R-:W-:-:S04]  /*306d0*/  LEA R4, P1, R12, R3, 0x1 ;  /* 0x000000030c047211 */ /* 0x001fc800078208ff */
[----:B------:R-:W-:Y:S01]  /*306e0*/  LEA.HI.X.SX32 R5, R12, R0, 0x1, P1 ;  /* 0x000000000c057211 */ /* 0x000fe200008f0eff */
[----:B------:R-:W-:Y:S01]  /*306f0*/  IMAD R12, R16, 0x2, R2 ;  /* 0x00000002100c7824 */ /* 0x000fe200078e0202 */
[----:B------:R-:W-:Y:S02]  /*30700*/  ISETP.LT.AND P1, PT, R24, c[0x0][0x17c], !P0 ;  /* 0x00005f0018007a0c */ /* 0x000fe40004721270 */
[----:B------:R-:W2:Y:S04]  /*30710*/  LDL.LU R24, [R1+0x48] ;  /* 0x0000480001187983 */ /* 0x000ea80000300800 */
[----:B---3--:R0:W-:Y:S01]  /*30720*/  @P5 STG.E.U16 [R8.64], R11 ;  /* 0x0000000b08005986 */ /* 0x0081e2000c101506 */
[----:B------:R-:W-:-:S03]  /*30730*/  ISETP.LT.AND P5, PT, R28, c[0x0][0x17c], !P0 ;  /* 0x00005f001c007a0c */ /* 0x000fc600047a1270 */
[----:B------:R-:W3:Y:S01]  /*30740*/  LDL.LU R28, [R1+0x8] ;  /* 0x00000800011c7983 */ /* 0x000ee20000300800 */
[----:B0-----:R-:W-:-:S03]  /*30750*/  LEA R8, P6, R2, R3, 0x1 ;  /* 0x0000000302087211 */ /* 0x001fc600078c08ff */
[----:B-----5:R0:W-:Y:S01]  /*30760*/  @P2 STG.E.U16 [R4.64], R26 ;  /* 0x0000001a04002986 */ /* 0x0201e2000c101506 */
[----:B------:R-:W-:Y:S01]  /*30770*/  LEA.HI.X.SX32 R9, R2, R0, 0x1, P6 ;  /* 0x0000000002097211 */ /* 0x000fe200030f0eff */
[----:B------:R-:W-:Y:S01]  /*30780*/  IMAD R2, R16, 0x2, R12 ;  /* 0x0000000210027824 */ /* 0x000fe200078e020c */
[----:B0-----:R-:W-:-:S04]  /*30790*/  LEA R4, P2, R12, R3, 0x1 ;  /* 0x000000030c047211 */ /* 0x001fc800078408ff */
[----:B------:R-:W-:Y:S02]  /*307a0*/  LEA.HI.X.SX32 R5, R12, R0, 0x1, P2 ;  /* 0x000000000c057211 */ /* 0x000fe400010f0eff */
[----:B------:R-:W5:Y:S04]  /*307b0*/  LDL.LU R12, [R1+0x140] ;  /* 0x00014000010c7983 */ /* 0x000f680000300800 */
[----:B----4-:R0:W-:Y:S04]  /*307c0*/  @P4 STG.E.U16 [R8.64], R7 ;  /* 0x0000000708004986 */ /* 0x0101e8000c101506 */
[----:B0-----:R-:W4:Y:S01]  /*307d0*/  LDL.LU R9, [R1+0x130] ;  /* 0x0001300001097983 */ /* 0x001f220000300800 */
[----:B------:R-:W-:-:S03]  /*307e0*/  LEA R8, P6, R2, R3, 0x1 ;  /* 0x0000000302087211 */ /* 0x000fc600078c08ff */
[----:B------:R0:W-:Y:S01]  /*307f0*/  @P3 STG.E.U16 [R4.64], R20 ;  /* 0x0000001404003986 */ /* 0x0001e2000c101506 */
[----:B-----5:R-:W-:Y:S01]  /*30800*/  ISETP.LT.AND P2, PT, R12, c[0x0][0x17c], !P0 ;  /* 0x00005f000c007a0c */ /* 0x020fe20004741270 */
[----:B------:R-:W-:-:S05]  /*30810*/  IMAD R12, R16, 0x2, R2 ;  /* 0x00000002100c7824 */ /* 0x000fca00078e0202 */
[----:B0-----:R-:W-:-:S04]  /*30820*/  LEA R4, P3, R12, R3, 0x1 ;  /* 0x000000030c047211 */ /* 0x001fc800078608ff */
[-C--:B------:R-:W-:Y:S02]  /*30830*/  LEA.HI.X.SX32 R5, R12, R0.reuse, 0x1, P3 ;  /* 0x000000000c057211 */ /* 0x080fe400018f0eff */
[----:B----4-:R-:W-:Y:S02]  /*30840*/  ISETP.LT.AND P4, PT, R9, c[0x0][0x17c], !P0 ;  /* 0x00005f0009007a0c */ /* 0x010fe40004781270 */
[----:B------:R-:W-:Y:S01]  /*30850*/  LEA.HI.X.SX32 R9, R2, R0, 0x1, P6 ;  /* 0x0000000002097211 */ /* 0x000fe200030f0eff */
[----:B------:R-:W-:Y:S02]  /*30860*/  IMAD R2, R16, 0x2, R12 ;  /* 0x0000000210027824 */ /* 0x000fe400078e020c */
[----:B------:R-:W4:Y:S04]  /*30870*/  LDL.LU R12, [R1+0x150] ;  /* 0x00015000010c7983 */ /* 0x000f280000300800 */
[----:B------:R0:W-:Y:S04]  /*30880*/  @P5 STG.E.U16 [R8.64], R25 ;  /* 0x0000001908005986 */ /* 0x0001e8000c101506 */
[----:B0-----:R-:W5:Y:S01]  /*30890*/  LDL.LU R9, [R1+0x144] ;  /* 0x0001440001097983 */ /* 0x001f620000300800 */
[----:B------:R-:W-:-:S03]  /*308a0*/  LEA R8, P6, R2, R3, 0x1 ;  /* 0x0000000302087211 */ /* 0x000fc600078c08ff */
[----:B------:R0:W-:Y:S01]  /*308b0*/  @P1 STG.E.U16 [R4.64], R21 ;  /* 0x0000001504001986 */ /* 0x0001e2000c101506 */
[----:B----4-:R-:W-:Y:S01]  /*308c0*/  ISETP.LT.AND P3, PT, R12, c[0x0][0x17c], !P0 ;  /* 0x00005f000c007a0c */ /* 0x010fe20004761270 */
[----:B------:R-:W-:-:S05]  /*308d0*/  IMAD R12, R16, 0x2, R2 ;  /* 0x00000002100c7824 */ /* 0x000fca00078e0202 */
[----:B0-----:R-:W-:Y:S02]  /*308e0*/  LEA R4, P1, R12, R3, 0x1 ;  /* 0x000000030c047211 */ /* 0x001fe400078208ff */
[----:B-----5:R-:W-:Y:S02]  /*308f0*/  ISETP.LT.AND P5, PT, R9, c[0x0][0x17c], !P0 ;  /* 0x00005f0009007a0c */ /* 0x020fe400047a1270 */
[-C--:B------:R-:W-:Y:S02]  /*30900*/  LEA.HI.X.SX32 R9, R2, R0.reuse, 0x1, P6 ;  /* 0x0000000002097211 */ /* 0x080fe400030f0eff */
[----:B------:R-:W-:-:S03]  /*30910*/  LEA.HI.X.SX32 R5, R12, R0, 0x1, P1 ;  /* 0x000000000c057211 */ /* 0x000fc600008f0eff */
[----:B------:R0:W-:Y:S01]  /*30920*/  @P4 STG.E.U16 [R8.64], R23 ;  /* 0x0000001708004986 */ /* 0x0001e2000c101506 */
[----:B------:R-:W-:Y:S02]  /*30930*/  ISETP.LT.AND P4, PT, R10, c[0x0][0x17c], !P0 ;  /* 0x00005f000a007a0c */ /* 0x000fe40004781270 */
[----:B------:R-:W-:Y:S01]  /*30940*/  ISETP.LT.AND P1, PT, R6, c[0x0][0x17c], !P0 ;  /* 0x00005f0006007a0c */ /* 0x000fe20004721270 */
[----:B------:R-:W4:Y:S04]  /*30950*/  LDL.LU R10, [R1+0xa80] ;  /* 0x000a8000010a7983 */ /* 0x000f280000300800 */
[----:B------:R-:W5:Y:S01]  /*30960*/  LDL.LU R6, [R1+0xa7c] ;  /* 0x000a7c0001067983 */ /* 0x000f620000300800 */
[----:B------:R-:W-:-:S04]  /*30970*/  IMAD R2, R16, 0x2, R12 ;  /* 0x0000000210027824 */ /* 0x000fc800078e020c */
[----:B------:R-:W-:Y:S01]  /*30980*/  IMAD R12, R16, 0x2, R2 ;  /* 0x00000002100c7824 */ /* 0x000fe200078e0202 */
[CC--:B0-----:R-:W-:Y:S01]  /*30990*/  LEA R8, P6, R2.reuse, R3.reuse, 0x1 ;  /* 0x0000000302087211 */ /* 0x0c1fe200078c08ff */
[----:B--2---:R0:W-:Y:S03]  /*309a0*/  @P2 STG.E.U16 [R4.64], R24 ;  /* 0x0000001804002986 */ /* 0x0041e6000c101506 */
[----:B------:R-:W-:Y:S01]  /*309b0*/  LEA.HI.X.SX32 R9, R2, R0, 0x1, P6 ;  /* 0x0000000002097211 */ /* 0x000fe200030f0eff */
[----:B------:R-:W-:Y:S01]  /*309c0*/  IMAD R2, R16, 0x2, R12 ;  /* 0x0000000210027824 */ /* 0x000fe200078e020c */
[----:B0-----:R-:W-:-:S03]  /*309d0*/  LEA R4, P2, R12, R3, 0x1 ;  /* 0x000000030c047211 */ /* 0x001fc600078408ff */
[----:B---3--:R0:W-:Y:S01]  /*309e0*/  @P5 STG.E.U16 [R8.64], R28 ;  /* 0x0000001c08005986 */ /* 0x0081e2000c101506 */
[----:B------:R-:W-:Y:S01]  /*309f0*/  LEA.HI.X.SX32 R5, R12, R0, 0x1, P2 ;  /* 0x000000000c057211 */ /* 0x000fe200010f0eff */
[----:B------:R-:W-:Y:S01]  /*30a00*/  IMAD R12, R16, 0x2, R2 ;  /* 0x00000002100c7824 */ /* 0x000fe200078e0202 */
[----:B------:R-:W-:Y:S02]  /*30a10*/  ISETP.LT.AND P2, PT, R18, c[0x0][0x17c], !P0 ;  /* 0x00005f0012007a0c */ /* 0x000fe40004741270 */
[----:B------:R-:W2:Y:S01]  /*30a20*/  LDL.LU R18, [R1+0xa78] ;  /* 0x000a780001127983 */ /* 0x000ea20000300800 */
[----:B0-----:R-:W-:-:S04]  /*30a30*/  LEA R8, P6, R2, R3, 0x1 ;  /* 0x0000000302087211 */ /* 0x001fc800078c08ff */
[----:B------:R-:W-:Y:S01]  /*30a40*/  LEA.HI.X.SX32 R9, R2, R0, 0x1, P6 ;  /* 0x0000000002097211 */ /* 0x000fe200030f0eff */
[----:B------:R-:W-:Y:S01]  /*30a50*/  IMAD R2, R16, 0x2, R12 ;  /* 0x0000000210027824 */ /* 0x000fe200078e020c */
[----:B------:R-:W-:Y:S02]  /*30a60*/  ISETP.LT.AND P5, PT, R14, c[0x0][0x17c], !P0 ;  /* 0x00005f000e007a0c */ /* 0x000fe400047a1270 */
[----:B------:R-:W3:Y:S04]  /*30a70*/  LDL.LU R14, [R1+0xa74] ;  /* 0x000a7400010e7983 */ /* 0x000ee80000300800 */
[----:B-----5:R0:W-:Y:S04]  /*30a80*/  @P3 STG.E.U16 [R4.64], R6 ;  /* 0x0000000604003986 */ /* 0x0201e8000c101506 */
[----:B----4-:R1:W-:Y:S01]  /*30a90*/  @P4 STG.E.U16 [R8.64], R10 ;  /* 0x0000000a08004986 */ /* 0x0103e2000c101506 */
[----:B0-----:R-:W-:-:S04]  /*30aa0*/  LEA R4, P3, R12, R3, 0x1 ;  /* 0x000000030c047211 */ /* 0x001fc800078608ff */
[----:B------:R-:W-:Y:S02]  /*30ab0*/  LEA.HI.X.SX32 R5, R12, R0, 0x1, P3 ;  /* 0x000000000c057211 */ /* 0x000fe400018f0eff */
[----:B------:R-:W4:Y:S04]  /*30ac0*/  LDL.LU R12, [R1+0x180] ;  /* 0x00018000010c7983 */ /* 0x000f280000300800 */
[----:B-1----:R-:W5:Y:S01]  /*30ad0*/  LDL.LU R9, [R1+0x174] ;  /* 0x0001740001097983 */ /* 0x002f620000300800 */
[----:B------:R-:W-:-:S03]  /*30ae0*/  LEA R8, P6, R2, R3, 0x1 ;  /* 0x0000000302087211 */ /* 0x000fc600078c08ff */
[----:B---3--:R0:W-:Y:S01]  /*30af0*/  @P1 STG.E.U16 [R4.64], R14 ;  /* 0x0000000e04001986 */ /* 0x0081e2000c101506 */
[----:B----4-:R-:W-:Y:S02]  /*30b00*/  ISETP.LT.AND P3, PT, R12, c[0x0][0x17c], !P0 ;  /* 0x00005f000c007a0c */ /* 0x010fe40004761270 */
[----:B-----5:R-:W-:Y:S02]  /*30b10*/  ISETP.LT.AND P4, PT, R9, c[0x0][0x17c], !P0 ;  /* 0x00005f0009007a0c */ /* 0x020fe40004781270 */
[----:B------:R-:W-:Y:S01]  /*30b20*/  LEA.HI.X.SX32 R9, R2, R0, 0x1, P6 ;  /* 0x0000000002097211 */ /* 0x000fe200030f0eff */
[----:B------:R-:W-:Y:S02]  /*30b30*/  IMAD R12, R16, 0x2, R2 ;  /* 0x00000002100c7824 */ /* 0x000fe400078e0202 */
[----:B------:R-:W3:Y:S04]  /*30b40*/  LDL.LU R2, [R1+0x190] ;  /* 0x0001900001027983 */ /* 0x000ee80000300800 */
[----:B0-----:R-:W4:Y:S04]  /*30b50*/  LDL.LU R5, [R1+0x184] ;  /* 0x0001840001057983 */ /* 0x001f280000300800 */
[----:B--2---:R0:W-:Y:S04]  /*30b60*/  @P2 STG.E.U16 [R8.64], R18 ;  /* 0x0000001208002986 */ /* 0x0041e8000c101506 */
[----:B0-----:R-:W2:Y:S01]  /*30b70*/  LDL.LU R8, [R1+0xa8] ;  /* 0x0000a80001087983 */ /* 0x001ea20000300800 */
[----:B------:R-:W-:Y:S01]  /*30b80*/  LEA R4, P6, R12, R3, 0x1 ;  /* 0x000000030c047211 */ /* 0x000fe200078c08ff */
[----:B------:R-:W-:Y:S01]  /*30b90*/  IMAD R9, R16, 0x2, R12 ;  /* 0x0000000210097824 */ /* 0x000fe200078e020c */
[----:B----4-:R-:W-:-:S02]  /*30ba0*/  ISETP.LT.AND P1, PT, R5, c[0x0][0x17c], !P0 ;  /* 0x00005f0005007a0c */ /* 0x010fc40004721270 */
[----:B------:R-:W-:Y:S02]  /*30bb0*/  LEA.HI.X.SX32 R5, R12, R0, 0x1, P6 ;  /* 0x000000000c057211 */ /* 0x000fe400030f0eff */
[----:B------:R-:W4:Y:S01]  /*30bc0*/  LDL.LU R12, [R1+0x148] ;  /* 0x00014800010c7983 */ /* 0x000f220000300800 */
[----:B--2---:R-:W-:-:S05]  /*30bd0*/  PRMT R6, R8, 0x7632, R6 ;  /* 0x0000763208067816 */ /* 0x004fca0000000006 */
[----:B------:R0:W-:Y:S04]  /*30be0*/  @P5 STG.E.U16 [R4.64], R6 ;  /* 0x0000000604005986 */ /* 0x0001e8000c101506 */
[----:B0-----:R-:W2:Y:S01]  /*30bf0*/  LDL.LU R5, [R1+0x194] ;  /* 0x0001940001057983 */ /* 0x001ea20000300800 */
[----:B---3--:R-:W-:Y:S01]  /*30c00*/  ISETP.LT.AND P2, PT, R2, c[0x0][0x17c], !P0 ;  /* 0x00005f0002007a0c */ /* 0x008fe20004741270 */
[----:B------:R-:W-:Y:S01]  /*30c10*/  IMAD R2, R16, 0x2, R9 ;  /* 0x0000000210027824 */ /* 0x000fe200078e0209 */
[----:B------:R-:W-:Y:S02]  /*30c20*/  LEA R8, P6, R9, R3, 0x1 ;  /* 0x0000000309087211 */ /* 0x000fe400078c08ff */
[----:B--2---:R-:W-:Y:S02]  /*30c30*/  ISETP.LT.AND P5, PT, R5, c[0x0][0x17c], !P0 ;  /* 0x00005f0005007a0c */ /* 0x004fe400047a1270 */
[----:B------:R-:W2:Y:S01]  /*30c40*/  LDL.LU R5, [R1+0x98] ;  /* 0x0000980001057983 */ /* 0x000ea20000300800 */
[----:B------:R-:W-:-:S02]  /*30c50*/  LEA.HI.X.SX32 R9, R9, R0, 0x1, P6 ;  /* 0x0000000009097211 */ /* 0x000fc400030f0eff */
[-C--:B------:R-:W-:Y:S02]  /*30c60*/  LEA R4, P6, R2, R3.reuse, 0x1 ;  /* 0x0000000302047211 */ /* 0x080fe400078c08ff */
[----:B----4-:R-:W-:Y:S01]  /*30c70*/  PRMT R6, R12, 0x7632, R6 ;  /* 0x000076320c067816 */ /* 0x010fe20000000006 */
[----:B------:R-:W-:Y:S01]  /*30c80*/  IMAD R12, R16, 0x2, R2 ;  /* 0x00000002100c7824 */ /* 0x000fe200078e0202 */
[----:B--2---:R-:W-:Y:S02]  /*30c90*/  PRMT R10, R5, 0x7632, R10 ;  /* 0x00007632050a7816 */ /* 0x004fe4000000000a */
[----:B------:R-:W-:Y:S02]  /*30ca0*/  LEA.HI.X.SX32 R5, R2, R0, 0x1, P6 ;  /* 0x0000000002057211 */ /* 0x000fe400030f0eff */
[----:B------:R-:W2:Y:S04]  /*30cb0*/  LDL.LU R2, [R1+0x1a4] ;  /* 0x0001a40001027983 */ /* 0x000ea80000300800 */
[----:B------:R0:W-:Y:S04]  /*30cc0*/  @P4 STG.E.U16 [R8.64], R10 ;  /* 0x0000000a08004986 */ /* 0x0001e8000c101506 */
[----:B------:R1:W-:Y:S04]  /*30cd0*/  @P3 STG.E.U16 [R4.64], R6 ;  /* 0x0000000604003986 */ /* 0x0003e8000c101506 */
[----:B0-----:R-:W3:Y:S04]  /*30ce0*/  LDL.LU R9, [R1+0x1a0] ;  /* 0x0001a00001097983 */ /* 0x001ee80000300800 */
[----:B-1----:R-:W4:Y:S01]  /*30cf0*/  LDL.LU R4, [R1+0x1c8] ;  /* 0x0001c80001047983 */ /* 0x002f220000300800 */
[----:B------:R-:W-:Y:S01]  /*30d00*/  LEA R8, P6, R12, R3, 0x1 ;  /* 0x000000030c087211 */ /* 0x000fe200078c08ff */
[----:B------:R-:W-:Y:S01]  /*30d10*/  IMAD R5, R16, 0x2, R12 ;  /* 0x0000000210057824 */ /* 0x000fe200078e020c */
[----:B---3--:R-:W-:-:S02]  /*30d20*/  ISETP.LT.AND P4, PT, R9, c[0x0][0x17c], !P0 ;  /* 0x00005f0009007a0c */ /* 0x008fc40004781270 */
[----:B------:R-:W-:Y:S02]  /*30d30*/  LEA.HI.X.SX32 R9, R12, R0, 0x1, P6 ;  /* 0x000000000c097211 */ /* 0x000fe400030f0eff */
[----:B----4-:R-:W-:Y:S01]  /*30d40*/  PRMT R6, R4, 0x7632, R6 ;  /* 0x0000763204067816 */ /* 0x010fe20000000006 */
[----:B------:R-:W3:Y:S04]  /*30d50*/  LDL.LU R12, [R1+0x198] ;  /* 0x00019800010c7983 */ /* 0x000ee80000300800 */
[----:B------:R0:W-:Y:S04]  /*30d60*/  @P1 STG.E.U16 [R8.64], R6 ;  /* 0x0000000608001986 */ /* 0x0001e8000c101506 */
[----:B0-----:R-:W4:Y:S01]  /*30d70*/  LDL.LU R9, [R1+0x1b0] ;  /* 0x0001b00001097983 */ /* 0x001f220000300800 */
[----:B--2---:R-:W-:Y:S01]  /*30d80*/  ISETP.LT.AND P3, PT, R2, c[0x0][0x17c], !P0 ;  /* 0x00005f0002007a0c */ /* 0x004fe20004761270 */
[----:B------:R-:W-:Y:S01]  /*30d90*/  IMAD R2, R16, 0x2, R5 ;  /* 0x0000000210027824 */ /* 0x000fe200078e0205 */
[----:B------:R-:W-:-:S02]  /*30da0*/  LEA R4, P6, R5, R3, 0x1 ;  /* 0x0000000305047211 */ /* 0x000fc400078c08ff */
[----:B----4-:R-:W-:Y:S02]  /*30db0*/  ISETP.LT.AND P1, PT, R9, c[0x0][0x17c], !P0 ;  /* 0x00005f0009007a0c */ /* 0x010fe40004721270 */
[----:B------:R-:W2:Y:S01]  /*30dc0*/  LDL.LU R9, [R1+0x1e8] ;  /* 0x0001e80001097983 */ /* 0x000ea20000300800 */
[-C--:B------:R-:W-:Y:S02]  /*30dd0*/  LEA.HI.X.SX32 R5, R5, R0.reuse, 0x1, P6 ;  /* 0x0000000005057211 */ /* 0x080fe400030f0eff */
[----:B------:R-:W-:Y:S02]  /*30de0*/  LEA R8, P6, R2, R3, 0x1 ;  /* 0x0000000302087211 */ /* 0x000fe400078c08ff */
[----:B---3--:R-:W-:Y:S01]  /*30df0*/  PRMT R6, R12, 0x7632, R6 ;  /* 0x000076320c067816 */ /* 0x008fe20000000006 */
[----:B------:R-:W-:Y:S01]  /*30e00*/  IMAD R12, R16, 0x2, R2 ;  /* 0x00000002100c7824 */ /* 0x000fe200078e0202 */
[----:B--2---:R-:W-:Y:S02]  /*30e10*/  PRMT R10, R9, 0x7632, R10 ;  /* 0x00007632090a7816 */ /* 0x004fe4000000000a */
[----:B------:R-:W-:-:S02]  /*30e20*/  LEA.HI.X.SX32 R9, R2, R0, 0x1, P6 ;  /* 0x0000000002097211 */ /* 0x000fc400030f0eff */
        /* <DEDUP_REMOVED lines=15> */
[----:B------:R-:W-:-:S04]  /*30f20*/  LEA R8, P6, R9, R3, 0x1 ;  /* 0x0000000309087211 */ /* 0x000fc800078c08ff */
[----:B------:R-:W-:Y:S02]  /*30f30*/  LEA.HI.X.SX32 R9, R9, R0, 0x1, P6 ;  /* 0x0000000009097211 */ /* 0x000fe400030f0eff */
[----:B------:R-:W-:Y:S02]  /*30f40*/  LEA R4, P6, R2, R3, 0x1 ;  /* 0x0000000302047211 */ /* 0x000fe400078c08ff */
[----:B------:R-:W-:Y:S02]  /*30f50*/  PRMT R10, R17, 0x7632, R10 ;  /* 0x00007632110a7816 */ /* 0x000fe4000000000a */
[----:B------:R-:W2:Y:S04]  /*30f60*/  LDL.LU R17, [R1+0x1f4] ;  /* 0x0001f40001117983 */ /* 0x000ea80000300800 */
[----:B------:R0:W-:Y:S01]  /*30f70*/  @P3 STG.E.U16 [R8.64], R10 ;  /* 0x0000000a08003986 */ /* 0x0001e2000c101506 */
[----:B---3--:R-:W-:Y:S01]  /*30f80*/  PRMT R6, R12, 0x7632, R6 ;  /* 0x000076320c067816 */ /* 0x008fe20000000006 */
[----:B------:R-:W-:Y:S01]  /*30f90*/  IMAD R12, R16, 0x2, R2 ;  /* 0x00000002100c7824 */ /* 0x000fe200078e0202 */
[----:B----4-:R-:W-:-:S02]  /*30fa0*/  ISETP.LT.AND P4, PT, R5, c[0x0][0x17c], !P0 ;  /* 0x00005f0005007a0c */ /* 0x010fc40004781270 */
[----:B------:R-:W-:Y:S02]  /*30fb0*/  LEA.HI.X.SX32 R5, R2, R0, 0x1, P6 ;  /* 0x0000000002057211 */ /* 0x000fe400030f0eff */
[----:B------:R-:W3:Y:S04]  /*30fc0*/  LDL.LU R2, [R1+0x1d4] ;  /* 0x0001d40001027983 */ /* 0x000ee80000300800 */
[----:B0-----:R-:W4:Y:S04]  /*30fd0*/  LDL.LU R9, [R1+0x1d0] ;  /* 0x0001d00001097983 */ /* 0x001f280000300800 */
[----:B------:R0:W-:Y:S04]  /*30fe0*/  @P1 STG.E.U16 [R4.64], R6 ;  /* 0x0000000604001986 */ /* 0x0001e8000c101506 */
[----:B0-----:R-:W5:Y:S01]  /*30ff0*/  LDL.LU R4, [R1+0x168] ;  /* 0x0001680001047983 */ /* 0x001f620000300800 */
[----:B------:R-:W-:Y:S01]  /*31000*/  LEA R8, P6, R12, R3, 0x1 ;  /* 0x000000030c087211 */ /* 0x000fe200078c08ff */
[----:B------:R-:W-:Y:S01]  /*31010*/  IMAD R5, R16, 0x2, R12 ;  /* 0x0000000210057824 */ /* 0x000fe200078e020c */
[----:B----4-:R-:W-:-:S02]  /*31020*/  ISETP.LT.AND P3, PT, R9, c[0x0][0x17c], !P0 ;  /* 0x00005f0009007a0c */ /* 0x010fc40004761270 */
[----:B------:R-:W-:Y:S02]  /*31030*/  LEA.HI.X.SX32 R9, R12, R0, 0x1, P6 ;  /* 0x000000000c097211 */ /* 0x000fe400030f0eff */
[----:B------:R-:W4:Y:S01]  /*31040*/  LDL.LU R12, [R1+0x188] ;  /* 0x00018800010c7983 */ /* 0x000f220000300800 */
[----:B-----5:R-:W-:-:S05]  /*31050*/  PRMT R6, R4, 0x7632, R6 ;  /* 0x0000763204067816 */ /* 0x020fca0000000006 */
[----:B------:R0:W-:Y:S04]  /*31060*/  @P2 STG.E.U16 [R8.64], R6 ;  /* 0x0000000608002986 */ /* 0x0001e8000c101506 */
[----:B0-----:R-:W5:Y:S01]  /*31070*/  LDL.LU R9, [R1+0x1e0] ;  /* 0x0001e00001097983 */ /* 0x001f620000300800 */
[----:B---3--:R-:W-:Y:S01]  /*31080*/  ISETP.LT.AND P1, PT, R2, c[0x0][0x17c], !P0 ;  /* 0x00005f0002007a0c */ /* 0x008fe20004721270 */
[----:B------:R-:W-:Y:S01]  /*31090*/  IMAD R2, R16, 0x2, R5 ;  /* 0x0000000210027824 */ /* 0x000fe200078e0205 */
[----:B------:R-:W-:-:S04]  /*310a0*/  LEA R4, P6, R5, R3, 0x1 ;  /* 0x0000000305047211 */ /* 0x000fc800078c08ff */
[----:B------:R-:W-:Y:S02]  /*310b0*/  LEA.HI.X.SX32 R5, R5, R0, 0x1, P6 ;  /* 0x0000000005057211 */ /* 0x000fe400030f0eff */
[----:B------:R-:W-:Y:S02]  /*310c0*/  LEA R8, P6, R2, R3, 0x1 ;  /* 0x0000000302087211 */ /* 0x000fe400078c08ff */
[----:B------:R-:W-:Y:S02]  /*310d0*/  PRMT R6, R22, 0x7632, R6 ;  /* 0x0000763216067816 */ /* 0x000fe40000000006 */
[----:B------:R-:W3:Y:S01]  /*310e0*/  LDL.LU R22, [R1+0x200] ;  /* 0x0002000001167983 */ /* 0x000ee20000300800 */
[----:B----4-:R-:W-:Y:S01]  /*310f0*/  PRMT R10, R12, 0x7632, R10 ;  /* 0x000076320c0a7816 */ /* 0x010fe2000000000a */
[----:B------:R-:W-:-:S04]  /*31100*/  IMAD R12, R16, 0x2, R2 ;  /* 0x00000002100c7824 */ /* 0x000fc800078e0202 */
[----:B------:R0:W-:Y:S01]  /*31110*/  @P5 STG.E.U16 [R4.64], R10 ;  /* 0x0000000a04005986 */ /* 0x0001e2000c101506 */
[----:B-----5:R-:W-:Y:S02]  /*31120*/  ISETP.LT.AND P2, PT, R9, c[0x0][0x17c], !P0 ;  /* 0x00005f0009007a0c */ /* 0x020fe40004741270 */
[----:B------:R-:W-:Y:S02]  /*31130*/  LEA.HI.X.SX32 R9, R2, R0, 0x1, P6 ;  /* 0x0000000002097211 */ /* 0x000fe400030f0eff */
[----:B------:R-:W4:Y:S04]  /*31140*/  LDL.LU R2, [R1+0x178] ;  /* 0x0001780001027983 */ /* 0x000f280000300800 */
[----:B0-----:R-:W5:Y:S01]  /*31150*/  LDL.LU R5, [R1+0x1e4] ;  /* 0x0001e40001057983 */ /* 0x001f620000300800 */
[----:B------:R-:W-:-:S03]  /*31160*/  LEA R4, P6, R12, R3, 0x1 ;  /* 0x000000030c047211 */ /* 0x000fc600078c08ff */
[----:B------:R0:W-:Y:S01]  /*31170*/  @P4 STG.E.U16 [R8.64], R6 ;  /* 0x0000000608004986 */ /* 0x0001e2000c101506 */
[----:B--2---:R-:W-:Y:S01]  /*31180*/  ISETP.LT.AND P4, PT, R17, c[0x0][0x17c], !P0 ;  /* 0x00005f0011007a0c */ /* 0x004fe20004781270 */
[----:B0-----:R-:W-:Y:S01]  /*31190*/  IMAD R9, R16, 0x2, R12 ;  /* 0x0000000210097824 */ /* 0x001fe200078e020c */
[----:B----4-:R-:W-:Y:S02]  /*311a0*/  PRMT R6, R2, 0x7632, R6 ;  /* 0x0000763202067816 */ /* 0x010fe40000000006 */
[----:B-----5:R-:W-:Y:S02]  /*311b0*/  ISETP.LT.AND P5, PT, R5, c[0x0][0x17c], !P0 ;  /* 0x00005f0005007a0c */ /* 0x020fe400047a1270 */
[----:B------:R-:W-:Y:S02]  /*311c0*/  LEA.HI.X.SX32 R5, R12, R0, 0x1, P6 ;  /* 0x000000000c057211 */ /* 0x000fe400030f0eff */
[----:B------:R-:W2:Y:S04]  /*311d0*/  LDL.LU R12, [R1+0x118] ;  /* 0x00011800010c7983 */ /* 0x000ea80000300800 */
[----:B------:R-:W4:Y:S04]  /*311e0*/  LDL.LU R17, [R1+0x208] ;  /* 0x0002080001117983 */ /* 0x000f280000300800 */
[----:B------:R0:W-:Y:S04]  /*311f0*/  @P3 STG.E.U16 [R4.64], R6 ;  /* 0x0000000604003986 */ /* 0x0001e8000c101506 */
[----:B0-----:R-:W5:Y:S01]  /*31200*/  LDL.LU R5, [R1+0x1f8] ;  /* 0x0001f80001057983 */ /* 0x001f620000300800 */
[----:B------:R-:W-:Y:S01]  /*31210*/  IMAD R2, R16, 0x2, R9 ;  /* 0x0000000210027824 */ /* 0x000fe200078e0209 */
[----:B------:R-:W-:-:S04]  /*31220*/  LEA R8, P6, R9, R3, 0x1 ;  /* 0x0000000309087211 */ /* 0x000fc800078c08ff */
[----:B------:R-:W-:Y:S02]  /*31230*/  LEA.HI.X.SX32 R9, R9, R0, 0x1, P6 ;  /* 0x0000000009097211 */ /* 0x000fe400030f0eff */
[----:B------:R-:W-:Y:S02]  /*31240*/  LEA R4, P6, R2, R3, 0x1 ;  /* 0x0000000302047211 */ /* 0x000fe400078c08ff */
[----:B------:R-:W-:Y:S02]  /*31250*/  PRMT R6, R27, 0x7632, R6 ;  /* 0x000076321b067816 */ /* 0x000fe40000000006 */
[----:B------:R-:W3:Y:S01]  /*31260*/  LDL.LU R27, [R1+0x20c] ;  /* 0x00020c00011b7983 */ /* 0x000ee20000300800 */
[----:B--2---:R-:W-:Y:S01]  /*31270*/  PRMT R10, R12, 0x7632, R10 ;  /* 0x000076320c0a7816 */ /* 0x004fe2000000000a */
[----:B------:R-:W-:-:S04]  /*31280*/  IMAD R12, R16, 0x2, R2 ;  /* 0x00000002100c7824 */ /* 0x000fc800078e0202 */
[----:B------:R0:W-:Y:S01]  /*31290*/  @P1 STG.E.U16 [R8.64], R10 ;  /* 0x0000000a08001986 */ /* 0x0001e2000c101506 */
[----:B-----5:R-:W-:Y:S02]  /*312a0*/  ISETP.LT.AND P3, PT, R5, c[0x0][0x17c], !P0 ;  /* 0x00005f0005007a0c */ /* 0x020fe40004761270 */
[----:B------:R-:W-:Y:S02]  /*312b0*/  LEA.HI.X.SX32 R5, R2, R0, 0x1, P6 ;  /* 0x0000000002057211 */ /* 0x000fe400030f0eff */
[----:B------:R-:W2:Y:S04]  /*312c0*/  LDL.LU R2, [R1+0x128] ;  /* 0x0001280001027983 */ /* 0x000ea80000300800 */
[----:B0-----:R-:W5:Y:S01]  /*312d0*/  LDL.LU R9, [R1+0x1fc] ;  /* 0x0001fc0001097983 */ /* 0x001f620000300800 */
[----:B------:R-:W-:-:S03]  /*312e0*/  LEA R8, P6, R12, R3, 0x1 ;  /* 0x000000030c087211 */ /* 0x000fc600078c08ff */
[----:B------:R0:W-:Y:S02]  /*312f0*/  @P2 STG.E.U16 [R4.64], R6 ;  /* 0x0000000604002986 */ /* 0x0001e4000c101506 */
[----:B0-----:R-:W-:Y:S01]  /*31300*/  IMAD R5, R16, 0x2, R12 ;  /* 0x0000000210057824 */ /* 0x001fe200078e020c */
[----:B-----5:R-:W-:Y:S02]  /*31310*/  ISETP.LT.AND P1, PT, R9, c[0x0][0x17c], !P0 ;  /* 0x00005f0009007a0c */ /* 0x020fe40004721270 */
[----:B------:R-:W-:Y:S02]  /*31320*/  LEA.HI.X.SX32 R9, R12, R0, 0x1, P6 ;  /* 0x000000000c097211 */ /* 0x000fe400030f0eff */
[----:B------:R-:W5:Y:S01]  /*31330*/  LDL.LU R12, [R1+0x204] ;  /* 0x00020400010c7983 */ /* 0x000f620000300800 */
[----:B--2---:R-:W-:Y:S01]  /*31340*/  PRMT R6, R2, 0x7632, R6 ;  /* 0x0000763202067816 */ /* 0x004fe20000000006 */
[----:B------:R-:W-:Y:S01]  /*31350*/  IMAD R2, R16, 0x2, R5 ;  /* 0x0000000210027824 */ /* 0x000fe200078e0205 */
[----:B------:R-:W-:-:S02]  /*31360*/  LEA R4, P6, R5, R3, 0x1 ;  /* 0x0000000305047211 */ /* 0x000fc400078c08ff */
[----:B------:R-:W-:Y:S01]  /*31370*/  PRMT R10, R19, 0x7632, R10 ;  /* 0x00007632130a7816 */ /* 0x000fe2000000000a */
[----:B------:R0:W-:Y:S01]  /*31380*/  @P5 STG.E.U16 [R8.64], R6 ;  /* 0x0000000608005986 */ /* 0x0001e2000c101506 */
[----:B------:R-:W-:Y:S02]  /*31390*/  LEA.HI.X.SX32 R5, R5, R0, 0x1, P6 ;  /* 0x0000000005057211 */ /* 0x000fe400030f0eff */
[----:B---3--:R-:W-:Y:S02]  /*313a0*/  ISETP.LT.AND P2, PT, R22, c[0x0][0x17c], !P0 ;  /* 0x00005f0016007a0c */ /* 0x008fe40004741270 */
[----:B------:R-:W2:Y:S01]  /*313b0*/  LDL.LU R22, [R1+0x214] ;  /* 0x0002140001167983 */ /* 0x000ea20000300800 */
[----:B0-----:R-:W-:-:S03]  /*313c0*/  LEA R8, P6, R2, R3, 0x1 ;  /* 0x0000000302087211 */ /* 0x001fc600078c08ff */
[----:B------:R0:W-:Y:S01]  /*313d0*/  @P4 STG.E.U16 [R4.64], R10 ;  /* 0x0000000a04004986 */ /* 0x0001e2000c101506 */
[----:B------:R-:W-:Y:S02]  /*313e0*/  PRMT R6, R29, 0x7632, R6 ;  /* 0x000076321d067816 */ /* 0x000fe40000000006 */
[----:B------:R-:W-:Y:S01]  /*313f0*/  LEA.HI.X.SX32 R9, R2, R0, 0x1, P6 ;  /* 0x0000000002097211 */ /* 0x000fe200030f0eff */
[----:B------:R-:W3:Y:S01]  /*31400*/  LDL.LU R19, [R1+0xa70] ;  /* 0x000a700001137983 */ /* 0x000ee20000300800 */
[----:B----4-:R-:W-:-:S03]  /*31410*/  ISETP.LT.AND P4, PT, R17, c[0x0][0x17c], !P0 ;  /* 0x00005f0011007a0c */ /* 0x010fc60004781270 */
[----:B------:R-:W4:Y:S04]  /*31420*/  LDL.LU R29, [R1+0x218] ;  /* 0x00021800011d7983 */ /* 0x000f280000300800 */
[----:B------:R1:W-:Y:S04]  /*31430*/  @P3 STG.E.U16 [R8.64], R6 ;  /* 0x0000000608003986 */ /* 0x0003e8000c101506 */
[----:B------:R-:W2:Y:S01]  /*31440*/  LDL.LU R17, [R1+0x21c] ;  /* 0x00021c0001117983 */ /* 0x000ea20000300800 */
[----:B------:R-:W-:Y:S02]  /*31450*/  ISETP.LT.AND P3, PT, R27, c[0x0][0x17c], !P0 ;  /* 0x00005f001b007a0c */ /* 0x000fe40004761270 */
[----:B0-----:R-:W-:-:S02]  /*31460*/  PRMT R10, R11, 0x7632, R10 ;  /* 0x000076320b0a7816 */ /* 0x001fc4000000000a */
[----:B-1----:R-:W-:Y:S02]  /*31470*/  PRMT R6, R15, 0x7632, R6 ;  /* 0x000076320f067816 */ /* 0x002fe40000000006 */
[----:B-----5:R-:W-:Y:S01]  /*31480*/  ISETP.LT.AND P5, PT, R12, c[0x0][0x17c], !P0 ;  /* 0x00005f000c007a0c */ /* 0x020fe200047a1270 */
[----:B------:R-:W-:-:S05]  /*31490*/  IMAD R12, R16, 0x2, R2 ;  /* 0x00000002100c7824 */ /* 0x000fca00078e0202 */
[----:B------:R-:W-:Y:S01]  /*314a0*/  LEA R4, P6, R12, R3, 0x1 ;  /* 0x000000030c047211 */ /* 0x000fe200078c08ff */
[----:B------:R-:W-:-:S03]  /*314b0*/  IMAD R9, R16, 0x2, R12 ;  /* 0x0000000210097824 */ /* 0x000fc600078e020c */
[----:B------:R-:W-:Y:S02]  /*314c0*/  LEA.HI.X.SX32 R5, R12, R0, 0x1, P6 ;  /* 0x000000000c057211 */ /* 0x000fe400030f0eff */
[----:B------:R-:W5:Y:S04]  /*314d0*/  LDL.LU R12, [R1+0x210] ;  /* 0x00021000010c7983 */ /* 0x000f680000300800 */
[----:B------:R-:W3:Y:S04]  /*314e0*/  LDL.LU R15, [R1+0xa6c] ;  /* 0x000a6c00010f7983 */ /* 0x000ee80000300800 */
[----:B------:R-:W3:Y:S04]  /*314f0*/  LDL.LU R27, [R1+0x220] ;  /* 0x00022000011b7983 */ /* 0x000ee80000300800 */
[----:B------:R0:W-:Y:S04]  /*31500*/  @P1 STG.E.U16 [R4.64], R6 ;  /* 0x0000000604001986 */ /* 0x0001e8000c101506 */
[----:B------:R-:W3:Y:S01]  /*31510*/  LDL.LU R11, [R1+0xa68] ;  /* 0x000a6800010b7983 */ /* 0x000ee20000300800 */
[----:B0-----:R-:W-:-:S03]  /*31520*/  PRMT R6, R26, 0x7632, R6 ;  /* 0x000076321a067816 */ /* 0x001fc60000000006 */
[----:B------:R-:W3:Y:S01]  /*31530*/  LDL.LU R26, [R1+0x224] ;  /* 0x00022400011a7983 */ /* 0x000ee20000300800 */
[----:B------:R-:W-:Y:S01]  /*31540*/  IMAD R2, R16, 0x2, R9 ;  /* 0x0000000210027824 */ /* 0x000fe200078e0209 */
[----:B------:R-:W-:-:S04]  /*31550*/  LEA R8, P6, R9, R3, 0x1 ;  /* 0x0000000309087211 */ /* 0x000fc800078c08ff */
[----:B------:R-:W-:Y:S02]  /*31560*/  LEA.HI.X.SX32 R9, R9, R0, 0x1, P6 ;  /* 0x0000000009097211 */ /* 0x000fe400030f0eff */
[----:B------:R-:W-:-:S03]  /*31570*/  LEA R4, P6, R2, R3, 0x1 ;  /* 0x0000000302047211 */ /* 0x000fc600078c08ff */
[----:B------:R-:W-:Y:S01]  /*31580*/  @P2 STG.E.U16 [R8.64], R10 ;  /* 0x0000000a08002986 */ /* 0x000fe2000c101506 */
[----:B------:R-:W-:-:S05]  /*31590*/  LEA.HI.X.SX32 R5, R2, R0, 0x1, P6 ;  /* 0x0000000002057211 */ /* 0x000fca00030f0eff */
[----:B------:R0:W-:Y:S01]  /*315a0*/  @P5 STG.E.U16 [R4.64], R6 ;  /* 0x0000000604005986 */ /* 0x0001e2000c101506 */
[----:B--2---:R-:W-:Y:S02]  /*315b0*/  ISETP.LT.AND P2, PT, R22, c[0x0][0x17c], !P0 ;  /* 0x00005f0016007a0c */ /* 0x004fe40004741270 */
[----:B----4-:R-:W-:Y:S01]  /*315c0*/  ISETP.LT.AND P5, PT, R29, c[0x0][0x17c], !P0 ;  /* 0x00005f001d007a0c */ /* 0x010fe200047a1270 */
[----:B------:R-:W2:Y:S01]  /*315d0*/  LDL.LU R22, [R1+0x228] ;  /* 0x0002280001167983 */ /* 0x000ea20000300800 */
[----:B0-----:R-:W-:-:S03]  /*315e0*/  PRMT R6, R7, 0x7632, R6 ;  /* 0x0000763207067816 */ /* 0x001fc60000000006 */
[----:B------:R-:W4:Y:S04]  /*315f0*/  LDL.LU R7, [R1+0xa64] ;  /* 0x000a640001077983 */ /* 0x000f280000300800 */
[----:B------:R-:W2:Y:S01]  /*31600*/  LDL.LU R29, [R1+0x22c] ;  /* 0x00022c00011d7983 */ /* 0x000ea20000300800 */
[----:B------:R-:W-:Y:S02]  /*31610*/  PRMT R10, R20, 0x7632, R10 ;  /* 0x00007632140a7816 */ /* 0x000fe4000000000a */
[----:B-----5:R-:W-:Y:S01]  /*31620*/  ISETP.LT.AND P1, PT, R12, c[0x0][0x17c], !P0 ;  /* 0x00005f000c007a0c */ /* 0x020fe20004721270 */
[----:B------:R-:W-:-:S05]  /*31630*/  IMAD R12, R16, 0x2, R2 ;  /* 0x00000002100c7824 */ /* 0x000fca00078e0202 */
[----:B------:R-:W-:Y:S01]  /*31640*/  LEA R8, P6, R12, R3, 0x1 ;  /* 0x000000030c087211 */ /* 0x000fe200078c08ff */
[----:B------:R-:W-:-:S03]  /*31650*/  IMAD R5, R16, 0x2, R12 ;  /* 0x0000000210057824 */ /* 0x000fc600078e020c */
[----:B------:R-:W-:Y:S01]  /*31660*/  LEA.HI.X.SX32 R9, R12, R0, 0x1, P6 ;  /* 0x000000000c097211 */ /* 0x000fe200030f0eff */
[----:B------:R-:W-:Y:S01]  /*31670*/  IMAD R2, R16, 0x2, R5 ;  /* 0x0000000210027824 */ /* 0x000fe200078e0205 */
[----:B------:R-:W-:-:S03]  /*31680*/  LEA R4, P6, R5, R3, 0x1 ;  /* 0x0000000305047211 */ /* 0x000fc600078c08ff */
[----:B------:R0:W-:Y:S01]  /*31690*/  @P4 STG.E.U16 [R8.64], R6 ;  /* 0x0000000608004986 */ /* 0x0001e2000c101506 */
[----:B------:R-:W-:Y:S02]  /*316a0*/  LEA.HI.X.SX32 R5, R5, R0, 0x1, P6 ;  /* 0x0000000005057211 */ /* 0x000fe400030f0eff */
[----:B0-----:R-:W-:Y:S02]  /*316b0*/  PRMT R6, R25, 0x7632, R6 ;  /* 0x0000763219067816 */ /* 0x001fe40000000006 */
[----:B------:R-:W5:Y:S01]  /*316c0*/  LDL.LU R25, [R1+0x230] ;  /* 0x0002300001197983 */ /* 0x000f620000300800 */
[----:B------:R-:W-:-:S03]  /*316d0*/  LEA R8, P6, R2, R3, 0x1 ;  /* 0x0000000302087211 */ /* 0x000fc600078c08ff */
[----:B------:R0:W-:Y:S01]  /*316e0*/  @P3 STG.E.U16 [R4.64], R10 ;  /* 0x0000000a04003986 */ /* 0x0001e2000c101506 */
[----:B------:R-:W-:Y:S02]  /*316f0*/  LEA.HI.X.SX32 R9, R2, R0, 0x1, P6 ;  /* 0x0000000002097211 */ /* 0x000fe400030f0eff */
[----:B---3--:R-:W-:Y:S02]  /*31700*/  ISETP.LT.AND P3, PT, R27, c[0x0][0x17c], !P0 ;  /* 0x00005f001b007a0c */ /* 0x008fe40004761270 */
[----:B------:R-:W3:Y:S04]  /*31710*/  LDL.LU R27, [R1+0x234] ;  /* 0x00023400011b7983 */ /* 0x000ee80000300800 */
[----:B------:R1:W-:Y:S01]  /*31720*/  @P1 STG.E.U16 [R8.64], R6 ;  /* 0x0000000608001986 */ /* 0x0003e2000c101506 */
[----:B------:R-:W-:-:S03]  /*31730*/  ISETP.LT.AND P1, PT, R26, c[0x0][0x17c], !P0 ;  /* 0x00005f001a007a0c */ /* 0x000fc60004721270 */
[----:B------:R-:W4:Y:S01]  /*31740*/  LDL.LU R26, [R1+0x238] ;  /* 0x00023800011a7983 */ /* 0x000f220000300800 */
[----:B------:R-:W-:-:S04]  /*31750*/  IMAD R12, R16, 0x2, R2 ;  /* 0x00000002100c7824 */ /* 0x000fc800078e0202 */
[----:B------:R-:W-:Y:S01]  /*31760*/  IMAD R2, R16, 0x2, R12 ;  /* 0x0000000210027824 */ /* 0x000fe200078e020c */
[CC--:B0-----:R-:W-:Y:S02]  /*31770*/  LEA R4, P6, R12.reuse, R3.reuse, 0x1 ;  /* 0x000000030c047211 */ /* 0x0c1fe400078c08ff */
[----:B-1----:R-:W-:Y:S02]  /*31780*/  PRMT R6, R21, 0x7632, R6 ;  /* 0x0000763215067816 */ /* 0x002fe40000000006 */
[-C--:B------:R-:W-:Y:S01]  /*31790*/  LEA.HI.X.SX32 R5, R12, R0.reuse, 0x1, P6 ;  /* 0x000000000c057211 */ /* 0x080fe200030f0eff */
[----:B------:R-:W-:Y:S01]  /*317a0*/  IMAD R12, R16, 0x2, R2 ;  /* 0x00000002100c7824 */ /* 0x000fe200078e0202 */
[C---:B------:R-:W-:Y:S02]  /*317b0*/  LEA R8, P6, R2.reuse, R3, 0x1 ;  /* 0x0000000302087211 */ /* 0x040fe400078c08ff */
[----:B------:R-:W-:Y:S01]  /*317c0*/  ISETP.LT.AND P4, PT, R17, c[0x0][0x17c], !P0 ;  /* 0x00005f0011007a0c */ /* 0x000fe20004781270 */
[----:B------:R0:W-:Y:S01]  /*317d0*/  @P2 STG.E.U16 [R4.64], R6 ;  /* 0x0000000604002986 */ /* 0x0001e2000c101506 */
[----:B------:R-:W-:-:S02]  /*317e0*/  LEA.HI.X.SX32 R9, R2, R0, 0x1, P6 ;  /* 0x0000000002097211 */ /* 0x000fc400030f0eff */
[----:B------:R-:W-:Y:S01]  /*317f0*/  PRMT R10, R23, 0x7632, R10 ;  /* 0x00007632170a7816 */ /* 0x000fe2000000000a */
[----:B------:R-:W-:Y:S01]  /*31800*/  IMAD R2, R16, 0x2, R12 ;  /* 0x0000000210027824 */ /* 0x000fe200078e020c */
[----:B0-----:R-:W-:Y:S02]  /*31810*/  LEA R4, P6, R12, R3, 0x1 ;  /* 0x000000030c047211 */ /* 0x001fe400078c08ff */
[----:B------:R-:W-:Y:S02]  /*31820*/  PRMT R6, R24, 0x7632, R6 ;  /* 0x0000763218067816 */ /* 0x000fe40000000006 */
[----:B------:R-:W-:Y:S01]  /*31830*/  LEA.HI.X.SX32 R5, R12, R0, 0x1, P6 ;  /* 0x000000000c057211 */ /* 0x000fe200030f0eff */
[----:B------:R-:W4:Y:S04]  /*31840*/  LDL.LU R24, [R1+0x23c] ;  /* 0x00023c0001187983 */ /* 0x000f280000300800 */
[----:B------:R0:W-:Y:S04]  /*31850*/  @P5 STG.E.U16 [R8.64], R10 ;  /* 0x0000000a08005986 */ /* 0x0001e8000c101506 */
[----:B------:R1:W-:Y:S01]  /*31860*/  @P4 STG.E.U16 [R4.64], R6 ;  /* 0x0000000604004986 */ /* 0x0003e2000c101506 */
[----:B--2---:R-:W-:-:S02]  /*31870*/  ISETP.LT.AND P2, PT, R22, c[0x0][0x17c], !P0 ;  /* 0x00005f0016007a0c */ /* 0x004fc40004741270 */
[----:B0-----:R-:W-:Y:S01]  /*31880*/  LEA R8, P6, R2, R3, 0x1 ;  /* 0x0000000302087211 */ /* 0x001fe200078c08ff */
[----:B-1----:R-:W-:-:S03]  /*31890*/  IMAD R5, R16, 0x2, R2 ;  /* 0x0000000210057824 */ /* 0x002fc600078e0202 */
[-C--:B------:R-:W-:Y:S02]  /*318a0*/  LEA.HI.X.SX32 R9, R2, R0.reuse, 0x1, P6 ;  /* 0x0000000002097211 */ /* 0x080fe400030f0eff */
[----:B------:R-:W-:Y:S02]  /*318b0*/  PRMT R6, R28, 0x7632, R6 ;  /* 0x000076321c067816 */ /* 0x000fe40000000006 */
[C---:B------:R-:W-:Y:S01]  /*318c0*/  LEA R4, P6, R5.reuse, R3, 0x1 ;  /* 0x0000000305047211 */ /* 0x040fe200078c08ff */
[----:B------:R-:W-:Y:S01]  /*318d0*/  IMAD R2, R16, 0x2, R5 ;  /* 0x0000000210027824 */ /* 0x000fe200078e0205 */
[----:B------:R-:W-:Y:S01]  /*318e0*/  PRMT R12, R6, 0x7632, R12 ;  /* 0x00007632060c7816 */ /* 0x000fe2000000000c */
[----:B------:R0:W-:Y:S01]  /*318f0*/  @P3 STG.E.U16 [R8.64], R6 ;  /* 0x0000000608003986 */ /* 0x0001e2000c101506 */
[----:B------:R-:W-:-:S05]  /*31900*/  LEA.HI.X.SX32 R5, R5, R0, 0x1, P6 ;  /* 0x0000000005057211 */ /* 0x000fca00030f0eff */
[----:B------:R1:W-:Y:S01]  /*31910*/  @P1 STG.E.U16 [R4.64], R12 ;  /* 0x0000000c04001986 */ /* 0x0003e2000c101506 */
[----:B-----5:R-:W-:-:S03]  /*31920*/  ISETP.LT.AND P4, PT, R25, c[0x0][0x17c], !P0 ;  /* 0x00005f0019007a0c */ /* 0x020fc60004781270 */
[----:B------:R-:W2:Y:S04]  /*31930*/  LDL.LU R25, [R1+0x240] ;  /* 0x0002400001197983 */ /* 0x000ea80000300800 */
[----:B------:R-:W5:Y:S01]  /*31940*/  LDL.LU R22, [R1+0x244] ;  /* 0x0002440001167983 */ /* 0x000f620000300800 */
[----:B---3--:R-:W-:-:S03]  /*31950*/  ISETP.LT.AND P3, PT, R27, c[0x0][0x17c], !P0 ;  /* 0x00005f001b007a0c */ /* 0x008fc60004761270 */
[----:B------:R-:W3:Y:S04]  /*31960*/  LDL R27, [R1+0xac] ;  /* 0x0000ac00011b7983 */ /* 0x000ee80000100800 */
[----:B------:R-:W3:Y:S01]  /*31970*/  LDL.LU R21, [R1+0x248] ;  /* 0x0002480001157983 */ /* 0x000ee20000300800 */
[----:B----4-:R-:W-:-:S03]  /*31980*/  ISETP.LT.AND P1, PT, R26, c[0x0][0x17c], !P0 ;  /* 0x00005f001a007a0c */ /* 0x010fc60004721270 */
[----:B------:R-:W4:Y:S04]  /*31990*/  LDL R28, [R1+0x9c] ;  /* 0x00009c00011c7983 */ /* 0x000f280000100800 */
[----:B------:R-:W4:Y:S01]  /*319a0*/  LDL.LU R26, [R1+0x24c] ;  /* 0x00024c00011a7983 */ /* 0x000f220000300800 */
[-C--:B0-----:R-:W-:Y:S01]  /*319b0*/  LEA R8, P6, R2, R3.reuse, 0x1 ;  /* 0x0000000302087211 */ /* 0x081fe200078c08ff */
[----:B------:R-:W-:Y:S01]  /*319c0*/  IMAD R6, R16, 0x2, R2 ;  /* 0x0000000210067824 */ /* 0x000fe200078e0202 */
[----:B------:R-:W-:Y:S01]  /*319d0*/  ISETP.LT.AND P5, PT, R29, c[0x0][0x17c], !P0 ;  /* 0x00005f001d007a0c */ /* 0x000fe200047a1270 */
[----:B------:R-:W4:Y:S01]  /*319e0*/  LDL R23, [R1+0x14c] ;  /* 0x00014c0001177983 */ /* 0x000f220000100800 */
[----:B------:R-:W-:Y:S02]  /*319f0*/  PRMT R10, R10, 0x7632, R10 ;  /* 0x000076320a0a7816 */ /* 0x000fe4000000000a */
[----:B------:R-:W-:Y:S01]  /*31a00*/  LEA.HI.X.SX32 R9, R2, R0, 0x1, P6 ;  /* 0x0000000002097211 */ /* 0x000fe200030f0eff */
[----:B------:R-:W-:Y:S01]  /*31a10*/  IMAD R2, R16, 0x2, R6 ;  /* 0x0000000210027824 */ /* 0x000fe200078e0206 */
[----:B-1----:R-:W-:-:S02]  /*31a20*/  LEA R4, P6, R6, R3, 0x1 ;  /* 0x0000000306047211 */ /* 0x002fc400078c08ff */
[----:B------:R-:W-:Y:S01]  /*31a30*/  PRMT R14, R14, 0x7632, R14 ;  /* 0x000076320e0e7816 */ /* 0x000fe2000000000e */
[----:B------:R0:W-:Y:S01]  /*31a40*/  @P2 STG.E.U16 [R8.64], R10 ;  /* 0x0000000a08002986 */ /* 0x0001e2000c101506 */
[----:B------:R-:W-:Y:S01]  /*31a50*/  LEA.HI.X.SX32 R5, R6, R0, 0x1, P6 ;  /* 0x0000000006057211 */ /* 0x000fe200030f0eff */
[----:B------:R-:W-:Y:S01]  /*31a60*/  IMAD R6, R16, 0x2, R2 ;  /* 0x0000000210067824 */ /* 0x000fe200078e0202 */
[----:B------:R-:W-:-:S03]  /*31a70*/  PRMT R18, R18, 0x7632, R18 ;  /* 0x0000763212127816 */ /* 0x000fc60000000012 */
[----:B------:R1:W-:Y:S01]  /*31a80*/  @P5 STG.E.U16 [R4.64], R14 ;  /* 0x0000000e04005986 */ /* 0x0003e2000c101506 */
[-C--:B0-----:R-:W-:Y:S02]  /*31a90*/  LEA R8, P6, R2, R3.reuse, 0x1 ;  /* 0x0000000302087211 */ /* 0x081fe400078c08ff */
[----:B------:R-:W-:Y:S02]  /*31aa0*/  ISETP.LT.AND P2, PT, R24, c[0x0][0x17c], !P0 ;  /* 0x00005f0018007a0c */ /* 0x000fe40004741270 */
[----:B------:R-:W4:Y:S01]  /*31ab0*/  LDL.LU R24, [R1+0x250] ;  /* 0x0002500001187983 */ /* 0x000f220000300800 */
[-C--:B------:R-:W-:Y:S01]  /*31ac0*/  LEA.HI.X.SX32 R9, R2, R0.reuse, 0x1, P6 ;  /* 0x0000000002097211 */ /* 0x080fe200030f0eff */
[----:B------:R-:W-:Y:S01]  /*31ad0*/  IMAD R2, R16, 0x2, R6 ;  /* 0x0000000210027824 */ /* 0x000fe200078e0206 */
[CC--:B-1----:R-:W-:Y:S01]  /*31ae0*/  LEA R4, P6, R6.reuse, R3.reuse, 0x1 ;  /* 0x0000000306047211 */ /* 0x0c2fe200078c08ff */
[----:B------:R-:W4:Y:S03]  /*31af0*/  LDL R29, [R1+0x1cc] ;  /* 0x0001cc00011d7983 */ /* 0x000f260000100800 */
[----:B------:R-:W-:Y:S01]  /*31b00*/  LEA.HI.X.SX32 R5, R6, R0, 0x1, P6 ;  /* 0x0000000006057211 */ /* 0x000fe200030f0eff */
[----:B------:R0:W-:Y:S02]  /*31b10*/  @P4 STG.E.U16 [R8.64], R18 ;  /* 0x0000001208004986 */ /* 0x0001e4000c101506 */
[----:B0-----:R-:W-:-:S04]  /*31b20*/  LEA R8, P6, R2, R3, 0x1 ;  /* 0x0000000302087211 */ /* 0x001fc800078c08ff */
[----:B------:R-:W-:Y:S02]  /*31b30*/  LEA.HI.X.SX32 R9, R2, R0, 0x1, P6 ;  /* 0x0000000002097211 */ /* 0x000fe400030f0eff */
[----:B--2---:R-:W-:Y:S02]  /*31b40*/  ISETP.LT.AND P5, PT, R25, c[0x0][0x17c], !P0 ;  /* 0x00005f0019007a0c */ /* 0x004fe400047a1270 */
[----:B------:R-:W2:Y:S01]  /*31b50*/  LDL.LU R25, [R1+0x254] ;  /* 0x0002540001197983 */ /* 0x000ea20000300800 */
[----:B-----5:R-:W-:-:S03]  /*31b60*/  ISETP.LT.AND P4, PT, R22, c[0x0][0x17c], !P0 ;  /* 0x00005f0016007a0c */ /* 0x020fc60004781270 */
[----:B------:R-:W5:Y:S04]  /*31b70*/  LDL R22, [R1+0x1ec] ;  /* 0x0001ec0001167983 */ /* 0x000f680000100800 */
[----:B---3--:R0:W-:Y:S01]  /*31b80*/  @P3 STG.E.U16 [R4.64], R27 ;  /* 0x0000001b04003986 */ /* 0x0081e2000c101506 */
[----:B------:R-:W-:-:S03]  /*31b90*/  ISETP.LT.AND P3, PT, R21, c[0x0][0x17c], !P0 ;  /* 0x00005f0015007a0c */ /* 0x000fc60004761270 */
[----:B----4-:R1:W-:Y:S04]  /*31ba0*/  @P1 STG.E.U16 [R8.64], R28 ;  /* 0x0000001c08001986 */ /* 0x0103e8000c101506 */
[----:B0-----:R-:W3:Y:S01]  /*31bb0*/  LDL.LU R27, [R1+0x258] ;  /* 0x00025800011b7983 */ /* 0x001ee20000300800 */
[----:B------:R-:W-:-:S03]  /*31bc0*/  ISETP.LT.AND P1, PT, R26, c[0x0][0x17c], !P0 ;  /* 0x00005f001a007a0c */ /* 0x000fc60004721270 */
[----:B------:R-:W4:Y:S04]  /*31bd0*/  LDL R20, [R1+0x19c] ;  /* 0x00019c0001147983 */ /* 0x000f280000100800 */
[----:B------:R-:W4:Y:S04]  /*31be0*/  LDL.LU R21, [R1+0x25c] ;  /* 0x00025c0001157983 */ /* 0x000f280000300800 */
[----:B------:R-:W4:Y:S01]  /*31bf0*/  LDL R26, [R1+0x1dc] ;  /* 0x0001dc00011a7983 */ /* 0x000f220000100800 */
[----:B------:R-:W-:-:S03]  /*31c00*/  IMAD R6, R16, 0x2, R2 ;  /* 0x0000000210067824 */ /* 0x000fc600078e0202 */
[----:B-1----:R-:W4:Y:S01]  /*31c10*/  LDL.LU R28, [R1+0x260] ;  /* 0x00026000011c7983 */ /* 0x002f220000300800 */
        /* <DEDUP_REMOVED lines=9> */
[----:B------:R-:W4:Y:S04]  /*31cb0*/  LDL R24, [R1+0x1bc] ;  /* 0x0001bc0001187983 */ /* 0x000f280000100800 */
[----:B------:R1:W-:Y:S01]  /*31cc0*/  @P5 STG.E.U16 [R8.64], R29 ;  /* 0x0000001d08005986 */ /* 0x0003e2000c101506 */
[----:B0-----:R-:W-:-:S03]  /*31cd0*/  LEA R4, P6, R6, R3, 0x1 ;  /* 0x0000000306047211 */ /* 0x001fc600078c08ff */
[----:B------:R-:W4:Y:S01]  /*31ce0*/  LDL.LU R23, [R1+0x264] ;  /* 0x0002640001177983 */ /* 0x000f220000300800 */
[----:B------:R-:W-:Y:S01]  /*31cf0*/  LEA.HI.X.SX32 R5, R6, R0, 0x1, P6 ;  /* 0x0000000006057211 */ /* 0x000fe200030f0eff */
[----:B------:R-:W-:Y:S01]  /*31d00*/  IMAD R6, R16, 0x2, R2 ;  /* 0x0000000210067824 */ /* 0x000fe200078e0202 */
[----:B-1----:R-:W-:-:S04]  /*31d10*/  LEA R8, P6, R2, R3, 0x1 ;  /* 0x0000000302087211 */ /* 0x002fc800078c08ff */
[----:B------:R-:W-:Y:S02]  /*31d20*/  LEA.HI.X.SX32 R9, R2, R0, 0x1, P6 ;  /* 0x0000000002097211 */ /* 0x000fe400030f0eff */
[----:B--2---:R-:W-:Y:S02]  /*31d30*/  ISETP.LT.AND P5, PT, R25, c[0x0][0x17c], !P0 ;  /* 0x00005f0019007a0c */ /* 0x004fe400047a1270 */
[----:B------:R-:W2:Y:S04]  /*31d40*/  LDL R25, [R1+0x1ac] ;  /* 0x0001ac0001197983 */ /* 0x000ea80000100800 */
[----:B-----5:R0:W-:Y:S04]  /*31d50*/  @P4 STG.E.U16 [R4.64], R22 ;  /* 0x0000001604004986 */ /* 0x0201e8000c101506 */
[----:B------:R-:W5:Y:S04]  /*31d60*/  LDL.LU R29, [R1+0x268] ;  /* 0x00026800011d7983 */ /* 0x000f680000300800 */
[----:B------:R-:W5:Y:S01]  /*31d70*/  LDL.LU R18, [R1+0x18c] ;  /* 0x00018c0001127983 */ /* 0x000f620000300800 */
[----:B0-----:R-:W-:-:S03]  /*31d80*/  LEA R4, P6, R6, R3, 0x1 ;  /* 0x0000000306047211 */ /* 0x001fc600078c08ff */
[----:B------:R-:W5:Y:S01]  /*31d90*/  LDL R22, [R1+0x16c] ;  /* 0x00016c0001167983 */ /* 0x000f620000100800 */
[----:B---3--:R-:W-:Y:S02]  /*31da0*/  ISETP.LT.AND P4, PT, R27, c[0x0][0x17c], !P0 ;  /* 0x00005f001b007a0c */ /* 0x008fe40004781270 */
[----:B------:R-:W-:Y:S01]  /*31db0*/  LEA.HI.X.SX32 R5, R6, R0, 0x1, P6 ;  /* 0x0000000006057211 */ /* 0x000fe200030f0eff */
[----:B------:R-:W3:Y:S04]  /*31dc0*/  LDL.LU R27, [R1+0x26c] ;  /* 0x00026c00011b7983 */ /* 0x000ee80000300800 */
[----:B----4-:R-:W-:Y:S04]  /*31dd0*/  @P3 STG.E.U16 [R8.64], R20 ;  /* 0x0000001408003986 */ /* 0x010fe8000c101506 */
[----:B------:R0:W-:Y:S04]  /*31de0*/  @P1 STG.E.U16 [R4.64], R26 ;  /* 0x0000001a04001986 */ /* 0x0001e8000c101506 */
[----:B0-----:R-:W4:Y:S01]  /*31df0*/  LDL.LU R26, [R1+0x270] ;  /* 0x00027000011a7983 */ /* 0x001f220000300800 */
[----:B------:R-:W-:-:S04]  /*31e00*/  IMAD R2, R16, 0x2, R6 ;  /* 0x0000000210027824 */ /* 0x000fc800078e0206 */
[----:B------:R-:W-:Y:S01]  /*31e10*/  IMAD R6, R16, 0x2, R2 ;  /* 0x0000000210067824 */ /* 0x000fe200078e0202 */
[-C--:B------:R-:W-:Y:S02]  /*31e20*/  LEA R8, P6, R2, R3.reuse, 0x1 ;  /* 0x0000000302087211 */ /* 0x080fe400078c08ff */
[----:B------:R-:W-:Y:S02]  /*31e30*/  ISETP.LT.AND P1, PT, R28, c[0x0][0x17c], !P0 ;  /* 0x00005f001c007a0c */ /* 0x000fe40004721270 */
[-C--:B------:R-:W-:Y:S01]  /*31e40*/  LEA.HI.X.SX32 R9, R2, R0.reuse, 0x1, P6 ;  /* 0x0000000002097211 */ /* 0x080fe200030f0eff */
[----:B------:R-:W4:Y:S01]  /*31e50*/  LDL R28, [R1+0x15c] ;  /* 0x00015c00011c7983 */ /* 0x000f220000100800 */
[----:B------:R-:W-:Y:S01]  /*31e60*/  LEA R4, P6, R6, R3, 0x1 ;  /* 0x0000000306047211 */ /* 0x000fe200078c08ff */
[----:B------:R-:W-:Y:S02]  /*31e70*/  IMAD R2, R16, 0x2, R6 ;  /* 0x0000000210027824 */ /* 0x000fe400078e0206 */
[----:B------:R0:W-:Y:S01]  /*31e80*/  @P2 STG.E.U16 [R8.64], R24 ;  /* 0x0000001808002986 */ /* 0x0001e2000c101506 */
[----:B------:R-:W-:Y:S01]  /*31e90*/  LEA.HI.X.SX32 R5, R6, R0, 0x1, P6 ;  /* 0x0000000006057211 */ /* 0x000fe200030f0eff */
[----:B------:R-:W-:Y:S01]  /*31ea0*/  IMAD R6, R16, 0x2, R2 ;  /* 0x0000000210067824 */ /* 0x000fe200078e0202 */
[----:B------:R-:W-:-:S02]  /*31eb0*/  ISETP.LT.AND P3, PT, R21, c[0x0][0x17c], !P0 ;  /* 0x00005f0015007a0c */ /* 0x000fc40004761270 */
[----:B------:R-:W-:Y:S01]  /*31ec0*/  ISETP.LT.AND P2, PT, R23, c[0x0][0x17c], !P0 ;  /* 0x00005f0017007a0c */ /* 0x000fe20004741270 */
[----:B0-----:R-:W4:Y:S01]  /*31ed0*/  LDL.LU R24, [R1+0x274] ;  /* 0x0002740001187983 */ /* 0x001f220000300800 */
[----:B------:R-:W-:-:S03]  /*31ee0*/  LEA R8, P6, R2, R3, 0x1 ;  /* 0x0000000302087211 */ /* 0x000fc600078c08ff */
[----:B------:R-:W4:Y:S01]  /*31ef0*/  LDL R21, [R1+0x17c] ;  /* 0x00017c0001157983 */ /* 0x000f220000100800 */
[----:B------:R-:W-:-:S03]  /*31f00*/  LEA.HI.X.SX32 R9, R2, R0, 0x1, P6 ;  /* 0x0000000002097211 */ /* 0x000fc600030f0eff */
[----:B--2---:R0:W-:Y:S01]  /*31f10*/  @P5 STG.E.U16 [R4.64], R25 ;  /* 0x0000001904005986 */ /* 0x0041e2000c101506 */
[----:B-----5:R-:W-:-:S03]  /*31f20*/  ISETP.LT.AND P5, PT, R29, c[0x0][0x17c], !P0 ;  /* 0x00005f001d007a0c */ /* 0x020fc600047a1270 */
[----:B0-----:R-:W2:Y:S01]  /*31f30*/  LDL.LU R25, [R1+0x278] ;  /* 0x0002780001197983 */ /* 0x001ea20000300800 */
[----:B------:R-:W-:-:S03]  /*31f40*/  LEA R4, P6, R6, R3, 0x1 ;  /* 0x0000000306047211 */ /* 0x000fc600078c08ff */
[----:B------:R-:W5:Y:S01]  /*31f50*/  LDL R23, [R1+0x11c] ;  /* 0x00011c0001177983 */ /* 0x000f620000100800 */
[----:B------:R-:W-:-:S03]  /*31f60*/  LEA.HI.X.SX32 R5, R6, R0, 0x1, P6 ;  /* 0x0000000006057211 */ /* 0x000fc600030f0eff */
[----:B------:R-:W5:Y:S04]  /*31f70*/  LDL.LU R29, [R1+0x27c] ;  /* 0x00027c00011d7983 */ /* 0x000f680000300800 */
[----:B------:R0:W-:Y:S01]  /*31f80*/  @P4 STG.E.U16 [R8.64], R22 ;  /* 0x0000001608004986 */ /* 0x0001e2000c101506 */
[----:B---3--:R-:W-:-:S03]  /*31f90*/  ISETP.LT.AND P4, PT, R27, c[0x0][0x17c], !P0 ;  /* 0x00005f001b007a0c */ /* 0x008fc60004781270 */
[----:B------:R-:W3:Y:S04]  /*31fa0*/  LDL R17, [R1+0x13c] ;  /* 0x00013c0001117983 */ /* 0x000ee80000100800 */
[----:B------:R-:W3:Y:S04]  /*31fb0*/  LDL.LU R27, [R1+0x280] ;  /* 0x00028000011b7983 */ /* 0x000ee80000300800 */
[----:B------:R1:W-:Y:S04]  /*31fc0*/  @P3 STG.E.U16 [R4.64], R18 ;  /* 0x0000001204003986 */ /* 0x0003e8000c101506 */
[----:B0-----:R-:W3:Y:S01]  /*31fd0*/  LDL.LU R22, [R1+0x12c] ;  /* 0x00012c0001167983 */ /* 0x001ee20000300800 */
[----:B----4-:R-:W-:-:S03]  /*31fe0*/  ISETP.LT.AND P3, PT, R26, c[0x0][0x17c], !P0 ;  /* 0x00005f001a007a0c */ /* 0x010fc60004761270 */
[----:B------:R-:W4:Y:S01]  /*31ff0*/  LDL.LU R26, [R1+0x284] ;  /* 0x00028400011a7983 */ /* 0x000f220000300800 */
[----:B------:R-:W-:-:S03]  /*32000*/  IMAD R2, R16, 0x2, R6 ;  /* 0x0000000210027824 */ /* 0x000fc600078e0206 */
[----:B------:R-:W4:Y:S01]  /*32010*/  LDL.LU R20, [R1+0x10c] ;  /* 0x00010c0001147983 */ /* 0x000f220000300800 */
[----:B------:R-:W-:Y:S01]  /*32020*/  IMAD R6, R16, 0x2, R2 ;  /* 0x0000000210067824 */ /* 0x000fe200078e0202 */
[----:B------:R-:W-:-:S04]  /*32030*/  LEA R8, P6, R2, R3, 0x1 ;  /* 0x0000000302087211 */ /* 0x000fc800078c08ff */
[----:B------:R-:W-:Y:S01]  /*32040*/  LEA.HI.X.SX32 R9, R2, R0, 0x1, P6 ;  /* 0x0000000002097211 */ /* 0x000fe200030f0eff */
[----:B------:R-:W-:Y:S01]  /*32050*/  IMAD R2, R16, 0x2, R6 ;  /* 0x0000000210027824 */ /* 0x000fe200078e0206 */
[----:B-1----:R-:W-:-:S03]  /*32060*/  LEA R4, P6, R6, R3, 0x1 ;  /* 0x0000000306047211 */ /* 0x002fc600078c08ff */
[----:B------:R0:W-:Y:S01]  /*32070*/  @P1 STG.E.U16 [R8.64], R28 ;  /* 0x0000001c08001986 */ /* 0x0001e2000c101506 */
[-C--:B------:R-:W-:Y:S01]  /*32080*/  LEA.HI.X.SX32 R5, R6, R0.reuse, 0x1, P6 ;  /* 0x0000000006057211 */ /* 0x080fe200030f0eff */
[----:B------:R-:W-:Y:S01]  /*32090*/  IMAD R6, R16, 0x2, R2 ;  /* 0x0000000210067824 */ /* 0x000fe200078e0202 */
[----:B0-----:R-:W-:Y:S02]  /*320a0*/  LEA R8, P6, R2, R3, 0x1 ;  /* 0x0000000302087211 */ /* 0x001fe400078c08ff */
[----:B------:R-:W-:Y:S02]  /*320b0*/  ISETP.LT.AND P1, PT, R24, c[0x0][0x17c], !P0 ;  /* 0x00005f0018007a0c */ /* 0x000fe40004721270 */
[----:B------:R-:W4:Y:S01]  /*320c0*/  LDL.LU R24, [R1+0x288] ;  /* 0x0002880001187983 */ /* 0x000f220000300800 */
[----:B------:R-:W-:-:S03]  /*320d0*/  LEA.HI.X.SX32 R9, R2, R0, 0x1, P6 ;  /* 0x0000000002097211 */ /* 0x000fc600030f0eff */
[----:B------:R-:W4:Y:S01]  /*320e0*/  LDL.LU R28, [R1+0xfc] ;  /* 0x0000fc00011c7983 */ /* 0x000f220000300800 */
[----:B------:R-:W-:-:S03]  /*320f0*/  IMAD R2, R16, 0x2, R6 ;  /* 0x0000000210027824 */ /* 0x000fc600078e0206 */
[----:B------:R0:W-:Y:S02]  /*32100*/  @P2 STG.E.U16 [R4.64], R21 ;  /* 0x0000001504002986 */ /* 0x0001e4000c101506 */
[----:B0-----:R-:W-:-:S04]  /*32110*/  LEA R4, P6, R6, R3, 0x1 ;  /* 0x0000000306047211 */ /* 0x001fc800078c08ff */
[----:B------:R-:W-:Y:S02]  /*32120*/  LEA.HI.X.SX32 R5, R6, R0, 0x1, P6 ;  /* 0x0000000006057211 */ /* 0x000fe400030f0eff */
[----:B--2---:R-:W-:Y:S02]  /*32130*/  ISETP.LT.AND P2, PT, R25, c[0x0][0x17c], !P0 ;  /* 0x00005f0019007a0c */ /* 0x004fe40004741270 */
[----:B------:R-:W2:Y:S04]  /*32140*/  LDL.LU R25, [R1+0x28c] ;  /* 0x00028c0001197983 */ /* 0x000ea80000300800 */
[----:B-----5:R0:W-:Y:S01]  /*32150*/  @P5 STG.E.U16 [R8.64], R23 ;  /* 0x0000001708005986 */ /* 0x0201e2000c101506 */
[----:B------:R-:W-:-:S03]  /*32160*/  ISETP.LT.AND P5, PT, R29, c[0x0][0x17c], !P0 ;  /* 0x00005f001d007a0c */ /* 0x000fc600047a1270 */
[----:B0-----:R-:W5:Y:S01]  /*32170*/  LDL R23, [R1+0xec] ;  /* 0x0000ec0001177983 */ /* 0x001f620000100800 */
[----:B------:R-:W-:-:S03]  /*32180*/  LEA R8, P6, R2, R3, 0x1 ;  /* 0x0000000302087211 */ /* 0x000fc600078c08ff */
[----:B------:R-:W5:Y:S01]  /*32190*/  LDL.LU R29, [R1+0x290] ;  /* 0x00029000011d7983 */ /* 0x000f620000300800 */
[----:B------:R-:W-:-:S03]  /*321a0*/  LEA.HI.X.SX32 R9, R2, R0, 0x1, P6 ;  /* 0x0000000002097211 */ /* 0x000fc600030f0eff */
[----:B------:R-:W5:Y:S04]  /*321b0*/  LDL.LU R21, [R1+0xdc] ;  /* 0x0000dc0001157983 */ /* 0x000f680000300800 */
[----:B---3--:R0:W-:Y:S01]  /*321c0*/  @P4 STG.E.U16 [R4.64], R17 ;  /* 0x0000001104004986 */ /* 0x0081e2000c101506 */
[----:B------:R-:W-:-:S03]  /*321d0*/  ISETP.LT.AND P4, PT, R27, c[0x0][0x17c], !P0 ;  /* 0x00005f001b007a0c */ /* 0x000fc60004781270 */
[----:B------:R-:W3:Y:S04]  /*321e0*/  LDL.LU R27, [R1+0x294] ;  /* 0x00029400011b7983 */ /* 0x000ee80000300800 */
[----:B------:R-:W3:Y:S04]  /*321f0*/  LDL.LU R14, [R1+0xcc] ;  /* 0x0000cc00010e7983 */ /* 0x000ee80000300800 */
[----:B------:R1:W-:Y:S01]  /*32200*/  @P3 STG.E.U16 [R8.64], R22 ;  /* 0x0000001608003986 */ /* 0x0003e2000c101506 */
[----:B----4-:R-:W-:-:S03]  /*32210*/  ISETP.LT.AND P3, PT, R26, c[0x0][0x17c], !P0 ;  /* 0x00005f001a007a0c */ /* 0x010fc60004761270 */
[----:B------:R-:W4:Y:S01]  /*32220*/  LDL.LU R26, [R1+0x298] ;  /* 0x00029800011a7983 */ /* 0x000f220000300800 */
[----:B------:R-:W-:-:S03]  /*32230*/  IMAD R6, R16, 0x2, R2 ;  /* 0x0000000210067824 */ /* 0x000fc600078e0202 */
[----:B0-----:R-:W4:Y:S01]  /*32240*/  LDL.LU R17, [R1+0xbc] ;  /* 0x0000bc0001117983 */ /* 0x001f220000300800 */
[----:B------:R-:W-:Y:S01]  /*32250*/  IMAD R2, R16, 0x2, R6 ;  /* 0x0000000210027824 */ /* 0x000fe200078e0206 */
[----:B------:R-:W-:-:S04]  /*32260*/  LEA R4, P6, R6, R3, 0x1 ;  /* 0x0000000306047211 */ /* 0x000fc800078c08ff */
[----:B------:R-:W-:Y:S01]  /*32270*/  LEA.HI.X.SX32 R5, R6, R0, 0x1, P6 ;  /* 0x0000000006057211 */ /* 0x000fe200030f0eff */
[----:B------:R-:W-:Y:S01]  /*32280*/  IMAD R6, R16, 0x2, R2 ;  /* 0x0000000210067824 */ /* 0x000fe200078e0202 */
[----:B-1----:R-:W-:-:S03]  /*32290*/  LEA R8, P6, R2, R3, 0x1 ;  /* 0x0000000302087211 */ /* 0x002fc600078c08ff */
[----:B------:R0:W-:Y:S01]  /*322a0*/  @P1 STG.E.U16 [R4.64], R20 ;  /* 0x0000001404001986 */ /* 0x0001e2000c101506 */
[----:B------:R-:W-:Y:S01]  /*322b0*/  LEA.HI.X.SX32 R9, R2, R0, 0x1, P6 ;  /* 0x0000000002097211 */ /* 0x000fe200030f0eff */
[----:B------:R-:W-:-:S04]  /*322c0*/  IMAD R2, R16, 0x2, R6 ;  /* 0x0000000210027824 */ /* 0x000fc800078e0206 */
[----:B------:R1:W-:Y:S01]  /*322d0*/  @P2 STG.E.U16 [R8.64], R28 ;  /* 0x0000001c08002986 */ /* 0x0003e2000c101506 */
[----:B0-----:R-:W-:-:S04]  /*322e0*/  LEA R4, P6, R6, R3, 0x1 ;  /* 0x0000000306047211 */ /* 0x001fc800078c08ff */
[----:B------:R-:W-:Y:S01]  /*322f0*/  LEA.HI.X.SX32 R5, R6, R0, 0x1, P6 ;  /* 0x0000000006057211 */ /* 0x000fe200030f0eff */
[----:B------:R-:W-:Y:S01]  /*32300*/  IMAD R6, R16, 0x2, R2 ;  /* 0x0000000210067824 */ /* 0x000fe200078e0202 */
[----:B-1----:R-:W-:-:S04]  /*32310*/  LEA R8, P6, R2, R3, 0x1 ;  /* 0x0000000302087211 */ /* 0x002fc800078c08ff */
[----:B------:R-:W-:Y:S01]  /*32320*/  LEA.HI.X.SX32 R9, R2, R0, 0x1, P6 ;  /* 0x0000000002097211 */ /* 0x000fe200030f0eff */
[----:B------:R-:W-:Y:S01]  /*32330*/  IMAD R2, R16, 0x2, R6 ;  /* 0x0000000210027824 */ /* 0x000fe200078e0206 */
[----:B------:R-:W-:Y:S02]  /*32340*/  ISETP.LT.AND P1, PT, R24, c[0x0][0x17c], !P0 ;  /* 0x00005f0018007a0c */ /* 0x000fe40004721270 */
[----:B------:R-:W4:Y:S01]  /*32350*/  LDL.LU R24, [R1+0x5c] ;  /* 0x00005c0001187983 */ /* 0x000f220000300800 */
[----:B--2---:R-:W-:-:S03]  /*32360*/  ISETP.LT.AND P2, PT, R25, c[0x0][0x17c], !P0 ;  /* 0x00005f0019007a0c */ /* 0x004fc60004741270 */
[----:B------:R-:W2:Y:S04]  /*32370*/  LDL.LU R25, [R1+0x2c] ;  /* 0x00002c0001197983 */ /* 0x000ea80000300800 */
[----:B-----5:R0:W-:Y:S04]  /*32380*/  @P5 STG.E.U16 [R4.64], R23 ;  /* 0x0000001704005986 */ /* 0x0201e8000c101506 */
[----:B------:R1:W-:Y:S01]  /*32390*/  @P4 STG.E.U16 [R8.64], R21 ;  /* 0x0000001508004986 */ /* 0x0003e2000c101506 */
[----:B0-----:R-:W-:-:S03]  /*323a0*/  LEA R4, P6, R6, R3, 0x1 ;  /* 0x0000000306047211 */ /* 0x001fc600078c08ff */
[----:B------:R-:W5:Y:S01]  /*323b0*/  LDL.LU R23, [R1+0x8c] ;  /* 0x00008c0001177983 */ /* 0x000f620000300800 */
[----:B------:R-:W-:Y:S01]  /*323c0*/  LEA.HI.X.SX32 R5, R6, R0, 0x1, P6 ;  /* 0x0000000006057211 */ /* 0x000fe200030f0eff */
[----:B------:R-:W-:Y:S01]  /*323d0*/  IMAD R6, R16, 0x2, R2 ;  /* 0x0000000210067824 */ /* 0x000fe200078e0202 */
[----:B-1----:R-:W-:-:S03]  /*323e0*/  LEA R8, P6, R2, R3, 0x1 ;  /* 0x0000000302087211 */ /* 0x002fc600078c08ff */
[----:B---3--:R0:W-:Y:S01]  /*323f0*/  @P3 STG.E.U16 [R4.64], R14 ;  /* 0x0000000e04003986 */ /* 0x0081e2000c101506 */
[----:B------:R-:W-:Y:S02]  /*32400*/  ISETP.LT.AND P5, PT, R29, c[0x0][0x17c], !P0 ;  /* 0x00005f001d007a0c */ /* 0x000fe400047a1270 */
[----:B------:R-:W-:Y:S01]  /*32410*/  LEA.HI.X.SX32 R9, R2, R0, 0x1, P6 ;  /* 0x0000000002097211 */ /* 0x000fe200030f0eff */
[----:B------:R-:W3:Y:S01]  /*32420*/  LDL.LU R29, [R1+0x6c] ;  /* 0x00006c00011d7983 */ /* 0x000ee20000300800 */
[----:B------:R-:W-:Y:S01]  /*32430*/  ISETP.LT.AND P4, PT, R27, c[0x0][0x17c], !P0 ;  /* 0x00005f001b007a0c */ /* 0x000fe20004781270 */
[----:B------:R-:W-:Y:S01]  /*32440*/  IMAD R2, R16, 0x2, R6 ;  /* 0x0000000210027824 */ /* 0x000fe200078e0206 */
[----:B----4-:R-:W-:Y:S01]  /*32450*/  ISETP.LT.AND P3, PT, R26, c[0x0][0x17c], !P0 ;  /* 0x00005f001a007a0c */ /* 0x010fe20004761270 */
[----:B------:R-:W4:Y:S01]  /*32460*/  LDL.LU R27, [R1+0x4c] ;  /* 0x00004c00011b7983 */ /* 0x000f220000300800 */
[----:B0-----:R-:W-:-:S03]  /*32470*/  LEA R4, P6, R6, R3, 0x1 ;  /* 0x0000000306047211 */ /* 0x001fc600078c08ff */
[----:B------:R-:W2:Y:S01]  /*32480*/  LDL.LU R26, [R1+0xc] ;  /* 0x00000c00011a7983 */ /* 0x000ea20000300800 */
[----:B------:R-:W-:-:S03]  /*32490*/  LEA.HI.X.SX32 R5, R6, R0, 0x1, P6 ;  /* 0x0000000006057211 */ /* 0x000fc600030f0eff */
[----:B------:R-:W2:Y:S04]  /*324a0*/  LDL.LU R6, [R1+0x29c] ;  /* 0x00029c0001067983 */ /* 0x000ea80000300800 */
[----:B------:R0:W-:Y:S02]  /*324b0*/  @P1 STG.E.U16 [R8.64], R17 ;  /* 0x0000001108001986 */ /* 0x0001e4000c101506 */
[----:B0-----:R-:W-:-:S04]  /*324c0*/  LEA R8, P6, R2, R3, 0x1 ;  /* 0x0000000302087211 */ /* 0x001fc800078c08ff */
[----:B------:R-:W-:Y:S02]  /*324d0*/  LEA.HI.X.SX32 R9, R2, R0, 0x1, P6 ;  /* 0x0000000002097211 */ /* 0x000fe400030f0eff */
[----:B--2---:R-:W-:Y:S01]  /*324e0*/  ISETP.LT.AND P1, PT, R6, c[0x0][0x17c], !P0 ;  /* 0x00005f0006007a0c */ /* 0x004fe20004721270 */
[----:B------:R-:W-:Y:S02]  /*324f0*/  IMAD R6, R16, 0x2, R2 ;  /* 0x0000000210067824 */ /* 0x000fe400078e0202 */
        /* <DEDUP_REMOVED lines=9> */
[----:B------:R-:W-:Y:S01]  /*32590*/  LEA.HI.X.SX32 R9, R2, R0, 0x1, P6 ;  /* 0x0000000002097211 */ /* 0x000fe200030f0eff */
[----:B-----5:R0:W-:Y:S04]  /*325a0*/  @P4 STG.E.U16 [R4.64], R23 ;  /* 0x0000001704004986 */ /* 0x0201e8000c101506 */
[----:B---3--:R1:W-:Y:S01]  /*325b0*/  @P3 STG.E.U16 [R8.64], R29 ;  /* 0x0000001d08003986 */ /* 0x0083e2000c101506 */
[----:B------:R-:W-:Y:S02]  /*325c0*/  ISETP.LT.AND P3, PT, R7, c[0x0][0x17c], !P0 ;  /* 0x00005f0007007a0c */ /* 0x000fe40004761270 */
[----:B--2---:R-:W-:Y:S01]  /*325d0*/  ISETP.LT.AND P5, PT, R6, c[0x0][0x17c], !P0 ;  /* 0x00005f0006007a0c */ /* 0x004fe200047a1270 */
[----:B------:R-:W-:Y:S02]  /*325e0*/  IMAD R6, R16, 0x2, R2 ;  /* 0x0000000210067824 */ /* 0x000fe400078e0202 */
[----:B------:R-:W2:Y:S04]  /*325f0*/  LDL.LU R2, [R1+0x2a8] ;  /* 0x0002a80001027983 */ /* 0x000ea80000300800 */
[----:B------:R-:W3:Y:S01]  /*32600*/  LDL.LU R7, [R1+0xa60] ;  /* 0x000a600001077983 */ /* 0x000ee20000300800 */
[----:B0-----:R-:W-:-:S04]  /*32610*/  LEA R4, P6, R6, R3, 0x1 ;  /* 0x0000000306047211 */ /* 0x001fc800078c08ff */
[----:B------:R-:W-:-:S05]  /*32620*/  LEA.HI.X.SX32 R5, R6, R0, 0x1, P6 ;  /* 0x0000000006057211 */ /* 0x000fca00030f0eff */
[----:B----4-:R0:W-:Y:S01]  /*32630*/  @P1 STG.E.U16 [R4.64], R27 ;  /* 0x0000001b04001986 */ /* 0x0101e2000c101506 */
[----:B------:R-:W-:-:S03]  /*32640*/  ISETP.LT.AND P1, PT, R11, c[0x0][0x17c], !P0 ;  /* 0x00005f000b007a0c */ /* 0x000fc60004721270 */
[----:B------:R-:W4:Y:S01]  /*32650*/  LDL.LU R11, [R1+0xa5c] ;  /* 0x000a5c00010b7983 */ /* 0x000f220000300800 */
[----:B--2---:R-:W-:Y:S01]  /*32660*/  ISETP.LT.AND P4, PT, R2, c[0x0][0x17c], !P0 ;  /* 0x00005f0002007a0c */ /* 0x004fe20004781270 */
[----:B------:R-:W-:-:S04]  /*32670*/  IMAD R2, R16, 0x2, R6 ;  /* 0x0000000210027824 */ /* 0x000fc800078e0206 */
[----:B------:R-:W-:Y:S01]  /*32680*/  IMAD R6, R16, 0x2, R2 ;  /* 0x0000000210067824 */ /* 0x000fe200078e0202 */
[----:B-1----:R-:W-:-:S04]  /*32690*/  LEA R8, P6, R2, R3, 0x1 ;  /* 0x0000000302087211 */ /* 0x002fc800078c08ff */
[----:B------:R-:W-:Y:S01]  /*326a0*/  LEA.HI.X.SX32 R9, R2, R0, 0x1, P6 ;  /* 0x0000000002097211 */ /* 0x000fe200030f0eff */
[----:B------:R-:W-:Y:S01]  /*326b0*/  IMAD R2, R16, 0x2, R6 ;  /* 0x0000000210027824 */ /* 0x000fe200078e0206 */
[----:B0-----:R-:W-:-:S03]  /*326c0*/  LEA R4, P6, R6, R3, 0x1 ;  /* 0x0000000306047211 */ /* 0x001fc600078c08ff */
[----:B------:R0:W-:Y:S01]  /*326d0*/  @P2 STG.E.U16 [R8.64], R26 ;  /* 0x0000001a08002986 */ /* 0x0001e2000c101506 */
[----:B------:R-:W-:Y:S01]  /*326e0*/  LEA.HI.X.SX32 R5, R6, R0, 0x1, P6 ;  /* 0x0000000006057211 */ /* 0x000fe200030f0eff */
[----:B------:R-:W-:Y:S01]  /*326f0*/  IMAD R6, R16, 0x2, R2 ;  /* 0x0000000210067824 */ /* 0x000fe200078e0202 */
[----:B------:R-:W-:Y:S02]  /*32700*/  ISETP.LT.AND P2, PT, R15, c[0x0][0x17c], !P0 ;  /* 0x00005f000f007a0c */ /* 0x000fe40004741270 */
[----:B------:R-:W2:Y:S01]  /*32710*/  LDL.LU R15, [R1+0xa58] ;  /* 0x000a5800010f7983 */ /* 0x000ea20000300800 */
[----:B0-----:R-:W-:-:S03]  /*32720*/  LEA R8, P6, R2, R3, 0x1 ;  /* 0x0000000302087211 */ /* 0x001fc600078c08ff */
[----:B---3--:R0:W-:Y:S01]  /*32730*/  @P5 STG.E.U16 [R4.64], R7 ;  /* 0x0000000704005986 */ /* 0x0081e2000c101506 */
[----:B------:R-:W-:Y:S01]  /*32740*/  LEA.HI.X.SX32 R9, R2, R0, 0x1, P6 ;  /* 0x0000000002097211 */ /* 0x000fe200030f0eff */
[----:B------:R-:W-:Y:S01]  /*32750*/  IMAD R2, R16, 0x2, R6 ;  /* 0x0000000210027824 */ /* 0x000fe200078e0206 */
[----:B------:R-:W-:Y:S02]  /*32760*/  ISETP.LT.AND P5, PT, R19, c[0x0][0x17c], !P0 ;  /* 0x00005f0013007a0c */ /* 0x000fe400047a1270 */
[----:B------:R-:W3:Y:S01]  /*32770*/  LDL.LU R19, [R1+0xa54] ;  /* 0x000a540001137983 */ /* 0x000ee20000300800 */
[----:B0-----:R-:W-:-:S04]  /*32780*/  LEA R4, P6, R6, R3, 0x1 ;  /* 0x0000000306047211 */ /* 0x001fc800078c08ff */
[----:B------:R-:W-:Y:S02]  /*32790*/  LEA.HI.X.SX32 R5, R6, R0, 0x1, P6 ;  /* 0x0000000006057211 */ /* 0x000fe400030f0eff */
[----:B------:R-:W5:Y:S04]  /*327a0*/  LDL.LU R6, [R1+0x2bc] ;  /* 0x0002bc0001067983 */ /* 0x000f680000300800 */
[----:B----4-:R0:W-:Y:S02]  /*327b0*/  @P4 STG.E.U16 [R8.64], R11 ;  /* 0x0000000b08004986 */ /* 0x0101e4000c101506 */
[----:B0-----:R-:W-:-:S04]  /*327c0*/  LEA R8, P6, R2, R3, 0x1 ;  /* 0x0000000302087211 */ /* 0x001fc800078c08ff */
[----:B------:R-:W-:Y:S01]  /*327d0*/  LEA.HI.X.SX32 R9, R2, R0, 0x1, P6 ;  /* 0x0000000002097211 */ /* 0x000fe200030f0eff */
[----:B--2---:R0:W-:Y:S01]  /*327e0*/  @P3 STG.E.U16 [R4.64], R15 ;  /* 0x0000000f04003986 */ /* 0x0041e2000c101506 */
[----:B-----5:R-:W-:Y:S01]  /*327f0*/  ISETP.LT.AND P4, PT, R6, c[0x0][0x17c], !P0 ;  /* 0x00005f0006007a0c */ /* 0x020fe20004781270 */
[----:B------:R-:W-:Y:S02]  /*32800*/  IMAD R6, R16, 0x2, R2 ;  /* 0x0000000210067824 */ /* 0x000fe400078e0202 */
[----:B------:R-:W2:Y:S04]  /*32810*/  LDL.LU R2, [R1+0x2c0] ;  /* 0x0002c00001027983 */ /* 0x000ea80000300800 */
[----:B0-----:R-:W4:Y:S01]  /*32820*/  LDL.LU R5, [R1+0x2c4] ;  /* 0x0002c40001057983 */ /* 0x001f220000300800 */
[----:B------:R-:W-:-:S03]  /*32830*/  LEA R4, P6, R6, R3, 0x1 ;  /* 0x0000000306047211 */ /* 0x000fc600078c08ff */
[----:B---3--:R0:W-:Y:S01]  /*32840*/  @P1 STG.E.U16 [R8.64], R19 ;  /* 0x0000001308001986 */ /* 0x0081e2000c101506 */
[----:B--2---:R-:W-:Y:S01]  /*32850*/  ISETP.LT.AND P3, PT, R2, c[0x0][0x17c], !P0 ;  /* 0x00005f0002007a0c */ /* 0x004fe20004761270 */
[----:B------:R-:W-:Y:S01]  /*32860*/  IMAD R2, R16, 0x2, R6 ;  /* 0x0000000210027824 */ /* 0x000fe200078e0206 */
[----:B----4-:R-:W-:Y:S02]  /*32870*/  ISETP.LT.AND P1, PT, R5, c[0x0][0x17c], !P0 ;  /* 0x00005f0005007a0c */ /* 0x010fe40004721270 */
[----:B------:R-:W-:Y:S02]  /*32880*/  LEA.HI.X.SX32 R5, R6, R0, 0x1, P6 ;  /* 0x0000000006057211 */ /* 0x000fe400030f0eff */
[----:B------:R-:W2:Y:S04]  /*32890*/  LDL.LU R6, [R1+0x9c] ;  /* 0x00009c0001067983 */ /* 0x000ea80000300800 */
[----:B0-----:R-:W3:Y:S01]  /*328a0*/  LDL.LU R9, [R1+0xac] ;  /* 0x0000ac0001097983 */ /* 0x001ee20000300800 */
[----:B------:R-:W-:-:S02]  /*328b0*/  LEA R8, P6, R2, R3, 0x1 ;  /* 0x0000000302087211 */ /* 0x000fc400078c08ff */
[----:B--2---:R-:W-:Y:S02]  /*328c0*/  PRMT R7, R6, 0x7632, R7 ;  /* 0x0000763206077816 */ /* 0x004fe40000000007 */
[----:B---3--:R-:W-:Y:S01]  /*328d0*/  PRMT R10, R9, 0x7632, R10 ;  /* 0x00007632090a7816 */ /* 0x008fe2000000000a */
[----:B------:R-:W-:Y:S01]  /*328e0*/  IMAD R6, R16, 0x2, R2 ;  /* 0x0000000210067824 */ /* 0x000fe200078e0202 */
[----:B------:R-:W-:Y:S02]  /*328f0*/  LEA.HI.X.SX32 R9, R2, R0, 0x1, P6 ;  /* 0x0000000002097211 */ /* 0x000fe400030f0eff */
[----:B------:R-:W2:Y:S04]  /*32900*/  LDL.LU R2, [R1+0x1cc] ;  /* 0x0001cc0001027983 */ /* 0x000ea80000300800 */
[----:B------:R0:W-:Y:S04]  /*32910*/  @P2 STG.E.U16 [R4.64], R10 ;  /* 0x0000000a04002986 */ /* 0x0001e8000c101506 */
[----:B0-----:R-:W3:Y:S04]  /*32920*/  LDL.LU R5, [R1+0x2c8] ;  /* 0x0002c80001057983 */ /* 0x001ee80000300800 */
[----:B------:R0:W-:Y:S01]  /*32930*/  @P5 STG.E.U16 [R8.64], R7 ;  /* 0x0000000708005986 */ /* 0x0001e2000c101506 */
[----:B---3--:R-:W-:-:S03]  /*32940*/  ISETP.LT.AND P2, PT, R5, c[0x0][0x17c], !P0 ;  /* 0x00005f0005007a0c */ /* 0x008fc60004741270 */
[----:B------:R-:W3:Y:S04]  /*32950*/  LDL.LU R5, [R1+0x2cc] ;  /* 0x0002cc0001057983 */ /* 0x000ee80000300800 */
[----:B0-----:R-:W4:Y:S01]  /*32960*/  LDL.LU R8, [R1+0x14c] ;  /* 0x00014c0001087983 */ /* 0x001f220000300800 */
[----:B------:R-:W-:Y:S01]  /*32970*/  LEA R4, P6, R6, R3, 0x1 ;  /* 0x0000000306047211 */ /* 0x000fe200078c08ff */
[--C-:B------:R-:W-:Y:S01]  /*32980*/  IMAD R9, R16, 0x2, R6.reuse ;  /* 0x0000000210097824 */ /* 0x100fe200078e0206 */
[----:B---3--:R-:W-:Y:S02]  /*32990*/  ISETP.LT.AND P5, PT, R5, c[0x0][0x17c], !P0 ;  /* 0x00005f0005007a0c */ /* 0x008fe400047a1270 */
[----:B------:R-:W-:Y:S02]  /*329a0*/  LEA.HI.X.SX32 R5, R6, R0, 0x1, P6 ;  /* 0x0000000006057211 */ /* 0x000fe400030f0eff */
[----:B----4-:R-:W-:-:S05]  /*329b0*/  PRMT R6, R8, 0x7632, R6 ;  /* 0x0000763208067816 */ /* 0x010fca0000000006 */
[----:B------:R0:W-:Y:S04]  /*329c0*/  @P4 STG.E.U16 [R4.64], R6 ;  /* 0x0000000604004986 */ /* 0x0001e8000c101506 */
[----:B0-----:R-:W3:Y:S01]  /*329d0*/  LDL.LU R5, [R1+0x2d0] ;  /* 0x0002d00001057983 */ /* 0x001ee20000300800 */
[C---:B------:R-:W-:Y:S02]  /*329e0*/  LEA R8, P6, R9.reuse, R3, 0x1 ;  /* 0x0000000309087211 */ /* 0x040fe400078c08ff */
[----:B--2---:R-:W-:Y:S01]  /*329f0*/  PRMT R7, R2, 0x7632, R7 ;  /* 0x0000763202077816 */ /* 0x004fe20000000007 */
[----:B------:R-:W-:Y:S01]  /*32a00*/  IMAD R2, R16, 0x2, R9 ;  /* 0x0000000210027824 */ /* 0x000fe200078e0209 */
[----:B------:R-:W-:Y:S02]  /*32a10*/  LEA.HI.X.SX32 R9, R9, R0, 0x1, P6 ;  /* 0x0000000009097211 */ /* 0x000fe400030f0eff */
[----:B---3--:R-:W-:-:S02]  /*32a20*/  ISETP.LT.AND P4, PT, R5, c[0x0][0x17c], !P0 ;  /* 0x00005f0005007a0c */ /* 0x008fc40004781270 */
[----:B------:R-:W2:Y:S01]  /*32a30*/  LDL.LU R5, [R1+0x2d4] ;  /* 0x0002d40001057983 */ /* 0x000ea20000300800 */
[-C--:B------:R-:W-:Y:S01]  /*32a40*/  LEA R4, P6, R2, R3.reuse, 0x1 ;  /* 0x0000000302047211 */ /* 0x080fe200078c08ff */
[----:B------:R-:W-:Y:S02]  /*32a50*/  IMAD R6, R16, 0x2, R2 ;  /* 0x0000000210067824 */ /* 0x000fe400078e0202 */
[----:B------:R0:W-:Y:S01]  /*32a60*/  @P3 STG.E.U16 [R8.64], R7 ;  /* 0x0000000708003986 */ /* 0x0001e2000c101506 */
[----:B--2---:R-:W-:Y:S02]  /*32a70*/  ISETP.LT.AND P3, PT, R5, c[0x0][0x17c], !P0 ;  /* 0x00005f0005007a0c */ /* 0x004fe40004761270 */
        /* <DEDUP_REMOVED lines=42> */
[----:B0-----:R-:W3:Y:S01]  /*32d20*/  LDL.LU R5, [R1+0x2e8] ;  /* 0x0002e80001057983 */ /* 0x001ee20000300800 */
[----:B------:R-:W-:-:S02]  /*32d30*/  LEA R4, P6, R6, R3, 0x1 ;  /* 0x0000000306047211 */ /* 0x000fc400078c08ff */
[----:B---3--:R-:W-:Y:S02]  /*32d40*/  ISETP.LT.AND P3, PT, R5, c[0x0][0x17c], !P0 ;  /* 0x00005f0005007a0c */ /* 0x008fe40004761270 */
[----:B------:R-:W3:Y:S01]  /*32d50*/  LDL.LU R5, [R1+0x2ec] ;  /* 0x0002ec0001057983 */ /* 0x000ee20000300800 */
[----:B------:R-:W-:-:S03]  /*32d60*/  PRMT R11, R18, 0x7632, R11 ;  /* 0x00007632120b7816 */ /* 0x000fc6000000000b */
[----:B------:R0:W-:Y:S02]  /*32d70*/  @P1 STG.E.U16 [R8.64], R7 ;  /* 0x0000000708001986 */ /* 0x0001e4000c101506 */
[----:B0-----:R-:W-:Y:S01]  /*32d80*/  IMAD R9, R16, 0x2, R6 ;  /* 0x0000000210097824 */ /* 0x001fe200078e0206 */
[----:B---3--:R-:W-:Y:S02]  /*32d90*/  ISETP.LT.AND P1, PT, R5, c[0x0][0x17c], !P0 ;  /* 0x00005f0005007a0c */ /* 0x008fe40004721270 */
[----:B------:R-:W-:Y:S02]  /*32da0*/  LEA.HI.X.SX32 R5, R6, R0, 0x1, P6 ;  /* 0x0000000006057211 */ /* 0x000fe400030f0eff */
[----:B------:R-:W3:Y:S04]  /*32db0*/  LDL.LU R6, [R1+0x2f0] ;  /* 0x0002f00001067983 */ /* 0x000ee80000300800 */
[----:B------:R-:W4:Y:S04]  /*32dc0*/  LDL.LU R18, [R1+0x300] ;  /* 0x0003000001127983 */ /* 0x000f280000300800 */
[----:B------:R0:W-:Y:S04]  /*32dd0*/  @P2 STG.E.U16 [R4.64], R11 ;  /* 0x0000000b04002986 */ /* 0x0001e8000c101506 */
[----:B0-----:R-:W5:Y:S01]  /*32de0*/  LDL.LU R5, [R1+0x2f4] ;  /* 0x0002f40001057983 */ /* 0x001f620000300800 */
[----:B------:R-:W-:-:S02]  /*32df0*/  LEA R8, P6, R9, R3, 0x1 ;  /* 0x0000000309087211 */ /* 0x000fc400078c08ff */
[----:B--2---:R-:W-:Y:S01]  /*32e00*/  PRMT R7, R2, 0x7632, R7 ;  /* 0x0000763202077816 */ /* 0x004fe20000000007 */
[----:B------:R-:W-:Y:S01]  /*32e10*/  IMAD R2, R16, 0x2, R9 ;  /* 0x0000000210027824 */ /* 0x000fe200078e0209 */
[----:B------:R-:W-:-:S04]  /*32e20*/  LEA.HI.X.SX32 R9, R9, R0, 0x1, P6 ;  /* 0x0000000009097211 */ /* 0x000fc800030f0eff */
[-C--:B------:R-:W-:Y:S01]  /*32e30*/  LEA R4, P6, R2, R3.reuse, 0x1 ;  /* 0x0000000302047211 */ /* 0x080fe200078c08ff */
[----:B------:R0:W-:Y:S01]  /*32e40*/  @P5 STG.E.U16 [R8.64], R7 ;  /* 0x0000000708005986 */ /* 0x0001e2000c101506 */
[----:B---3--:R-:W-:Y:S01]  /*32e50*/  ISETP.LT.AND P2, PT, R6, c[0x0][0x17c], !P0 ;  /* 0x00005f0006007a0c */ /* 0x008fe20004741270 */
[----:B------:R-:W-:Y:S01]  /*32e60*/  IMAD R6, R16, 0x2, R2 ;  /* 0x0000000210067824 */ /* 0x000fe200078e0202 */
[----:B-----5:R-:W-:Y:S02]  /*32e70*/  ISETP.LT.AND P5, PT, R5, c[0x0][0x17c], !P0 ;  /* 0x00005f0005007a0c */ /* 0x020fe400047a1270 */
[----:B------:R-:W-:Y:S02]  /*32e80*/  LEA.HI.X.SX32 R5, R2, R0, 0x1, P6 ;  /* 0x0000000002057211 */ /* 0x000fe400030f0eff */
[----:B------:R-:W2:Y:S04]  /*32e90*/  LDL.LU R2, [R1+0x11c] ;  /* 0x00011c0001027983 */ /* 0x000ea80000300800 */
[----:B0-----:R-:W3:Y:S01]  /*32ea0*/  LDL.LU R9, [R1+0x17c] ;  /* 0x00017c0001097983 */ /* 0x001ee20000300800 */
[----:B------:R-:W-:-:S02]  /*32eb0*/  LEA R8, P6, R6, R3, 0x1 ;  /* 0x0000000306087211 */ /* 0x000fc400078c08ff */
[----:B--2---:R-:W-:Y:S02]  /*32ec0*/  PRMT R12, R2, 0x7632, R12 ;  /* 0x00007632020c7816 */ /* 0x004fe4000000000c */
[----:B---3--:R-:W-:Y:S02]  /*32ed0*/  PRMT R10, R9, 0x7632, R10 ;  /* 0x00007632090a7816 */ /* 0x008fe4000000000a */
[----:B------:R-:W-:Y:S01]  /*32ee0*/  LEA.HI.X.SX32 R9, R6, R0, 0x1, P6 ;  /* 0x0000000006097211 */ /* 0x000fe200030f0eff */
[----:B------:R-:W-:Y:S02]  /*32ef0*/  IMAD R2, R16, 0x2, R6 ;  /* 0x0000000210027824 */ /* 0x000fe400078e0206 */
[----:B------:R-:W2:Y:S04]  /*32f00*/  LDL.LU R6, [R1+0x2f8] ;  /* 0x0002f80001067983 */ /* 0x000ea80000300800 */
[----:B------:R0:W-:Y:S04]  /*32f10*/  @P4 STG.E.U16 [R4.64], R10 ;  /* 0x0000000a04004986 */ /* 0x0001e8000c101506 */
[----:B------:R1:W-:Y:S04]  /*32f20*/  @P3 STG.E.U16 [R8.64], R12 ;  /* 0x0000000c08003986 */ /* 0x0003e8000c101506 */
[----:B0-----:R-:W3:Y:S04]  /*32f30*/  LDL.LU R5, [R1+0x2fc] ;  /* 0x0002fc0001057983 */ /* 0x001ee80000300800 */
[----:B-1----:R-:W5:Y:S01]  /*32f40*/  LDL.LU R9, [R1+0x13c] ;  /* 0x00013c0001097983 */ /* 0x002f620000300800 */
[----:B------:R-:W-:-:S02]  /*32f50*/  LEA R4, P6, R2, R3, 0x1 ;  /* 0x0000000302047211 */ /* 0x000fc400078c08ff */
[----:B------:R-:W-:Y:S02]  /*32f60*/  PRMT R11, R22, 0x7632, R11 ;  /* 0x00007632160b7816 */ /* 0x000fe4000000000b */
[----:B------:R-:W2:Y:S01]  /*32f70*/  LDL.LU R22, [R1+0x310] ;  /* 0x0003100001167983 */ /* 0x000ea20000300800 */
[----:B---3--:R-:W-:Y:S02]  /*32f80*/  ISETP.LT.AND P3, PT, R5, c[0x0][0x17c], !P0 ;  /* 0x00005f0005007a0c */ /* 0x008fe40004761270 */
[----:B------:R-:W-:Y:S02]  /*32f90*/  LEA.HI.X.SX32 R5, R2, R0, 0x1, P6 ;  /* 0x0000000002057211 */ /* 0x000fe400030f0eff */
[----:B-----5:R-:W-:-:S05]  /*32fa0*/  PRMT R7, R9, 0x7632, R7 ;  /* 0x0000763209077816 */ /* 0x020fca0000000007 */
[----:B------:R0:W-:Y:S01]  /*32fb0*/  @P1 STG.E.U16 [R4.64], R7 ;  /* 0x0000000704001986 */ /* 0x0001e2000c101506 */
[----:B----4-:R-:W-:-:S03]  /*32fc0*/  ISETP.LT.AND P1, PT, R18, c[0x0][0x17c], !P0 ;  /* 0x00005f0012007a0c */ /* 0x010fc60004721270 */
[----:B------:R-:W3:Y:S04]  /*32fd0*/  LDL.LU R18, [R1+0x314] ;  /* 0x0003140001127983 */ /* 0x000ee80000300800 */
[----:B0-----:R-:W4:Y:S01]  /*32fe0*/  LDL.LU R5, [R1+0x304] ;  /* 0x0003040001057983 */ /* 0x001f220000300800 */
[----:B--2---:R-:W-:Y:S01]  /*32ff0*/  ISETP.LT.AND P4, PT, R6, c[0x0][0x17c], !P0 ;  /* 0x00005f0006007a0c */ /* 0x004fe20004781270 */
[----:B------:R-:W-:-:S05]  /*33000*/  IMAD R6, R16, 0x2, R2 ;  /* 0x0000000210067824 */ /* 0x000fca00078e0202 */
[----:B------:R-:W-:Y:S01]  /*33010*/  LEA R8, P6, R6, R3, 0x1 ;  /* 0x0000000306087211 */ /* 0x000fe200078c08ff */
[----:B------:R-:W-:-:S03]  /*33020*/  IMAD R2, R16, 0x2, R6 ;  /* 0x0000000210027824 */ /* 0x000fc600078e0206 */
[----:B------:R-:W-:Y:S01]  /*33030*/  LEA.HI.X.SX32 R9, R6, R0, 0x1, P6 ;  /* 0x0000000006097211 */ /* 0x000fe200030f0eff */
[----:B------:R-:W-:Y:S01]  /*33040*/  IMAD R6, R16, 0x2, R2 ;  /* 0x0000000210067824 */ /* 0x000fe200078e0202 */
[----:B------:R-:W-:-:S03]  /*33050*/  LEA R4, P6, R2, R3, 0x1 ;  /* 0x0000000302047211 */ /* 0x000fc600078c08ff */
[----:B------:R0:W-:Y:S01]  /*33060*/  @P2 STG.E.U16 [R8.64], R11 ;  /* 0x0000000b08002986 */ /* 0x0001e2000c101506 */
[----:B------:R-:W-:Y:S02]  /*33070*/  PRMT R10, R20, 0x7632, R10 ;  /* 0x00007632140a7816 */ /* 0x000fe4000000000a */
[----:B------:R-:W-:Y:S01]  /*33080*/  PRMT R12, R28, 0x7632, R12 ;  /* 0x000076321c0c7816 */ /* 0x000fe2000000000c */
[----:B------:R-:W2:Y:S04]  /*33090*/  LDL.LU R20, [R1+0x318] ;  /* 0x0003180001147983 */ /* 0x000ea80000300800 */
[----:B------:R-:W5:Y:S01]  /*330a0*/  LDL.LU R28, [R1+0x320] ;  /* 0x00032000011c7983 */ /* 0x000f620000300800 */
[----:B----4-:R-:W-:Y:S02]  /*330b0*/  ISETP.LT.AND P2, PT, R5, c[0x0][0x17c], !P0 ;  /* 0x00005f0005007a0c */ /* 0x010fe40004741270 */
[----:B------:R-:W-:-:S02]  /*330c0*/  LEA.HI.X.SX32 R5, R2, R0, 0x1, P6 ;  /* 0x0000000002057211 */ /* 0x000fc400030f0eff */
[----:B0-----:R-:W-:Y:S01]  /*330d0*/  LEA R8, P6, R6, R3, 0x1 ;  /* 0x0000000306087211 */ /* 0x001fe200078c08ff */
[----:B------:R-:W-:-:S03]  /*330e0*/  IMAD R2, R16, 0x2, R6 ;  /* 0x0000000210027824 */ /* 0x000fc600078e0206 */
[----:B------:R-:W-:Y:S02]  /*330f0*/  LEA.HI.X.SX32 R9, R6, R0, 0x1, P6 ;  /* 0x0000000006097211 */ /* 0x000fe400030f0eff */
[----:B------:R-:W4:Y:S04]  /*33100*/  LDL.LU R6, [R1+0x308] ;  /* 0x0003080001067983 */ /* 0x000f280000300800 */
[----:B------:R0:W-:Y:S04]  /*33110*/  @P5 STG.E.U16 [R4.64], R10 ;  /* 0x0000000a04005986 */ /* 0x0001e8000c101506 */
[----:B0-----:R-:W2:Y:S04]  /*33120*/  LDL.LU R10, [R1+0xec] ;  /* 0x0000ec00010a7983 */ /* 0x001ea80000300800 */
[----:B------:R-:W3:Y:S01]  /*33130*/  LDL.LU R5, [R1+0x30c] ;  /* 0x00030c0001057983 */ /* 0x000ee20000300800 */
[----:B------:R-:W-:-:S03]  /*33140*/  LEA R4, P6, R2, R3, 0x1 ;  /* 0x0000000302047211 */ /* 0x000fc600078c08ff */
[----:B------:R0:W-:Y:S01]  /*33150*/  @P4 STG.E.U16 [R8.64], R12 ;  /* 0x0000000c08004986 */ /* 0x0001e2000c101506 */
[----:B------:R-:W-:Y:S02]  /*33160*/  PRMT R11, R21, 0x7632, R11 ;  /* 0x00007632150b7816 */ /* 0x000fe4000000000b */
[----:B------:R-:W-:Y:S01]  /*33170*/  PRMT R13, R17, 0x7632, R13 ;  /* 0x00007632110d7816 */ /* 0x000fe2000000000d */
[----:B------:R-:W5:Y:S01]  /*33180*/  LDL.LU R21, [R1+0x324] ;  /* 0x0003240001157983 */ /* 0x000f620000300800 */
[----:B0-----:R-:W-:Y:S02]  /*33190*/  PRMT R12, R14, 0x7632, R12 ;  /* 0x000076320e0c7816 */ /* 0x001fe4000000000c */
[----:B----4-:R-:W-:Y:S01]  /*331a0*/  ISETP.LT.AND P5, PT, R6, c[0x0][0x17c], !P0 ;  /* 0x00005f0006007a0c */ /* 0x010fe200047a1270 */
[----:B------:R-:W-:Y:S01]  /*331b0*/  IMAD R6, R16, 0x2, R2 ;  /* 0x0000000210067824 */ /* 0x000fe200078e0202 */
[----:B--2---:R-:W-:Y:S02]  /*331c0*/  PRMT R7, R10, 0x7632, R7 ;  /* 0x000076320a077816 */ /* 0x004fe40000000007 */
[----:B---3--:R-:W-:-:S02]  /*331d0*/  ISETP.LT.AND P4, PT, R5, c[0x0][0x17c], !P0 ;  /* 0x00005f0005007a0c */ /* 0x008fc40004781270 */
[----:B------:R-:W-:Y:S01]  /*331e0*/  LEA.HI.X.SX32 R5, R2, R0, 0x1, P6 ;  /* 0x0000000002057211 */ /* 0x000fe200030f0eff */
[----:B------:R-:W-:Y:S01]  /*331f0*/  IMAD R2, R16, 0x2, R6 ;  /* 0x0000000210027824 */ /* 0x000fe200078e0206 */
[----:B------:R-:W-:-:S03]  /*33200*/  LEA R8, P6, R6, R3, 0x1 ;  /* 0x0000000306087211 */ /* 0x000fc600078c08ff */
[----:B------:R0:W-:Y:S01]  /*33210*/  @P3 STG.E.U16 [R4.64], R7 ;  /* 0x0000000704003986 */ /* 0x0001e2000c101506 */
[----:B------:R-:W-:Y:S01]  /*33220*/  LEA.HI.X.SX32 R9, R6, R0, 0x1, P6 ;  /* 0x0000000006097211 */ /* 0x000fe200030f0eff */
[----:B------:R-:W-:-:S04]  /*33230*/  IMAD R6, R16, 0x2, R2 ;  /* 0x0000000210067824 */ /* 0x000fc800078e0202 */
[----:B------:R1:W-:Y:S01]  /*33240*/  @P1 STG.E.U16 [R8.64], R11 ;  /* 0x0000000b08001986 */ /* 0x0003e2000c101506 */
[----:B0-----:R-:W-:-:S04]  /*33250*/  LEA R4, P6, R2, R3, 0x1 ;  /* 0x0000000302047211 */ /* 0x001fc800078c08ff */
[----:B------:R-:W-:Y:S02]  /*33260*/  LEA.HI.X.SX32 R5, R2, R0, 0x1, P6 ;  /* 0x0000000002057211 */ /* 0x000fe400030f0eff */
[----:B-1----:R-:W-:-:S04]  /*33270*/  LEA R8, P6, R6, R3, 0x1 ;  /* 0x0000000306087211 */ /* 0x002fc800078c08ff */
[----:B------:R-:W-:Y:S01]  /*33280*/  LEA.HI.X.SX32 R9, R6, R0, 0x1, P6 ;  /* 0x0000000006097211 */ /* 0x000fe200030f0eff */
[----:B------:R0:W-:Y:S01]  /*33290*/  @P2 STG.E.U16 [R4.64], R12 ;  /* 0x0000000c04002986 */ /* 0x0001e2000c101506 */
[----:B------:R-:W-:-:S03]  /*332a0*/  ISETP.LT.AND P3, PT, R22, c[0x0][0x17c], !P0 ;  /* 0x00005f0016007a0c */ /* 0x000fc60004761270 */
[----:B------:R1:W-:Y:S01]  /*332b0*/  @P5 STG.E.U16 [R8.64], R13 ;  /* 0x0000000d08005986 */ /* 0x0003e2000c101506 */
[----:B-----5:R-:W-:Y:S02]  /*332c0*/  ISETP.LT.AND P5, PT, R28, c[0x0][0x17c], !P0 ;  /* 0x00005f001c007a0c */ /* 0x020fe400047a1270 */
[----:B------:R-:W-:Y:S01]  /*332d0*/  PRMT R7, R24, 0x7632, R7 ;  /* 0x0000763218077816 */ /* 0x000fe20000000007 */
[----:B------:R-:W2:Y:S01]  /*332e0*/  LDL.LU R22, [R1+0x328] ;  /* 0x0003280001167983 */ /* 0x000ea20000300800 */
[----:B------:R-:W-:-:S03]  /*332f0*/  PRMT R11, R25, 0x7632, R11 ;  /* 0x00007632190b7816 */ /* 0x000fc6000000000b */
[----:B------:R-:W3:Y:S04]  /*33300*/  LDL.LU R28, [R1+0x32c] ;  /* 0x00032c00011c7983 */ /* 0x000ee80000300800 */
[----:B------:R-:W4:Y:S04]  /*33310*/  LDL.LU R24, [R1+0x330] ;  /* 0x0003300001187983 */ /* 0x000f280000300800 */
[----:B------:R-:W5:Y:S01]  /*33320*/  LDL.LU R25, [R1+0x31c] ;  /* 0x00031c0001197983 */ /* 0x000f620000300800 */
[----:B------:R-:W-:-:S04]  /*33330*/  IMAD R2, R16, 0x2, R6 ;  /* 0x0000000210027824 */ /* 0x000fc800078e0206 */
[----:B------:R-:W-:Y:S01]  /*33340*/  IMAD R6, R16, 0x2, R2 ;  /* 0x0000000210067824 */ /* 0x000fe200078e0202 */
[----:B0-----:R-:W-:-:S03]  /*33350*/  LEA R4, P6, R2, R3, 0x1 ;  /* 0x0000000302047211 */ /* 0x001fc600078c08ff */
[----:B------:R-:W-:Y:S01]  /*33360*/  IMAD R10, R16, 0x2, R6 ;  /* 0x00000002100a7824 */ /* 0x000fe200078e0206 */
[----:B------:R-:W-:-:S03]  /*33370*/  LEA.HI.X.SX32 R5, R2, R0, 0x1, P6 ;  /* 0x0000000002057211 */ /* 0x000fc600030f0eff */
[----:B------:R-:W-:Y:S01]  /*33380*/  IMAD R12, R16, 0x2, R10 ;  /* 0x00000002100c7824 */ /* 0x000fe200078e020a */
[----:B-1----:R-:W-:Y:S01]  /*33390*/  LEA R8, P6, R6, R3, 0x1 ;  /* 0x0000000306087211 */ /* 0x002fe200078c08ff */
[----:B------:R0:W-:Y:S01]  /*333a0*/  @P4 STG.E.U16 [R4.64], R7 ;  /* 0x0000000704004986 */ /* 0x0001e2000c101506 */
[----:B------:R-:W-:Y:S01]  /*333b0*/  ISETP.LT.AND P1, PT, R18, c[0x0][0x17c], !P0 ;  /* 0x00005f0012007a0c */ /* 0x000fe20004721270 */
[----:B------:R-:W-:Y:S01]  /*333c0*/  IMAD R2, R16, 0x2, R12 ;  /* 0x0000000210027824 */ /* 0x000fe200078e020c */
[----:B------:R-:W-:-:S03]  /*333d0*/  LEA.HI.X.SX32 R9, R6, R0, 0x1, P6 ;  /* 0x0000000006097211 */ /* 0x000fc600030f0eff */
[----:B------:R-:W-:Y:S01]  /*333e0*/  IMAD R6, R16, 0x2, R2 ;  /* 0x0000000210067824 */ /* 0x000fe200078e0202 */
[----:B------:R-:W-:Y:S02]  /*333f0*/  ISETP.LT.AND P2, PT, R20, c[0x0][0x17c], !P0 ;  /* 0x00005f0014007a0c */ /* 0x000fe40004741270 */
[C---:B0-----:R-:W-:Y:S01]  /*33400*/  LEA R4, P6, R10.reuse, R3, 0x1 ;  /* 0x000000030a047211 */ /* 0x041fe200078c08ff */
[----:B------:R0:W-:Y:S01]  /*33410*/  @P3 STG.E.U16 [R8.64], R11 ;  /* 0x0000000b08003986 */ /* 0x0001e2000c101506 */
[----:B------:R-:W-:Y:S02]  /*33420*/  PRMT R13, R23, 0x7632, R13 ;  /* 0x00007632170d7816 */ /* 0x000fe4000000000d */
[----:B------:R-:W-:Y:S01]  /*33430*/  LEA.HI.X.SX32 R5, R10, R0, 0x1, P6 ;  /* 0x000000000a057211 */ /* 0x000fe200030f0eff */
[----:B------:R-:W-:Y:S01]  /*33440*/  IMAD R10, R16, 0x2, R6 ;  /* 0x00000002100a7824 */ /* 0x000fe200078e0206 */
[----:B------:R-:W-:-:S03]  /*33450*/  PRMT R7, R29, 0x7632, R7 ;  /* 0x000076321d077816 */ /* 0x000fc60000000007 */
[----:B------:R-:W-:Y:S01]  /*33460*/  IMAD R17, R16, 0x2, R10 ;  /* 0x0000000210117824 */ /* 0x000fe200078e020a */
[----:B0-----:R-:W-:Y:S01]  /*33470*/  LEA R8, P6, R12, R3, 0x1 ;  /* 0x000000030c087211 */ /* 0x001fe200078c08ff */
[----:B------:R0:W-:Y:S02]  /*33480*/  @P1 STG.E.U16 [R4.64], R13 ;  /* 0x0000000d04001986 */ /* 0x0001e4000c101506 */
[----:B------:R-:W-:Y:S01]  /*33490*/  IMAD R14, R16, 0x2, R17 ;  /* 0x00000002100e7824 */ /* 0x000fe200078e0211 */
[----:B------:R-:W-:-:S03]  /*334a0*/  LEA.HI.X.SX32 R9, R12, R0, 0x1, P6 ;  /* 0x000000000c097211 */ /* 0x000fc600030f0eff */
[----:B------:R-:W-:Y:S02]  /*334b0*/  IMAD R18, R16, 0x2, R14 ;  /* 0x0000000210127824 */ /* 0x000fe400078e020e */
[----:B------:R1:W-:Y:S01]  /*334c0*/  @P2 STG.E.U16 [R8.64], R7 ;  /* 0x0000000708002986 */ /* 0x0003e2000c101506 */
[----:B0-----:R-:W-:-:S04]  /*334d0*/  LEA R4, P1, R2, R3, 0x1 ;  /* 0x0000000302047211 */ /* 0x001fc800078208ff */
[-C--:B------:R-:W-:Y:S02]  /*334e0*/  LEA.HI.X.SX32 R5, R2, R0.reuse, 0x1, P1 ;  /* 0x0000000002057211 */ /* 0x080fe400008f0eff */
[-C--:B-1----:R-:W-:Y:S02]  /*334f0*/  LEA R8, P1, R10, R3.reuse, 0x1 ;  /* 0x000000030a087211 */ /* 0x082fe400078208ff */
[-C--:B------:R-:W-:Y:S02]  /*33500*/  LEA R16, P6, R17, R3.reuse, 0x1 ;  /* 0x0000000311107211 */ /* 0x080fe400078c08ff */
[-C--:B------:R-:W-:Y:S02]  /*33510*/  LEA R12, P2, R6, R3.reuse, 0x1 ;  /* 0x00000003060c7211 */ /* 0x080fe400078408ff */
[----:B------:R-:W-:Y:S02]  /*33520*/  LEA.HI.X.SX32 R9, R10, R0, 0x1, P1 ;  /* 0x000000000a097211 */ /* 0x000fe400008f0eff */
[----:B------:R-:W-:-:S02]  /*33530*/  LEA R2, P1, R18, R3, 0x1 ;  /* 0x0000000312027211 */ /* 0x000fc400078208ff */
[----:B------:R-:W-:Y:S02]  /*33540*/  ISETP.LT.AND P4, PT, R21, c[0x0][0x17c], !P0 ;  /* 0x00005f0015007a0c */ /* 0x000fe40004781270 */
[-C--:B------:R-:W-:Y:S02]  /*33550*/  LEA.HI.X.SX32 R17, R17, R0.reuse, 0x1, P6 ;  /* 0x0000000011117211 */ /* 0x080fe400030f0eff */
[-C--:B------:R-:W-:Y:S02]  /*33560*/  LEA.HI.X.SX32 R13, R6, R0.reuse, 0x1, P2 ;  /* 0x00000000060d7211 */ /* 0x080fe400010f0eff */
[----:B------:R-:W-:Y:S02]  /*33570*/  LEA R20, P6, R14, R3, 0x1 ;  /* 0x000000030e147211 */ /* 0x000fe400078c08ff */
[-C--:B------:R-:W-:Y:S02]  /*33580*/  LEA.HI.X.SX32 R3, R18, R0.reuse, 0x1, P1 ;  /* 0x0000000012037211 */ /* 0x080fe400008f0eff */
[----:B------:R-:W-:-:S02]  /*33590*/  LEA.HI.X.SX32 R21, R14, R0, 0x1, P6 ;  /* 0x000000000e157211 */ /* 0x000fc400030f0eff */
[----:B------:R-:W-:Y:S02]  /*335a0*/  PRMT R0, R27, 0x7632, R0 ;  /* 0x000076321b007816 */ /* 0x000fe40000000000 */
[----:B------:R-:W-:Y:S02]  /*335b0*/  PRMT R6, R26, 0x7632, R6 ;  /* 0x000076321a067816 */ /* 0x000fe40000000006 */
[----:B------:R-:W-:Y:S02]  /*335c0*/  PRMT R7, R7, 0x7632, R7 ;  /* 0x0000763207077816 */ /* 0x000fe40000000007 */
[----:B------:R-:W-:Y:S01]  /*335d0*/  PRMT R11, R11, 0x7632, R11 ;  /* 0x000076320b0b7816 */ /* 0x000fe2000000000b */
[----:B------:R0:W-:Y:S01]  /*335e0*/  @P5 STG.E.U16 [R4.64], R0 ;  /* 0x0000000004005986 */ /* 0x0001e2000c101506 */
[----:B------:R-:W-:-:S03]  /*335f0*/  PRMT R10, R15, 0x7632, R10 ;  /* 0x000076320f0a7816 */ /* 0x000fc6000000000a */
[----:B------:R0:W-:Y:S01]  /*33600*/  @P4 STG.E.U16 [R12.64], R6 ;  /* 0x000000060c004986 */ /* 0x0001e2000c101506 */
[----:B--2---:R-:W-:Y:S02]  /*33610*/  ISETP.LT.AND P3, PT, R22, c[0x0][0x17c], !P0 ;  /* 0x00005f0016007a0c */ /* 0x004fe40004761270 */
[----:B---3--:R-:W-:Y:S02]  /*33620*/  ISETP.LT.AND P2, PT, R28, c[0x0][0x17c], !P0 ;  /* 0x00005f001c007a0c */ /* 0x008fe40004741270 */
[----:B----4-:R-:W-:Y:S02]  /*33630*/  ISETP.LT.AND P1, PT, R24, c[0x0][0x17c], !P0 ;  /* 0x00005f0018007a0c */ /* 0x010fe40004721270 */
[----:B-----5:R-:W-:-:S07]  /*33640*/  ISETP.LT.AND P0, PT, R25, c[0x0][0x17c], !P0 ;  /* 0x00005f0019007a0c */ /* 0x020fce0004701270 */
[----:B------:R0:W-:Y:S04]  /*33650*/  @P3 STG.E.U16 [R8.64], R7 ;  /* 0x0000000708003986 */ /* 0x0001e8000c101506 */
[----:B------:R0:W-:Y:S04]  /*33660*/  @P2 STG.E.U16 [R16.64], R11 ;  /* 0x0000000b10002986 */ /* 0x0001e8000c101506 */
[----:B------:R0:W-:Y:S01]  /*33670*/  @P1 STG.E.U16 [R20.64], R10 ;  /* 0x0000000a14001986 */ /* 0x0001e2000c101506 */
[----:B------:R-:W-:Y:S05]  /*33680*/  @!P0 EXIT ;  /* 0x000000000000894d */ /* 0x000fea0003800000 */
[----:B------:R-:W-:-:S05]  /*33690*/  PRMT R19, R19, 0x7632, R19 ;  /* 0x0000763213137816 */ /* 0x000fca0000000013 */
[----:B------:R-:W-:Y:S01]  /*336a0*/  STG.E.U16 [R2.64], R19 ;  /* 0x0000001302007986 */ /* 0x000fe2000c101506 */
[----:B------:R-:W-:Y:S05]  /*336b0*/  EXIT ;  /* 0x000000000000794d */ /* 0x000fea0003800000 */
.L_x_4:
[----:B------:R-:W-:-:S00]  /*336c0*/  BRA `(.L_x_4) ;  /* 0xfffffff000007947 */ /* 0x000fc0000383ffff */
[----:B------:R-:W-:-:S00]  /*336d0*/  NOP ;  /* 0x0000000000007918 */ /* 0x000fc00000000000 */
        /* <DEDUP_REMOVED lines=10> */
.L_x_5:


//--------------------- .nv.shared.matmul_kernel  --------------------------
	.section	.nv.shared.matmul_kernel,"aw",@nobits
	.sectionflags	@""
	.align	16
